	.target	sm_100a

	.elftype	@"ET_EXEC"


//--------------------- .note.nv.tkinfo           --------------------------
	.section	.note.nv.tkinfo,"",@"SHT_NOTE"
	.sectionflags	@"SHF_NOTE_NV_TKINFO"
	.tkinfo
        /*0018*/ 	.word	0x00000081
        /*0030*/ 	.string	""
        /*0030*/ 	.string	"ptxas-blackwell"
        /*0030*/ 	.string	"Cuda compilation tools, release 12.9, V12.9.86"
        /*0030*/ 	.string	"Build cuda_12.9.r12.9/compiler.36037853_0"
        /*0030*/ 	.string	"-v  -suppress-debug-info  -lineinfo  -arch sm_100a "



//--------------------- .note.nv.cuver            --------------------------
	.section	.note.nv.cuver,"",@"SHT_NOTE"
	.sectionflags	@"SHF_NOTE_NV_CUVER"
        /*0018*/ 	.short	0x0001
        /*001a*/ 	.short	0x0064
        /*001c*/ 	.short	0x0001
        /*001e*/ 	.short	0x0000
        /*0020*/ 	.short	0x0001
        /*0022*/ 	.short	0x0000


//--------------------- .nv.info                  --------------------------
	.section	.nv.info,"",@"SHT_CUDA_INFO"
	.align	4


	//----- nvinfo : EIATTR_REGCOUNT
	.align		4
        /*0000*/ 	.byte	0x04, 0x2f
        /*0002*/ 	.short	(.L_4 - .L_3)
	.align		4
.L_3:
        /*0004*/ 	.word	index@(matmul_kernel)
        /*0008*/ 	.word	0x00000060


	//----- nvinfo : EIATTR_FRAME_SIZE
	.align		4
.L_4:
        /*000c*/ 	.byte	0x04, 0x11
        /*000e*/ 	.short	(.L_6 - .L_5)
	.align		4
.L_5:
        /*0010*/ 	.word	index@($__internal_2_$__cuda_sm10x_tcgen05_guardrail_trap_unallocated_columns_being_dealloced)
        /*0014*/ 	.word	0x000008b0


	//----- nvinfo : EIATTR_FRAME_SIZE
	.align		4
.L_6:
        /*0018*/ 	.byte	0x04, 0x11
        /*001a*/ 	.short	(.L_8 - .L_7)
	.align		4
.L_7:
        /*001c*/ 	.word	index@($__internal_1_$__cuda_sm10x_tcgen05_guardrail_trap_phase_invalid_during_alloc)
        /*0020*/ 	.word	0x000008b0


	//----- nvinfo : EIATTR_FRAME_SIZE
	.align		4
.L_8:
        /*0024*/ 	.byte	0x04, 0x11
        /*0026*/ 	.short	(.L_10 - .L_9)
	.align		4
.L_9:
        /*0028*/ 	.word	index@($__internal_0_$__cuda_sm10x_tcgen05_guardrail_trap_col_being_dealloced_not_returned_by_alloc)
        /*002c*/ 	.word	0x000008b0


	//----- nvinfo : EIATTR_FRAME_SIZE
	.align		4
.L_10:
        /*0030*/ 	.byte	0x04, 0x11
        /*0032*/ 	.short	(.L_12 - .L_11)
	.align		4
.L_11:
        /*0034*/ 	.word	index@(matmul_kernel)
        /*0038*/ 	.word	0x000008b0


	//----- nvinfo : EIATTR_MIN_STACK_SIZE
	.align		4
.L_12:
        /*003c*/ 	.byte	0x04, 0x12
        /*003e*/ 	.short	(.L_14 - .L_13)
	.align		4
.L_13:
        /*0040*/ 	.word	index@(matmul_kernel)
        /*0044*/ 	.word	0x000008b0
.L_14:


//--------------------- .nv.info.matmul_kernel    --------------------------
	.section	.nv.info.matmul_kernel,"",@"SHT_CUDA_INFO"
	.sectionflags	@""
	.align	4


	//----- nvinfo : EIATTR_CUDA_API_VERSION
	.align		4
        /*0000*/ 	.byte	0x04, 0x37
        /*0002*/ 	.short	(.L_16 - .L_15)
.L_15:
        /*0004*/ 	.word	0x00000081


	//----- nvinfo : EIATTR_KPARAM_INFO
	.align		4
.L_16:
        /*0008*/ 	.byte	0x04, 0x17
        /*000a*/ 	.short	(.L_18 - .L_17)
.L_17:
        /*000c*/ 	.word	0x00000000
        /*0010*/ 	.short	0x000d
        /*0012*/ 	.short	0x0048
        /*0014*/ 	.byte	0x00, 0xf4, 0x21, 0x00


	//----- nvinfo : EIATTR_KPARAM_INFO
	.align		4
.L_18:
        /*0018*/ 	.byte	0x04, 0x17
        /*001a*/ 	.short	(.L_20 - .L_19)
.L_19:
        /*001c*/ 	.word	0x00000000
        /*0020*/ 	.short	0x000c
        /*0022*/ 	.short	0x0040
        /*0024*/ 	.byte	0x00, 0xf4, 0x21, 0x00


	//----- nvinfo : EIATTR_KPARAM_INFO
	.align		4
.L_20:
        /*0028*/ 	.byte	0x04, 0x17
        /*002a*/ 	.short	(.L_22 - .L_21)
.L_21:
        /*002c*/ 	.word	0x00000000
        /*0030*/ 	.short	0x000b
        /*0032*/ 	.short	0x0038
        /*0034*/ 	.byte	0x00, 0xf0, 0x11, 0x00


	//----- nvinfo : EIATTR_KPARAM_INFO
	.align		4
.L_22:
        /*0038*/ 	.byte	0x04, 0x17
        /*003a*/ 	.short	(.L_24 - .L_23)
.L_23:
        /*003c*/ 	.word	0x00000000
        /*0040*/ 	.short	0x000a
        /*0042*/ 	.short	0x0034
        /*0044*/ 	.byte	0x00, 0xf0, 0x11, 0x00


	//----- nvinfo : EIATTR_KPARAM_INFO
	.align		4
.L_24:
        /*0048*/ 	.byte	0x04, 0x17
        /*004a*/ 	.short	(.L_26 - .L_25)
.L_25:
        /*004c*/ 	.word	0x00000000
        /*0050*/ 	.short	0x0009
        /*0052*/ 	.short	0x0030
        /*0054*/ 	.byte	0x00, 0xf0, 0x11, 0x00


	//----- nvinfo : EIATTR_KPARAM_INFO
	.align		4
.L_26:
        /*0058*/ 	.byte	0x04, 0x17
        /*005a*/ 	.short	(.L_28 - .L_27)
.L_27:
        /*005c*/ 	.word	0x00000000
        /*0060*/ 	.short	0x0008
        /*0062*/ 	.short	0x002c
        /*0064*/ 	.byte	0x00, 0xf0, 0x11, 0x00


	//----- nvinfo : EIATTR_KPARAM_INFO
	.align		4
.L_28:
        /*0068*/ 	.byte	0x04, 0x17
        /*006a*/ 	.short	(.L_30 - .L_29)
.L_29:
        /*006c*/ 	.word	0x00000000
        /*0070*/ 	.short	0x0007
        /*0072*/ 	.short	0x0028
        /*0074*/ 	.byte	0x00, 0xf0, 0x11, 0x00


	//----- nvinfo : EIATTR_KPARAM_INFO
	.align		4
.L_30:
        /*0078*/ 	.byte	0x04, 0x17
        /*007a*/ 	.short	(.L_32 - .L_31)
.L_31:
        /*007c*/ 	.word	0x00000000
        /*0080*/ 	.short	0x0006
        /*0082*/ 	.short	0x0024
        /*0084*/ 	.byte	0x00, 0xf0, 0x11, 0x00


	//----- nvinfo : EIATTR_KPARAM_INFO
	.align		4
.L_32:
        /*0088*/ 	.byte	0x04, 0x17
        /*008a*/ 	.short	(.L_34 - .L_33)
.L_33:
        /*008c*/ 	.word	0x00000000
        /*0090*/ 	.short	0x0005
        /*0092*/ 	.short	0x0020
        /*0094*/ 	.byte	0x00, 0xf0, 0x11, 0x00


	//----- nvinfo : EIATTR_KPARAM_INFO
	.align		4
.L_34:
        /*0098*/ 	.byte	0x04, 0x17
        /*009a*/ 	.short	(.L_36 - .L_35)
.L_35:
        /*009c*/ 	.word	0x00000000
        /*00a0*/ 	.short	0x0004
        /*00a2*/ 	.short	0x001c
        /*00a4*/ 	.byte	0x00, 0xf0, 0x11, 0x00


	//----- nvinfo : EIATTR_KPARAM_INFO
	.align		4
.L_36:
        /*00a8*/ 	.byte	0x04, 0x17
        /*00aa*/ 	.short	(.L_38 - .L_37)
.L_37:
        /*00ac*/ 	.word	0x00000000
        /*00b0*/ 	.short	0x0003
        /*00b2*/ 	.short	0x0018
        /*00b4*/ 	.byte	0x00, 0xf0, 0x11, 0x00


	//----- nvinfo : EIATTR_KPARAM_INFO
	.align		4
.L_38:
        /*00b8*/ 	.byte	0x04, 0x17
        /*00ba*/ 	.short	(.L_40 - .L_39)
.L_39:
        /*00bc*/ 	.word	0x00000000
        /*00c0*/ 	.short	0x0002
        /*00c2*/ 	.short	0x0010
        /*00c4*/ 	.byte	0x00, 0xf4, 0x21, 0x00


	//----- nvinfo : EIATTR_KPARAM_INFO
	.align		4
.L_40:
        /*00c8*/ 	.byte	0x04, 0x17
        /*00ca*/ 	.short	(.L_42 - .L_41)
.L_41:
        /*00cc*/ 	.word	0x00000000
        /*00d0*/ 	.short	0x0001
        /*00d2*/ 	.short	0x0008
        /*00d4*/ 	.byte	0x00, 0xf4, 0x21, 0x00


	//----- nvinfo : EIATTR_KPARAM_INFO
	.align		4
.L_42:
        /*00d8*/ 	.byte	0x04, 0x17
        /*00da*/ 	.short	(.L_44 - .L_43)
.L_43:
        /*00dc*/ 	.word	0x00000000
        /*00e0*/ 	.short	0x0000
        /*00e2*/ 	.short	0x0000
        /*00e4*/ 	.byte	0x00, 0xf4, 0x21, 0x00


	//----- nvinfo : EIATTR_AT_ENTRY_FRAGMENTS
	.align		4
.L_44:
        /*00e8*/ 	.byte	0x04, 0x4f
        /*00ea*/ 	.short	(.L_46 - .L_45)


	//   ....[0]....
.L_45:
        /*00ec*/ 	.word	0x00000004


	//----- nvinfo : EIATTR_RESERVED_SMEM_USED
	.align		4
.L_46:
        /*00f0*/ 	.byte	0x01, 0x41
	.zero		2


	//----- nvinfo : EIATTR_SPARSE_MMA_MASK
	.align		4
        /*00f4*/ 	.byte	0x03, 0x50
        /*00f6*/ 	.short	0x0000


	//----- nvinfo : EIATTR_TCGEN05_1CTA_USED
	.align		4
        /*00f8*/ 	.byte	0x01, 0x51
	.zero		2


	//----- nvinfo : EIATTR_MAXREG_COUNT
	.align		4
        /*00fc*/ 	.byte	0x03, 0x1b
        /*00fe*/ 	.short	0x00ff


	//----- nvinfo : EIATTR_NUM_BARRIERS
	.align		4
        /*0100*/ 	.byte	0x02, 0x4c
        /*0102*/ 	.byte	0x01
	.zero		1


	//----- nvinfo : EIATTR_ANNOTATIONS
	.align		4
        /*0104*/ 	.byte	0x04, 0x55
        /*0106*/ 	.short	(.L_48 - .L_47)


	//   ....[0]....
.L_47:
        /*0108*/ 	.word	0x00000001
        /*010c*/ 	.byte	0xc0, 0x03, 0x00, 0x00, 0x01, 0x00, 0x00, 0x00, 0xe0, 0x08, 0x00, 0x00, 0x01, 0x00, 0x00, 0x00
        /* <DEDUP_REMOVED lines=980> */
        /*3e5c*/ 	.byte	0xb0, 0xa8, 0x01, 0x00


	//----- nvinfo : EIATTR_INT_WARP_WIDE_INSTR_OFFSETS
	.align		4
.L_48:
        /*3e60*/ 	.byte	0x04, 0x31
        /*3e62*/ 	.short	(.L_50 - .L_49)


	//   ....[0]....
.L_49:
        /*3e64*/ 	.word	0x000048b0


	//   ....[1]....
        /*3e68*/ 	.word	0x000048e0


	//   ....[2]....
        /*3e6c*/ 	.word	0x0000ad70


	//   ....[3]....
        /*3e70*/ 	.word	0x0001adb0


	//   ....[4]....
        /*3e74*/ 	.word	0x0001ae00


	//----- nvinfo : EIATTR_COOP_GROUP_MASK_REGIDS
	.align		4
.L_50:
        /*3e78*/ 	.byte	0x04, 0x29
        /*3e7a*/ 	.short	(.L_52 - .L_51)


	//   ....[0]....
.L_51:
        /*3e7c*/ 	.word	0xffffffff


	//   ....[1]....
        /*3e80*/ 	.word	0xffffffff


	//   ....[2]....
        /*3e84*/ 	.word	0xffffffff


	//   ....[3]....
        /*3e88*/ 	.word	0xffffffff


	//----- nvinfo : EIATTR_COOP_GROUP_INSTR_OFFSETS
	.align		4
.L_52:
        /*3e8c*/ 	.byte	0x04, 0x28
        /*3e8e*/ 	.short	(.L_54 - .L_53)


	//   ....[0]....
.L_53:
        /*3e90*/ 	.word	0x00000070


	//   ....[1]....
        /*3e94*/ 	.word	0x00000330


	//   ....[2]....
        /*3e98*/ 	.word	0x0001ac40


	//   ....[3]....
        /*3e9c*/ 	.word	0x0001aeb0


	//----- nvinfo : EIATTR_VRC_CTA_INIT_COUNT
	.align		4
.L_54:
        /*3ea0*/ 	.byte	0x02, 0x4a
        /*3ea2*/ 	.byte	0x80
	.zero		1


	//----- nvinfo : EIATTR_MBARRIER_INSTR_OFFSETS
	.align		4
        /*3ea4*/ 	.byte	0x04, 0x39
        /*3ea6*/ 	.short	(.L_56 - .L_55)


	//   ....[0]....
.L_55:
        /*3ea8*/ 	.word	0x00004ad0
        /*3eac*/ 	.word	0x000000ff
        /*3eb0*/ 	.word	0x00000000
        /*3eb4*/ 	.short	0x0100
        /*3eb6*/ 	.byte	0x06
	.zero		1


	//   ....[1]....
        /*3eb8*/ 	.word	0x0000ada0
        /*3ebc*/ 	.word	0x000000ff
        /*3ec0*/ 	.word	0x00008008
        /*3ec4*/ 	.short	0x0100
        /*3ec6*/ 	.byte	0x09
	.zero		1


	//   ....[2]....
        /*3ec8*/ 	.word	0x00015700
        /*3ecc*/ 	.word	0x000000ff
        /*3ed0*/ 	.word	0x00000000
        /*3ed4*/ 	.short	0x010a
        /*3ed6*/ 	.byte	0x06
	.zero		1


	//   ....[3]....
        /*3ed8*/ 	.word	0x00019020
        /*3edc*/ 	.word	0x000000ff
        /*3ee0*/ 	.word	0x00000000
        /*3ee4*/ 	.short	0x010a
        /*3ee6*/ 	.byte	0x06
	.zero		1


	//   ....[4]....
        /*3ee8*/ 	.word	0x000190d0
        /*3eec*/ 	.word	0x000000ff
        /*3ef0*/ 	.word	0x00008000
        /*3ef4*/ 	.short	0x0108
        /*3ef6*/ 	.byte	0x09
	.zero		1


	//   ....[5]....
        /*3ef8*/ 	.word	0x00019170
        /*3efc*/ 	.word	0x000000ff
        /*3f00*/ 	.word	0x00008008
        /*3f04*/ 	.short	0x0108
        /*3f06*/ 	.byte	0x09
	.zero		1


	//   ....[6]....
        /*3f08*/ 	.word	0x0001aed0
        /*3f0c*/ 	.word	0x000000ff
        /*3f10*/ 	.word	0x00000000
        /*3f14*/ 	.short	0x010a
        /*3f16*/ 	.byte	0x06
	.zero		1


	//   ....[7]....
        /*3f18*/ 	.word	0x0001af00
        /*3f1c*/ 	.word	0x000000ff
        /*3f20*/ 	.word	0x00000000
        /*3f24*/ 	.short	0x010a
        /*3f26*/ 	.byte	0x06
	.zero		1


	//----- nvinfo : EIATTR_NUM_MBARRIERS
	.align		4
.L_56:
        /*3f28*/ 	.byte	0x03, 0x38
        /*3f2a*/ 	.short	0x0002


	//----- nvinfo : EIATTR_EXIT_INSTR_OFFSETS
	.align		4
        /*3f2c*/ 	.byte	0x04, 0x1c
        /*3f2e*/ 	.short	(.L_58 - .L_57)


	//   ....[0]....
.L_57:
        /*3f30*/ 	.word	0x0001aec0


	//----- nvinfo : EIATTR_REQNTID
	.align		4
.L_58:
        /*3f34*/ 	.byte	0x04, 0x10
        /*3f36*/ 	.short	(.L_60 - .L_59)
.L_59:
        /*3f38*/ 	.word	0x00000080
        /*3f3c*/ 	.word	0x00000001
        /*3f40*/ 	.word	0x00000001


	//----- nvinfo : EIATTR_CRS_STACK_SIZE
	.align		4
.L_60:
        /*3f44*/ 	.byte	0x04, 0x1e
        /*3f46*/ 	.short	(.L_62 - .L_61)
.L_61:
        /*3f48*/ 	.word	0x00000000


	//----- nvinfo : EIATTR_CBANK_PARAM_SIZE
	.align		4
.L_62:
        /*3f4c*/ 	.byte	0x03, 0x19
        /*3f4e*/ 	.short	0x0050


	//----- nvinfo : EIATTR_PARAM_CBANK
	.align		4
        /*3f50*/ 	.byte	0x04, 0x0a
        /*3f52*/ 	.short	(.L_64 - .L_63)
	.align		4
.L_63:
        /*3f54*/ 	.word	index@(.nv.constant0.matmul_kernel)
        /*3f58*/ 	.short	0x0380
        /*3f5a*/ 	.short	0x0050


	//----- nvinfo : EIATTR_SW_WAR
	.align		4
.L_64:
        /*3f5c*/ 	.byte	0x04, 0x36
        /*3f5e*/ 	.short	(.L_66 - .L_65)
.L_65:
        /*3f60*/ 	.word	0x00000008
.L_66:


//--------------------- .nv.compat                --------------------------
	.section	.nv.compat,"",@"SHT_CUDA_COMPAT_INFO"
	.align	4
        /*0000*/ 	.byte	0x02, 0x02, 0x02, 0x00, 0x02, 0x05, 0x05, 0x00, 0x02, 0x03, 0x00, 0x00, 0x02, 0x06, 0x01, 0x00


//--------------------- .nv.callgraph             --------------------------
	.section	.nv.callgraph,"",@"SHT_CUDA_CALLGRAPH"
	.align	4
	.sectionentsize	8
	.align		4
        /*0000*/ 	.word	0x00000000
	.align		4
        /*0004*/ 	.word	0xffffffff
	.align		4
        /*0008*/ 	.word	0x00000000
	.align		4
        /*000c*/ 	.word	0xfffffffe
	.align		4
        /*0010*/ 	.word	0x00000000
	.align		4
        /*0014*/ 	.word	0xfffffffd
	.align		4
        /*0018*/ 	.word	0x00000000
	.align		4
        /*001c*/ 	.word	0xfffffffc


//--------------------- .text.matmul_kernel       --------------------------
	.section	.text.matmul_kernel,"ax",@progbits
	.align	128
        .global         matmul_kernel
        .type           matmul_kernel,@function
        .size           matmul_kernel,(.L_x_21 - matmul_kernel)
        .other          matmul_kernel,@"STO_CUDA_ENTRY STV_DEFAULT"
matmul_kernel:
.text.matmul_kernel:
[----:B------:R-:W0:Y:S01]  /*0000*/  LDC R1, c[0x0][0x37c] ;  /* 0x0000df00ff017b82 */ /* 0x000e220000000800 */
[----:B------:R-:W1:Y:S01]  /*0010*/  S2R R0, SR_TID.X ;  /* 0x0000000000007919 */ /* 0x000e620000002100 */
[----:B0-----:R-:W-:Y:S01]  /*0020*/  VIADD R1, R1, 0xfffff750 ;  /* 0xfffff75001017836 */ /* 0x001fe20000000000 */
[----:B-1----:R-:W-:-:S13]  /*0030*/  ISETP.GE.U32.AND P0, PT, R0, 0x20, PT ;  /* 0x000000200000780c */ /* 0x002fda0003f06070 */
[----:B------:R-:W-:Y:S02]  /*0040*/  VOTEU.ANY UP0, P0 ;  /* 0x0000000000ff7886 */ /* 0x000fe40000000100 */
[----:B------:R-:W-:Y:S05]  /*0050*/  BRA.U UP0, `(.L_x_0) ;  /* 0x0000000100b87547 */ /* 0x000fea000b800000 */
[----:B------:R-:W0:Y:S01]  /*0060*/  S2UR UR6, SR_CgaCtaId ;  /* 0x00000000000679c3 */ /* 0x000e220000008800 */
[----:B------:R-:W-:Y:S01]  /*0070*/  NOP ;  /* 0x0000000000007918 */ /* 0x000fe20000000000 */
[----:B------:R-:W-:Y:S02]  /*0080*/  UMOV UR4, 0x40 ;  /* 0x0000004000047882 */ /* 0x000fe40000000000 */
[----:B0-----:R-:W-:-:S09]  /*0090*/  ULEA UR4, UR6, UR4, 0x18 ;  /* 0x0000000406047291 */ /* 0x001fd2000f8ec0ff */
[----:B------:R-:W0:Y:S01]  /*00a0*/  LDS.U8 R0, [UR4] ;  /* 0x00000004ff007984 */ /* 0x000e220008000000 */
[----:B------:R-:W-:Y:S02]  /*00b0*/  UMOV UR4, 0x400 ;  /* 0x0000040000047882 */ /* 0x000fe40000000000 */
[----:B------:R-:W-:Y:S01]  /*00c0*/  ULEA UR4, UR6, UR4, 0x18 ;  /* 0x0000000406047291 */ /* 0x000fe2000f8ec0ff */
[----:B0-----:R-:W-:-:S13]  /*00d0*/  ISETP.NE.AND P0, PT, R0, RZ, PT ;  /* 0x000000ff0000720c */ /* 0x001fda0003f05270 */
[----:B------:R-:W-:Y:S05]  /*00e0*/  @P0 BRA `(.L_x_1) ;  /* 0x00000000007c0947 */ /* 0x000fea0003800000 */
[----:B------:R-:W-:-:S13]  /*00f0*/  ELECT P0, URZ, PT ;  /* 0x0000000000ff782f */ /* 0x000fda0003800000 */
[----:B------:R-:W-:Y:S05]  /*0100*/  @!P0 BRA `(.L_x_2) ;  /* 0x0000000000848947 */ /* 0x000fea0003800000 */
[----:B------:R-:W-:Y:S01]  /*0110*/  UMOV UR5, 0x4 ;  /* 0x0000000400057882 */ /* 0x000fe20000000000 */
[----:B------:R-:W-:Y:S02]  /*0120*/  IMAD.MOV.U32 R4, RZ, RZ, 0x1 ;  /* 0x00000001ff047424 */ /* 0x000fe400078e00ff */
[----:B------:R-:W-:Y:S02]  /*0130*/  IMAD.MOV.U32 R5, RZ, RZ, 0xf ;  /* 0x0000000fff057424 */ /* 0x000fe400078e00ff */
[----:B------:R-:W-:Y:S04]  /*0140*/  DEPBAR.LE SB0, 0x36 ;  /* 0x00008d800000791a */ /* 0x000fe80000000000 */
[----:B------:R-:W0:Y:S02]  /*0150*/  UTCATOMSWS.FIND_AND_SET.ALIGN UP1, UR5, UR5 ;  /* 0x00000005000575e3 */ /* 0x000e240008020800 */
[----:B0-----:R-:W-:-:S04]  /*0160*/  PLOP3.LUT P0, PT, PT, PT, UP1, 0x80, 0x8 ;  /* 0x000000000008781c */ /* 0x001fc80003f0f018 */
[----:B------:R-:W-:-:S04]  /*0170*/  SEL R0, RZ, 0xffffffff, !P0 ;  /* 0xffffffffff007807 */ /* 0x000fc80004000000 */
[----:B------:R-:W-:Y:S01]  /*0180*/  ISETP.NE.AND P0, PT, R0, RZ, PT ;  /* 0x000000ff0000720c */ /* 0x000fe20003f05270 */
[----:B------:R-:W-:-:S12]  /*0190*/  IMAD.U32 R0, RZ, RZ, UR5 ;  /* 0x00000005ff007e24 */ /* 0x000fd8000f8e00ff */
[----:B------:R-:W-:Y:S05]  /*01a0*/  @P0 BRA `(.L_x_3) ;  /* 0x0000000000240947 */ /* 0x000fea0003800000 */
.L_x_4:
[----:B------:R-:W-:Y:S05]  /*01b0*/  NANOSLEEP 0x64 ;  /* 0x000000640000795d */ /* 0x000fea0003800000 */
[----:B------:R-:W-:-:S05]  /*01c0*/  UMOV UR5, 0x4 ;  /* 0x0000000400057882 */ /* 0x000fca0000000000 */
[----:B------:R-:W-:Y:S04]  /*01d0*/  DEPBAR.LE SB0, 0x36 ;  /* 0x00008d800000791a */ /* 0x000fe80000000000 */
[----:B------:R-:W0:Y:S02]  /*01e0*/  UTCATOMSWS.FIND_AND_SET.ALIGN UP1, UR5, UR5 ;  /* 0x00000005000575e3 */ /* 0x000e240008020800 */
[----:B0-----:R-:W-:-:S04]  /*01f0*/  PLOP3.LUT P0, PT, PT, PT, UP1, 0x80, 0x8 ;  /* 0x000000000008781c */ /* 0x001fc80003f0f018 */
[----:B------:R-:W-:-:S04]  /*0200*/  SEL R0, RZ, 0xffffffff, !P0 ;  /* 0xffffffffff007807 */ /* 0x000fc80004000000 */
[----:B------:R-:W-:Y:S01]  /*0210*/  ISETP.NE.AND P0, PT, R0, RZ, PT ;  /* 0x000000ff0000720c */ /* 0x000fe20003f05270 */
[----:B------:R-:W-:-:S12]  /*0220*/  IMAD.U32 R0, RZ, RZ, UR5 ;  /* 0x00000005ff007e24 */ /* 0x000fd8000f8e00ff */
[----:B------:R-:W-:Y:S05]  /*0230*/  @!P0 BRA `(.L_x_4) ;  /* 0xfffffffc00dc8947 */ /* 0x000fea000383ffff */
.L_x_3:
[C---:B------:R-:W-:Y:S01]  /*0240*/  VIADD R3, R0.reuse, 0x10 ;  /* 0x0000001000037836 */ /* 0x040fe20000000000 */
[----:B------:R-:W-:Y:S01]  /*0250*/  UMOV UR5, 0x50 ;  /* 0x0000005000057882 */ /* 0x000fe20000000000 */
[----:B------:R-:W-:Y:S01]  /*0260*/  SHF.L.U32 R2, R5, R0, RZ ;  /* 0x0000000005027219 */ /* 0x000fe200000006ff */
[----:B------:R-:W-:Y:S01]  /*0270*/  ULEA UR5, UR6, UR5, 0x18 ;  /* 0x0000000506057291 */ /* 0x000fe2000f8ec0ff */
[----:B------:R-:W-:Y:S01]  /*0280*/  IMAD.SHL.U32 R0, R0, 0x20, RZ ;  /* 0x0000002000007824 */ /* 0x000fe200078e00ff */
[----:B------:R-:W-:-:S04]  /*0290*/  SHF.L.U32 R3, R4, R3, RZ ;  /* 0x0000000304037219 */ /* 0x000fc800000006ff */
[----:B------:R-:W-:-:S05]  /*02a0*/  LOP3.LUT R2, R3, R2, RZ, 0xfc, !PT ;  /* 0x0000000203027212 */ /* 0x000fca00078efcff */
[----:B------:R0:W-:Y:S04]  /*02b0*/  ATOMS.OR RZ, [UR5], R2 ;  /* 0x00000002ffff798c */ /* 0x0001e8000b000005 */
[----:B------:R0:W-:Y:S01]  /*02c0*/  STS [UR4], R0 ;  /* 0x00000000ff007988 */ /* 0x0001e20008000804 */
[----:B------:R-:W-:Y:S05]  /*02d0*/  BRA `(.L_x_2) ;  /* 0x0000000000107947 */ /* 0x000fea0003800000 */
.L_x_1:
[----:B------:R-:W-:Y:S01]  /*02e0*/  IMAD.MOV.U32 R0, RZ, RZ, -0x1 ;  /* 0xffffffffff007424 */ /* 0x000fe200078e00ff */
[----:B------:R-:W-:-:S04]  /*02f0*/  MOV R2, 0x320 ;  /* 0x0000032000027802 */ /* 0x000fc80000000f00 */
[----:B------:R0:W-:Y:S03]  /*0300*/  STS [UR4], R0 ;  /* 0x00000000ff007988 */ /* 0x0001e60008000804 */
[----:B0-----:R-:W-:Y:S05]  /*0310*/  CALL.REL.NOINC `($__internal_1_$__cuda_sm10x_tcgen05_guardrail_trap_phase_invalid_during_alloc) ;  /* 0x000001ac00107944 */ /* 0x001fea0003c00000 */
.L_x_2:
[----:B------:R-:W-:Y:S05]  /*0320*/  WARPSYNC.ALL ;  /* 0x0000000000007948 */ /* 0x000fea0003800000 */
[----:B------:R-:W-:Y:S01]  /*0330*/  NOP ;  /* 0x0000000000007918 */ /* 0x000fe20000000000 */
.L_x_0:
[----:B0-----:R-:W0:Y:S01]  /*0340*/  LDC.64 R2, c[0x0][0x398] ;  /* 0x0000e600ff027b82 */ /* 0x001e220000000a00 */
[----:B------:R-:W1:Y:S01]  /*0350*/  S2R R7, SR_CTAID.X ;  /* 0x0000000000077919 */ /* 0x000e620000002500 */
[----:B------:R-:W-:Y:S01]  /*0360*/  UMOV UR9, 0x400 ;  /* 0x0000040000097882 */ /* 0x000fe20000000000 */
[----:B------:R-:W2:Y:S01]  /*0370*/  LDCU UR5, c[0x0][0x3a4] ;  /* 0x00007480ff0577ac */ /* 0x000ea20008000800 */
[----:B------:R-:W3:Y:S04]  /*0380*/  LDCU.128 UR12, c[0x0][0x380] ;  /* 0x00007000ff0c77ac */ /* 0x000ee80008000c00 */
[----:B------:R-:W4:Y:S01]  /*0390*/  S2UR UR4, SR_CgaCtaId ;  /* 0x00000000000479c3 */ /* 0x000f220000008800 */
[----:B0-----:R-:W-:Y:S01]  /*03a0*/  VIADD R0, R3, 0x3f ;  /* 0x0000003f03007836 */ /* 0x001fe20000000000 */
[----:B------:R-:W-:Y:S01]  /*03b0*/  IABS R14, R3 ;  /* 0x00000003000e7213 */ /* 0x000fe20000000000 */
[----:B------:R0:W-:Y:S01]  /*03c0*/  STL [R1+0x7d4], R3 ;  /* 0x0007d40301007387 */ /* 0x0001e20000100800 */
[----:B------:R-:W-:-:S02]  /*03d0*/  IABS R68, R2 ;  /* 0x0000000200447213 */ /* 0x000fc40000000000 */
[----:B------:R-:W-:Y:S01]  /*03e0*/  SHF.R.S32.HI R5, RZ, 0x1f, R0 ;  /* 0x0000001fff057819 */ /* 0x000fe20000011400 */
[----:B----4-:R-:W-:-:S03]  /*03f0*/  ULEA UR9, UR4, UR9, 0x18 ;  /* 0x0000000904097291 */ /* 0x010fc6000f8ec0ff */
[----:B------:R-:W-:Y:S02]  /*0400*/  LEA.HI R5, R5, R0, RZ, 0x6 ;  /* 0x0000000005057211 */ /* 0x000fe400078f30ff */
[----:B-1----:R-:W-:Y:S02]  /*0410*/  IABS R10, R7 ;  /* 0x00000007000a7213 */ /* 0x002fe40000000000 */
[----:B------:R-:W-:-:S04]  /*0420*/  SHF.R.S32.HI R6, RZ, 0x6, R5 ;  /* 0x00000006ff067819 */ /* 0x000fc80000011405 */
[-C--:B------:R-:W-:Y:S02]  /*0430*/  IABS R9, R6.reuse ;  /* 0x0000000600097213 */ /* 0x080fe40000000000 */
[----:B------:R-:W-:Y:S02]  /*0440*/  IABS R12, R6 ;  /* 0x00000006000c7213 */ /* 0x000fe40000000000 */
[----:B------:R-:W1:Y:S08]  /*0450*/  I2F.RP R0, R9 ;  /* 0x0000000900007306 */ /* 0x000e700000209400 */
[----:B-1----:R-:W1:Y:S02]  /*0460*/  MUFU.RCP R0, R0 ;  /* 0x0000000000007308 */ /* 0x002e640000001000 */
[----:B-1----:R-:W-:-:S02]  /*0470*/  VIADD R4, R0, 0xffffffe ;  /* 0x0ffffffe00047836 */ /* 0x002fc40000000000 */
[----:B------:R-:W-:-:S04]  /*0480*/  IMAD.MOV R0, RZ, RZ, -R12 ;  /* 0x000000ffff007224 */ /* 0x000fc800078e0a0c */
[----:B------:R1:W4:Y:S02]  /*0490*/  F2I.FTZ.U32.TRUNC.NTZ R5, R4 ;  /* 0x0000000400057305 */ /* 0x000324000021f000 */
[----:B-1----:R-:W-:Y:S02]  /*04a0*/  IMAD.MOV.U32 R4, RZ, RZ, RZ ;  /* 0x000000ffff047224 */ /* 0x002fe400078e00ff */
[----:B----4-:R-:W-:-:S04]  /*04b0*/  IMAD.MOV R8, RZ, RZ, -R5 ;  /* 0x000000ffff087224 */ /* 0x010fc800078e0a05 */
[----:B------:R-:W-:Y:S02]  /*04c0*/  IMAD R11, R8, R9, RZ ;  /* 0x00000009080b7224 */ /* 0x000fe400078e02ff */
[----:B------:R-:W-:Y:S02]  /*04d0*/  IMAD.MOV.U32 R8, RZ, RZ, R10 ;  /* 0x000000ffff087224 */ /* 0x000fe400078e000a */
[----:B------:R-:W-:-:S06]  /*04e0*/  IMAD.HI.U32 R5, R5, R11, R4 ;  /* 0x0000000b05057227 */ /* 0x000fcc00078e0004 */
[----:B------:R-:W-:-:S04]  /*04f0*/  IMAD.HI.U32 R5, R5, R8, RZ ;  /* 0x0000000805057227 */ /* 0x000fc800078e00ff */
[----:B------:R-:W-:Y:S01]  /*0500*/  IMAD R0, R5, R0, R8 ;  /* 0x0000000005007224 */ /* 0x000fe200078e0208 */
[----:B------:R-:W-:Y:S04]  /*0510*/  BAR.SYNC.DEFER_BLOCKING 0x0 ;  /* 0x0000000000007b1d */ /* 0x000fe80000010000 */
[----:B------:R-:W-:-:S13]  /*0520*/  ISETP.GT.U32.AND P1, PT, R9, R0, PT ;  /* 0x000000000900720c */ /* 0x000fda0003f24070 */
[----:B------:R-:W-:Y:S02]  /*0530*/  @!P1 IMAD.IADD R0, R0, 0x1, -R9 ;  /* 0x0000000100009824 */ /* 0x000fe400078e0a09 */
[----:B------:R-:W-:Y:S01]  /*0540*/  @!P1 VIADD R5, R5, 0x1 ;  /* 0x0000000105059836 */ /* 0x000fe20000000000 */
[----:B------:R-:W-:Y:S02]  /*0550*/  ISETP.NE.AND P1, PT, R6, RZ, PT ;  /* 0x000000ff0600720c */ /* 0x000fe40003f25270 */
[----:B------:R-:W-:Y:S02]  /*0560*/  ISETP.GE.U32.AND P0, PT, R0, R9, PT ;  /* 0x000000090000720c */ /* 0x000fe40003f06070 */
[----:B------:R-:W-:-:S04]  /*0570*/  LOP3.LUT R0, R7, R6, RZ, 0x3c, !PT ;  /* 0x0000000607007212 */ /* 0x000fc800078e3cff */
[----:B------:R-:W-:Y:S01]  /*0580*/  ISETP.GE.AND P2, PT, R0, RZ, PT ;  /* 0x000000ff0000720c */ /* 0x000fe20003f46270 */
[----:B------:R-:W-:-:S06]  /*0590*/  VIADD R0, R2, 0x7f ;  /* 0x0000007f02007836 */ /* 0x000fcc0000000000 */
[----:B------:R-:W-:-:S04]  /*05a0*/  @P0 VIADD R5, R5, 0x1 ;  /* 0x0000000105050836 */ /* 0x000fc80000000000 */
[----:B------:R-:W-:Y:S01]  /*05b0*/  IMAD.MOV.U32 R11, RZ, RZ, R5 ;  /* 0x000000ffff0b7224 */ /* 0x000fe200078e0005 */
[----:B------:R-:W-:-:S03]  /*05c0*/  SHF.R.S32.HI R5, RZ, 0x1f, R0 ;  /* 0x0000001fff057819 */ /* 0x000fc60000011400 */
[----:B------:R-:W-:Y:S01]  /*05d0*/  @!P2 IMAD.MOV R11, RZ, RZ, -R11 ;  /* 0x000000ffff0ba224 */ /* 0x000fe200078e0a0b */
[----:B------:R-:W-:Y:S02]  /*05e0*/  LEA.HI R5, R5, R0, RZ, 0x7 ;  /* 0x0000000005057211 */ /* 0x000fe400078f38ff */
[----:B------:R-:W-:-:S04]  /*05f0*/  @!P1 LOP3.LUT R11, RZ, R6, RZ, 0x33, !PT ;  /* 0x00000006ff0b9212 */ /* 0x000fc800078e33ff */
[----:B------:R-:W-:Y:S01]  /*0600*/  LEA.HI.SX32 R5, R5, -R11, 0x19 ;  /* 0x8000000b05057211 */ /* 0x000fe200078fcaff */
[----:B------:R-:W-:-:S03]  /*0610*/  IMAD.MOV R8, RZ, RZ, -R11 ;  /* 0x000000ffff087224 */ /* 0x000fc600078e0a0b */
[----:B------:R-:W-:Y:S01]  /*0620*/  VIMNMX R13, PT, PT, R5, 0x1, PT ;  /* 0x00000001050d7848 */ /* 0x000fe20003fe0100 */
[----:B------:R-:W-:Y:S02]  /*0630*/  IMAD R12, R6, R8, R7 ;  /* 0x00000008060c7224 */ /* 0x000fe400078e0207 */
[----:B------:R-:W1:Y:S01]  /*0640*/  I2F.RP R6, R68 ;  /* 0x0000004400067306 */ /* 0x000e620000209400 */
[-C--:B------:R-:W-:Y:S02]  /*0650*/  IABS R9, R13.reuse ;  /* 0x0000000d00097213 */ /* 0x080fe40000000000 */
[----:B------:R-:W-:-:S05]  /*0660*/  IABS R8, R13 ;  /* 0x0000000d00087213 */ /* 0x000fca0000000000 */
[----:B------:R-:W4:Y:S08]  /*0670*/  I2F.RP R0, R9 ;  /* 0x0000000900007306 */ /* 0x000f300000209400 */
[----:B-1----:R-:W-:Y:S08]  /*0680*/  MUFU.RCP R6, R6 ;  /* 0x0000000600067308 */ /* 0x002ff00000001000 */
[----:B----4-:R-:W1:Y:S02]  /*0690*/  MUFU.RCP R0, R0 ;  /* 0x0000000000007308 */ /* 0x010e640000001000 */
[----:B-1----:R-:W-:Y:S01]  /*06a0*/  VIADD R4, R0, 0xffffffe ;  /* 0x0ffffffe00047836 */ /* 0x002fe20000000000 */
[----:B------:R-:W-:-:S05]  /*06b0*/  IABS R0, R12 ;  /* 0x0000000c00007213 */ /* 0x000fca0000000000 */
[----:B------:R1:W4:Y:S02]  /*06c0*/  F2I.FTZ.U32.TRUNC.NTZ R5, R4 ;  /* 0x0000000400057305 */ /* 0x000324000021f000 */
[----:B-1----:R-:W-:Y:S02]  /*06d0*/  IMAD.MOV.U32 R4, RZ, RZ, RZ ;  /* 0x000000ffff047224 */ /* 0x002fe400078e00ff */
[----:B----4-:R-:W-:-:S04]  /*06e0*/  IMAD.MOV R10, RZ, RZ, -R5 ;  /* 0x000000ffff0a7224 */ /* 0x010fc800078e0a05 */
[----:B------:R-:W-:-:S04]  /*06f0*/  IMAD R7, R10, R9, RZ ;  /* 0x000000090a077224 */ /* 0x000fc800078e02ff */
[----:B------:R-:W-:-:S04]  /*0700*/  IMAD.HI.U32 R4, R5, R7, R4 ;  /* 0x0000000705047227 */ /* 0x000fc800078e0004 */
[----:B------:R-:W-:Y:S02]  /*0710*/  IMAD.MOV.U32 R5, RZ, RZ, R0 ;  /* 0x000000ffff057224 */ /* 0x000fe400078e0000 */
[----:B------:R-:W-:Y:S02]  /*0720*/  IMAD.MOV.U32 R7, RZ, RZ, R14 ;  /* 0x000000ffff077224 */ /* 0x000fe400078e000e */
[----:B------:R-:W-:Y:S02]  /*0730*/  IMAD.MOV R0, RZ, RZ, -R8 ;  /* 0x000000ffff007224 */ /* 0x000fe400078e0a08 */
[----:B------:R-:W-:Y:S01]  /*0740*/  IMAD.HI.U32 R4, R4, R5, RZ ;  /* 0x0000000504047227 */ /* 0x000fe200078e00ff */
[----:B------:R-:W1:Y:S03]  /*0750*/  I2F.RP R10, R7 ;  /* 0x00000007000a7306 */ /* 0x000e660000209400 */
[----:B------:R-:W-:-:S02]  /*0760*/  IMAD R0, R4, R0, R5 ;  /* 0x0000000004007224 */ /* 0x000fc400078e0205 */
[----:B------:R-:W-:-:S03]  /*0770*/  VIADD R5, R6, 0xffffffe ;  /* 0x0ffffffe06057836 */ /* 0x000fc60000000000 */
[----:B------:R-:W-:-:S03]  /*0780*/  ISETP.GT.U32.AND P1, PT, R9, R0, PT ;  /* 0x000000000900720c */ /* 0x000fc60003f24070 */
[----:B------:R-:W4:Y:S08]  /*0790*/  F2I.FTZ.U32.TRUNC.NTZ R5, R5 ;  /* 0x0000000500057305 */ /* 0x000f30000021f000 */
[----:B-1----:R-:W1:Y:S02]  /*07a0*/  MUFU.RCP R10, R10 ;  /* 0x0000000a000a7308 */ /* 0x002e640000001000 */
[----:B------:R-:W-:-:S02]  /*07b0*/  @!P1 IMAD.IADD R0, R0, 0x1, -R9 ;  /* 0x0000000100009824 */ /* 0x000fc400078e0a09 */
[----:B------:R-:W-:Y:S01]  /*07c0*/  @!P1 VIADD R4, R4, 0x1 ;  /* 0x0000000104049836 */ /* 0x000fe20000000000 */
[----:B------:R-:W-:Y:S02]  /*07d0*/  ISETP.NE.AND P1, PT, R13, RZ, PT ;  /* 0x000000ff0d00720c */ /* 0x000fe40003f25270 */
[----:B------:R-:W-:Y:S01]  /*07e0*/  ISETP.GE.U32.AND P0, PT, R0, R9, PT ;  /* 0x000000090000720c */ /* 0x000fe20003f06070 */
[----:B----4-:R-:W-:Y:S01]  /*07f0*/  IMAD.MOV R71, RZ, RZ, -R5 ;  /* 0x000000ffff477224 */ /* 0x010fe200078e0a05 */
[----:B------:R-:W-:-:S03]  /*0800*/  LOP3.LUT R0, R12, R13, RZ, 0x3c, !PT ;  /* 0x0000000d0c007212 */ /* 0x000fc600078e3cff */
[----:B------:R-:W-:Y:S01]  /*0810*/  IMAD R71, R71, R68, RZ ;  /* 0x0000004447477224 */ /* 0x000fe200078e02ff */
[----:B------:R-:W-:Y:S01]  /*0820*/  ISETP.GE.AND P2, PT, R0, RZ, PT ;  /* 0x000000ff0000720c */ /* 0x000fe20003f46270 */
[----:B-1----:R-:W-:-:S06]  /*0830*/  VIADD R8, R10, 0xffffffe ;  /* 0x0ffffffe0a087836 */ /* 0x002fcc0000000000 */
[----:B------:R-:W-:Y:S01]  /*0840*/  @P0 VIADD R4, R4, 0x1 ;  /* 0x0000000104040836 */ /* 0x000fe20000000000 */
[----:B------:R1:W4:Y:S05]  /*0850*/  F2I.FTZ.U32.TRUNC.NTZ R9, R8 ;  /* 0x0000000800097305 */ /* 0x00032a000021f000 */
[----:B------:R-:W-:Y:S01]  /*0860*/  @!P2 IMAD.MOV R4, RZ, RZ, -R4 ;  /* 0x000000ffff04a224 */ /* 0x000fe200078e0a04 */
[----:B------:R-:W-:Y:S01]  /*0870*/  @!P1 LOP3.LUT R4, RZ, R13, RZ, 0x33, !PT ;  /* 0x0000000dff049212 */ /* 0x000fe200078e33ff */
[----:B-1----:R-:W-:-:S04]  /*0880*/  IMAD.MOV.U32 R8, RZ, RZ, RZ ;  /* 0x000000ffff087224 */ /* 0x002fc800078e00ff */
[----:B------:R-:W-:Y:S02]  /*0890*/  IMAD.SHL.U32 R15, R4, 0x40, RZ ;  /* 0x00000040040f7824 */ /* 0x000fe400078e00ff */
[----:B------:R-:W-:Y:S02]  /*08a0*/  IMAD.MOV R0, RZ, RZ, -R4 ;  /* 0x000000ffff007224 */ /* 0x000fe400078e0a04 */
[----:B----4-:R-:W-:Y:S01]  /*08b0*/  IMAD.MOV R6, RZ, RZ, -R9 ;  /* 0x000000ffff067224 */ /* 0x010fe200078e0a09 */
[----:B------:R-:W-:Y:S01]  /*08c0*/  IABS R70, R15 ;  /* 0x0000000f00467213 */ /* 0x000fe20000000000 */
[----:B------:R-:W-:Y:S01]  /*08d0*/  IMAD.MOV.U32 R4, RZ, RZ, RZ ;  /* 0x000000ffff047224 */ /* 0x000fe200078e00ff */
[----:B------:R-:W-:Y:S01]  /*08e0*/  STL [R1+0xb8], R15 ;  /* 0x0000b80f01007387 */ /* 0x000fe20000100800 */
[----:B------:R-:W-:Y:S02]  /*08f0*/  VIADD R16, R15, 0x1 ;  /* 0x000000010f107836 */ /* 0x000fe40000000000 */
[----:B------:R-:W-:-:S02]  /*0900*/  IMAD R69, R6, R7, RZ ;  /* 0x0000000706457224 */ /* 0x000fc400078e02ff */
[----:B------:R-:W-:Y:S01]  /*0910*/  IMAD.HI.U32 R71, R5, R71, R4 ;  /* 0x0000004705477227 */ /* 0x000fe200078e0004 */
[----:B------:R-:W-:Y:S01]  /*0920*/  IABS R4, R16 ;  /* 0x0000001000047213 */ /* 0x000fe20000000000 */
[----:B------:R-:W-:Y:S02]  /*0930*/  STL [R1+0x6e0], R16 ;  /* 0x0006e01001007387 */ /* 0x000fe40000100800 */
[----:B------:R-:W-:-:S04]  /*0940*/  IMAD.HI.U32 R69, R9, R69, R8 ;  /* 0x0000004509457227 */ /* 0x000fc800078e0008 */
[C---:B0-----:R-:W-:Y:S02]  /*0950*/  VIADD R3, R15.reuse, 0x2 ;  /* 0x000000020f037836 */ /* 0x041fe40000000000 */
[----:B------:R-:W-:Y:S02]  /*0960*/  VIADD R6, R15, 0x3 ;  /* 0x000000030f067836 */ /* 0x000fe40000000000 */
[----:B------:R-:W-:Y:S01]  /*0970*/  IMAD.MOV.U32 R8, RZ, RZ, R4 ;  /* 0x000000ffff087224 */ /* 0x000fe200078e0004 */
[----:B------:R0:W-:Y:S01]  /*0980*/  STL [R1+0x6dc], R3 ;  /* 0x0006dc0301007387 */ /* 0x0001e20000100800 */
[----:B------:R-:W-:Y:S01]  /*0990*/  IABS R66, R3 ;  /* 0x0000000300427213 */ /* 0x000fe20000000000 */
[----:B------:R-:W-:Y:S01]  /*09a0*/  IMAD.HI.U32 R4, R69, R70, RZ ;  /* 0x0000004645047227 */ /* 0x000fe200078e00ff */
[----:B------:R-:W-:Y:S01]  /*09b0*/  IABS R10, R6 ;  /* 0x00000006000a7213 */ /* 0x000fe20000000000 */
[----:B------:R1:W-:Y:S02]  /*09c0*/  STL [R1+0x6d8], R6 ;  /* 0x0006d80601007387 */ /* 0x0003e40000100800 */
[----:B------:R-:W-:-:S02]  /*09d0*/  VIADD R9, R15, 0x5 ;  /* 0x000000050f097836 */ /* 0x000fc40000000000 */
[----:B------:R-:W-:-:S04]  /*09e0*/  IMAD.HI.U32 R5, R69, R8, RZ ;  /* 0x0000000845057227 */ /* 0x000fc800078e00ff */
[----:B0-----:R-:W-:Y:S02]  /*09f0*/  VIADD R3, R15, 0x4 ;  /* 0x000000040f037836 */ /* 0x001fe40000000000 */
[----:B-1----:R-:W-:Y:S02]  /*0a00*/  IMAD.MOV R6, RZ, RZ, -R4 ;  /* 0x000000ffff067224 */ /* 0x002fe400078e0a04 */
[----:B------:R-:W-:Y:S01]  /*0a10*/  IMAD.HI.U32 R4, R69, R66, RZ ;  /* 0x0000004245047227 */ /* 0x000fe200078e00ff */
[----:B------:R0:W-:Y:S01]  /*0a20*/  STL [R1+0x70c], R3 ;  /* 0x00070c0301007387 */ /* 0x0001e20000100800 */
[----:B------:R-:W-:Y:S02]  /*0a30*/  IABS R64, R3 ;  /* 0x0000000300407213 */ /* 0x000fe40000000000 */
[----:B------:R-:W-:Y:S01]  /*0a40*/  IMAD R70, R7, R6, R70 ;  /* 0x0000000607467224 */ /* 0x000fe200078e0246 */
[----:B------:R1:W-:Y:S01]  /*0a50*/  STL [R1+0x708], R9 ;  /* 0x0007080901007387 */ /* 0x0003e20000100800 */
[----:B------:R-:W-:-:S02]  /*0a60*/  IMAD.MOV R6, RZ, RZ, -R4 ;  /* 0x000000ffff067224 */ /* 0x000fc400078e0a04 */
[----:B------:R-:W-:Y:S01]  /*0a70*/  IMAD.HI.U32 R4, R69, R64, RZ ;  /* 0x0000004045047227 */ /* 0x000fe200078e00ff */
[----:B------:R-:W-:-:S03]  /*0a80*/  ISETP.GT.U32.AND P0, PT, R7, R70, PT ;  /* 0x000000460700720c */ /* 0x000fc60003f04070 */
[----:B0-----:R-:W-:Y:S02]  /*0a90*/  VIADD R3, R15, 0x6 ;  /* 0x000000060f037836 */ /* 0x001fe40000000000 */
[----:B------:R-:W-:Y:S02]  /*0aa0*/  IMAD.MOV R5, RZ, RZ, -R5 ;  /* 0x000000ffff057224 */ /* 0x000fe400078e0a05 */
[C---:B------:R-:W-:Y:S01]  /*0ab0*/  IMAD R66, R7.reuse, R6, R66 ;  /* 0x0000000607427224 */ /* 0x040fe200078e0242 */
[----:B------:R0:W-:Y:S01]  /*0ac0*/  STL [R1+0x71c], R3 ;  /* 0x00071c0301007387 */ /* 0x0001e20000100800 */
[----:B------:R-:W-:Y:S01]  /*0ad0*/  IABS R62, R3 ;  /* 0x00000003003e7213 */ /* 0x000fe20000000000 */
[----:B------:R-:W-:Y:S01]  /*0ae0*/  IMAD.MOV R4, RZ, RZ, -R4 ;  /* 0x000000ffff047224 */ /* 0x000fe200078e0a04 */
[----:B------:R-:W-:Y:S01]  /*0af0*/  IABS R6, R9 ;  /* 0x0000000900067213 */ /* 0x000fe20000000000 */
[C---:B------:R-:W-:Y:S01]  /*0b00*/  IMAD R67, R7.reuse, R5, R8 ;  /* 0x0000000507437224 */ /* 0x040fe200078e0208 */
[----:B------:R-:W-:Y:S01]  /*0b10*/  ISETP.GT.U32.AND P3, PT, R7, R66, PT ;  /* 0x000000420700720c */ /* 0x000fe20003f64070 */
[----:B-1----:R-:W-:-:S02]  /*0b20*/  VIADD R9, R15, 0x8 ;  /* 0x000000080f097836 */ /* 0x002fc40000000000 */
[C---:B------:R-:W-:Y:S01]  /*0b30*/  IMAD R64, R7.reuse, R4, R64 ;  /* 0x0000000407407224 */ /* 0x040fe200078e0240 */
[----:B------:R-:W-:Y:S01]  /*0b40*/  ISETP.GT.U32.AND P1, PT, R7, R67, PT ;  /* 0x000000430700720c */ /* 0x000fe20003f24070 */
[----:B0-----:R-:W-:Y:S01]  /*0b50*/  VIADD R3, R15, 0x7 ;  /* 0x000000070f037836 */ /* 0x001fe20000000000 */
[----:B------:R-:W-:Y:S01]  /*0b60*/  IABS R60, R9 ;  /* 0x00000009003c7213 */ /* 0x000fe20000000000 */
[----:B------:R-:W-:Y:S01]  /*0b70*/  IMAD.HI.U32 R5, R69, R10, RZ ;  /* 0x0000000a45057227 */ /* 0x000fe200078e00ff */
[----:B------:R-:W-:Y:S02]  /*0b80*/  ISETP.GT.U32.AND P5, PT, R7, R64, PT ;  /* 0x000000400700720c */ /* 0x000fe40003fa4070 */
[----:B------:R0:W-:Y:S01]  /*0b90*/  STL [R1+0x728], R3 ;  /* 0x0007280301007387 */ /* 0x0001e20000100800 */
[----:B------:R-:W-:Y:S01]  /*0ba0*/  IABS R8, R3 ;  /* 0x0000000300087213 */ /* 0x000fe20000000000 */
[----:B------:R-:W-:Y:S02]  /*0bb0*/  IMAD.HI.U32 R4, R69, R6, RZ ;  /* 0x0000000645047227 */ /* 0x000fe400078e00ff */
[----:B------:R1:W-:Y:S02]  /*0bc0*/  STL [R1+0x740], R9 ;  /* 0x0007400901007387 */ /* 0x0003e40000100800 */
[----:B------:R-:W-:-:S02]  /*0bd0*/  IMAD.MOV R5, RZ, RZ, -R5 ;  /* 0x000000ffff057224 */ /* 0x000fc400078e0a05 */
[----:B------:R-:W-:Y:S02]  /*0be0*/  IMAD.MOV R63, RZ, RZ, -R4 ;  /* 0x000000ffff3f7224 */ /* 0x000fe400078e0a04 */
[----:B0-----:R-:W-:Y:S02]  /*0bf0*/  VIADD R3, R15, 0x9 ;  /* 0x000000090f037836 */ /* 0x001fe40000000000 */
[----:B------:R-:W-:-:S03]  /*0c00*/  IMAD.HI.U32 R4, R69, R8, RZ ;  /* 0x0000000845047227 */ /* 0x000fc600078e00ff */
[----:B-1----:R-:W-:Y:S01]  /*0c10*/  IABS R9, R3 ;  /* 0x0000000300097213 */ /* 0x002fe20000000000 */
[C---:B------:R-:W-:Y:S01]  /*0c20*/  IMAD R65, R7.reuse, R5, R10 ;  /* 0x0000000507417224 */ /* 0x040fe200078e020a */
[----:B------:R0:W-:Y:S01]  /*0c30*/  STL [R1+0x73c], R3 ;  /* 0x00073c0301007387 */ /* 0x0001e20000100800 */
[C---:B------:R-:W-:Y:S02]  /*0c40*/  IMAD R63, R7.reuse, R63, R6 ;  /* 0x0000003f073f7224 */ /* 0x040fe400078e0206 */
[----:B------:R-:W-:Y:S01]  /*0c50*/  IMAD.MOV.U32 R6, RZ, RZ, R9 ;  /* 0x000000ffff067224 */ /* 0x000fe200078e0009 */
[----:B------:R-:W-:Y:S01]  /*0c60*/  ISETP.GT.U32.AND P2, PT, R7, R65, PT ;  /* 0x000000410700720c */ /* 0x000fe20003f44070 */
[----:B------:R-:W-:Y:S01]  /*0c70*/  VIADD R10, R15, 0xa ;  /* 0x0000000a0f0a7836 */ /* 0x000fe20000000000 */
[----:B------:R-:W-:Y:S01]  /*0c80*/  ISETP.GT.U32.AND P6, PT, R7, R63, PT ;  /* 0x0000003f0700720c */ /* 0x000fe20003fc4070 */
[----:B------:R-:W-:Y:S02]  /*0c90*/  IMAD.MOV R61, RZ, RZ, -R4 ;  /* 0x000000ffff3d7224 */ /* 0x000fe400078e0a04 */
[----:B------:R-:W-:Y:S01]  /*0ca0*/  IMAD.HI.U32 R5, R69, R62, RZ ;  /* 0x0000003e45057227 */ /* 0x000fe200078e00ff */
[----:B------:R-:W-:Y:S01]  /*0cb0*/  STL [R1+0x738], R10 ;  /* 0x0007380a01007387 */ /* 0x000fe20000100800 */
[----:B------:R-:W-:-:S02]  /*0cc0*/  IABS R58, R10 ;  /* 0x0000000a003a7213 */ /* 0x000fc40000000000 */
[----:B0-----:R-:W-:Y:S02]  /*0cd0*/  VIADD R3, R15, 0xb ;  /* 0x0000000b0f037836 */ /* 0x001fe40000000000 */
[----:B------:R-:W-:-:S03]  /*0ce0*/  IMAD.HI.U32 R4, R69, R6, RZ ;  /* 0x0000000645047227 */ /* 0x000fc600078e00ff */
[----:B------:R0:W-:Y:S01]  /*0cf0*/  STL [R1+0x734], R3 ;  /* 0x0007340301007387 */ /* 0x0001e20000100800 */
[C---:B------:R-:W-:Y:S01]  /*0d00*/  IMAD R61, R7.reuse, R61, R8 ;  /* 0x0000003d073d7224 */ /* 0x040fe200078e0208 */
[----:B------:R-:W-:Y:S01]  /*0d10*/  IABS R8, R3 ;  /* 0x0000000300087213 */ /* 0x000fe20000000000 */
[----:B------:R-:W-:Y:S02]  /*0d20*/  IMAD.MOV R5, RZ, RZ, -R5 ;  /* 0x000000ffff057224 */ /* 0x000fe400078e0a05 */
[----:B------:R-:W-:Y:S02]  /*0d30*/  IMAD.MOV R4, RZ, RZ, -R4 ;  /* 0x000000ffff047224 */ /* 0x000fe400078e0a04 */
[----:B------:R-:W-:Y:S02]  /*0d40*/  IMAD R62, R7, R5, R62 ;  /* 0x00000005073e7224 */ /* 0x000fe400078e023e */
[----:B------:R-:W-:-:S04]  /*0d50*/  IMAD.HI.U32 R5, R69, R60, RZ ;  /* 0x0000003c45057227 */ /* 0x000fc800078e00ff */
[----:B0-----:R-:W-:Y:S02]  /*0d60*/  VIADD R3, R15, 0xc ;  /* 0x0000000c0f037836 */ /* 0x001fe40000000000 */
[----:B------:R-:W-:Y:S02]  /*0d70*/  IMAD R59, R7, R4, R6 ;  /* 0x00000004073b7224 */ /* 0x000fe400078e0206 */
[----:B------:R-:W-:Y:S01]  /*0d80*/  VIADD R9, R15, 0xd ;  /* 0x0000000d0f097836 */ /* 0x000fe20000000000 */
[----:B------:R0:W-:Y:S01]  /*0d90*/  STL [R1+0x730], R3 ;  /* 0x0007300301007387 */ /* 0x0001e20000100800 */
[----:B------:R-:W-:Y:S01]  /*0da0*/  IABS R56, R3 ;  /* 0x0000000300387213 */ /* 0x000fe20000000000 */
[----:B------:R-:W-:Y:S02]  /*0db0*/  IMAD.HI.U32 R4, R69, R58, RZ ;  /* 0x0000003a45047227 */ /* 0x000fe400078e00ff */
[----:B------:R1:W-:Y:S01]  /*0dc0*/  STL [R1+0x750], R9 ;  /* 0x0007500901007387 */ /* 0x0003e20000100800 */
[----:B------:R-:W-:Y:S01]  /*0dd0*/  IABS R10, R9 ;  /* 0x00000009000a7213 */ /* 0x000fe20000000000 */
[----:B------:R-:W-:-:S02]  /*0de0*/  IMAD.MOV R5, RZ, RZ, -R5 ;  /* 0x000000ffff057224 */ /* 0x000fc400078e0a05 */
[----:B------:R-:W-:Y:S02]  /*0df0*/  IMAD.MOV R6, RZ, RZ, -R4 ;  /* 0x000000ffff067224 */ /* 0x000fe400078e0a04 */
[----:B0-----:R-:W-:Y:S02]  /*0e00*/  VIADD R3, R15, 0xe ;  /* 0x0000000e0f037836 */ /* 0x001fe40000000000 */
[----:B------:R-:W-:-:S03]  /*0e10*/  IMAD.HI.U32 R4, R69, R56, RZ ;  /* 0x0000003845047227 */ /* 0x000fc600078e00ff */
[----:B------:R0:W-:Y:S01]  /*0e20*/  STL [R1+0x74c], R3 ;  /* 0x00074c0301007387 */ /* 0x0001e20000100800 */
[----:B------:R-:W-:Y:S01]  /*0e30*/  IABS R54, R3 ;  /* 0x0000000300367213 */ /* 0x000fe20000000000 */
[----:B-1----:R-:W-:Y:S02]  /*0e40*/  VIADD R9, R15, 0xf ;  /* 0x0000000f0f097836 */ /* 0x002fe40000000000 */
[----:B------:R-:W-:Y:S02]  /*0e50*/  IMAD R60, R7, R5, R60 ;  /* 0x00000005073c7224 */ /* 0x000fe400078e023c */
[----:B------:R-:W-:Y:S01]  /*0e60*/  IMAD.HI.U32 R5, R69, R8, RZ ;  /* 0x0000000845057227 */ /* 0x000fe200078e00ff */
[----:B------:R-:W-:Y:S03]  /*0e70*/  STL [R1+0x754], R9 ;  /* 0x0007540901007387 */ /* 0x000fe60000100800 */
[----:B0-----:R-:W-:-:S02]  /*0e80*/  VIADD R3, R15, 0x10 ;  /* 0x000000100f037836 */ /* 0x001fc40000000000 */
[----:B------:R-:W-:Y:S02]  /*0e90*/  IMAD R58, R7, R6, R58 ;  /* 0x00000006073a7224 */ /* 0x000fe400078e023a */
[----:B------:R-:W-:Y:S01]  /*0ea0*/  IMAD.MOV R6, RZ, RZ, -R4 ;  /* 0x000000ffff067224 */ /* 0x000fe200078e0a04 */
[----:B------:R0:W-:Y:S01]  /*0eb0*/  STL [R1+0x758], R3 ;  /* 0x0007580301007387 */ /* 0x0001e20000100800 */
[----:B------:R-:W-:Y:S01]  /*0ec0*/  IMAD.HI.U32 R4, R69, R54, RZ ;  /* 0x0000003645047227 */ /* 0x000fe200078e00ff */
[----:B------:R-:W-:-:S03]  /*0ed0*/  IABS R52, R3 ;  /* 0x0000000300347213 */ /* 0x000fc60000000000 */
[----:B------:R-:W-:Y:S02]  /*0ee0*/  IMAD.MOV R5, RZ, RZ, -R5 ;  /* 0x000000ffff057224 */ /* 0x000fe400078e0a05 */
[----:B------:R-:W-:Y:S01]  /*0ef0*/  IMAD R56, R7, R6, R56 ;  /* 0x0000000607387224 */ /* 0x000fe200078e0238 */
[----:B------:R-:W-:Y:S01]  /*0f00*/  IABS R6, R9 ;  /* 0x0000000900067213 */ /* 0x000fe20000000000 */
[----:B------:R-:W-:Y:S02]  /*0f10*/  IMAD.MOV R4, RZ, RZ, -R4 ;  /* 0x000000ffff047224 */ /* 0x000fe400078e0a04 */
[----:B0-----:R-:W-:Y:S02]  /*0f20*/  VIADD R3, R15, 0x11 ;  /* 0x000000110f037836 */ /* 0x001fe40000000000 */
[----:B------:R-:W-:Y:S02]  /*0f30*/  IMAD R57, R7, R5, R8 ;  /* 0x0000000507397224 */ /* 0x000fe400078e0208 */
[----:B------:R-:W-:Y:S01]  /*0f40*/  VIADD R9, R15, 0x12 ;  /* 0x000000120f097836 */ /* 0x000fe20000000000 */
[----:B------:R0:W-:Y:S01]  /*0f50*/  STL [R1+0x760], R3 ;  /* 0x0007600301007387 */ /* 0x0001e20000100800 */
[----:B------:R-:W-:Y:S01]  /*0f60*/  IABS R8, R3 ;  /* 0x0000000300087213 */ /* 0x000fe20000000000 */
[----:B------:R-:W-:-:S02]  /*0f70*/  IMAD R54, R7, R4, R54 ;  /* 0x0000000407367224 */ /* 0x000fc400078e0236 */
[C---:B------:R-:W-:Y:S01]  /*0f80*/  IMAD.HI.U32 R5, R69.reuse, R10, RZ ;  /* 0x0000000a45057227 */ /* 0x040fe200078e00ff */
[----:B------:R1:W-:Y:S01]  /*0f90*/  STL [R1+0x764], R9 ;  /* 0x0007640901007387 */ /* 0x0003e20000100800 */
[----:B------:R-:W-:Y:S02]  /*0fa0*/  IABS R50, R9 ;  /* 0x0000000900327213 */ /* 0x000fe40000000000 */
[----:B------:R-:W-:-:S04]  /*0fb0*/  IMAD.HI.U32 R4, R69, R6, RZ ;  /* 0x0000000645047227 */ /* 0x000fc800078e00ff */
[----:B0-----:R-:W-:Y:S02]  /*0fc0*/  VIADD R3, R15, 0x13 ;  /* 0x000000130f037836 */ /* 0x001fe40000000000 */
[----:B------:R-:W-:Y:S02]  /*0fd0*/  IMAD.MOV R5, RZ, RZ, -R5 ;  /* 0x000000ffff057224 */ /* 0x000fe400078e0a05 */
[----:B------:R-:W-:Y:S01]  /*0fe0*/  IMAD.MOV R53, RZ, RZ, -R4 ;  /* 0x000000ffff357224 */ /* 0x000fe200078e0a04 */
[----:B-1----:R-:W-:Y:S01]  /*0ff0*/  IABS R9, R3 ;  /* 0x0000000300097213 */ /* 0x002fe20000000000 */
[----:B------:R-:W-:Y:S01]  /*1000*/  IMAD.HI.U32 R4, R69, R8, RZ ;  /* 0x0000000845047227 */ /* 0x000fe200078e00ff */
[----:B------:R0:W-:Y:S03]  /*1010*/  STL [R1+0x774], R3 ;  /* 0x0007740301007387 */ /* 0x0001e60000100800 */
[----:B------:R-:W-:-:S02]  /*1020*/  IMAD R55, R7, R5, R10 ;  /* 0x0000000507377224 */ /* 0x000fc400078e020a */
[----:B------:R-:W-:Y:S02]  /*1030*/  IMAD R53, R7, R53, R6 ;  /* 0x0000003507357224 */ /* 0x000fe400078e0206 */
[----:B------:R-:W-:Y:S02]  /*1040*/  IMAD.MOV.U32 R6, RZ, RZ, R9 ;  /* 0x000000ffff067224 */ /* 0x000fe400078e0009 */
[C---:B------:R-:W-:Y:S02]  /*1050*/  VIADD R10, R15.reuse, 0x14 ;  /* 0x000000140f0a7836 */ /* 0x040fe40000000000 */
[----:B------:R-:W-:Y:S02]  /*1060*/  IMAD.MOV R51, RZ, RZ, -R4 ;  /* 0x000000ffff337224 */ /* 0x000fe400078e0a04 */
[----:B0-----:R-:W-:Y:S01]  /*1070*/  VIADD R3, R15, 0x15 ;  /* 0x000000150f037836 */ /* 0x001fe20000000000 */
[----:B------:R-:W-:Y:S01]  /*1080*/  STL [R1+0x770], R10 ;  /* 0x0007700a01007387 */ /* 0x000fe20000100800 */
[----:B------:R-:W-:Y:S01]  /*1090*/  IMAD.HI.U32 R5, R69, R52, RZ ;  /* 0x0000003445057227 */ /* 0x000fe200078e00ff */
[----:B------:R-:W-:-:S02]  /*10a0*/  IABS R48, R10 ;  /* 0x0000000a00307213 */ /* 0x000fc40000000000 */
[----:B------:R0:W-:Y:S01]  /*10b0*/  STL [R1+0x778], R3 ;  /* 0x0007780301007387 */ /* 0x0001e20000100800 */
[----:B------:R-:W-:-:S04]  /*10c0*/  IMAD.HI.U32 R4, R69, R6, RZ ;  /* 0x0000000645047227 */ /* 0x000fc800078e00ff */
[----:B------:R-:W-:Y:S01]  /*10d0*/  IMAD R51, R7, R51, R8 ;  /* 0x0000003307337224 */ /* 0x000fe200078e0208 */
[----:B------:R-:W-:Y:S01]  /*10e0*/  IABS R8, R3 ;  /* 0x0000000300087213 */ /* 0x000fe20000000000 */
[----:B------:R-:W-:Y:S02]  /*10f0*/  IMAD.MOV R5, RZ, RZ, -R5 ;  /* 0x000000ffff057224 */ /* 0x000fe400078e0a05 */
[----:B------:R-:W-:Y:S02]  /*1100*/  IMAD.MOV R4, RZ, RZ, -R4 ;  /* 0x000000ffff047224 */ /* 0x000fe400078e0a04 */
[----:B0-----:R-:W-:Y:S02]  /*1110*/  VIADD R3, R15, 0x16 ;  /* 0x000000160f037836 */ /* 0x001fe40000000000 */
[----:B------:R-:W-:Y:S02]  /*1120*/  IMAD R52, R7, R5, R52 ;  /* 0x0000000507347224 */ /* 0x000fe400078e0234 */
[----:B------:R-:W-:Y:S01]  /*1130*/  IMAD.HI.U32 R5, R69, R50, RZ ;  /* 0x0000003245057227 */ /* 0x000fe200078e00ff */
[----:B------:R0:W-:Y:S01]  /*1140*/  STL [R1+0x77c], R3 ;  /* 0x00077c0301007387 */ /* 0x0001e20000100800 */
[----:B------:R-:W-:-:S02]  /*1150*/  IABS R46, R3 ;  /* 0x00000003002e7213 */ /* 0x000fc40000000000 */
[----:B------:R-:W-:Y:S02]  /*1160*/  IMAD R49, R7, R4, R6 ;  /* 0x0000000407317224 */ /* 0x000fe400078e0206 */
[----:B------:R-:W-:Y:S02]  /*1170*/  VIADD R9, R15, 0x17 ;  /* 0x000000170f097836 */ /* 0x000fe40000000000 */
[----:B------:R-:W-:-:S03]  /*1180*/  IMAD.HI.U32 R4, R69, R48, RZ ;  /* 0x0000003045047227 */ /* 0x000fc600078e00ff */
[----:B------:R1:W-:Y:S01]  /*1190*/  STL [R1+0x784], R9 ;  /* 0x0007840901007387 */ /* 0x0003e20000100800 */
[----:B0-----:R-:W-:Y:S01]  /*11a0*/  VIADD R3, R15, 0x18 ;  /* 0x000000180f037836 */ /* 0x001fe20000000000 */
[----:B------:R-:W-:Y:S01]  /*11b0*/  IABS R10, R9 ;  /* 0x00000009000a7213 */ /* 0x000fe20000000000 */
[----:B------:R-:W-:Y:S02]  /*11c0*/  IMAD.MOV R5, RZ, RZ, -R5 ;  /* 0x000000ffff057224 */ /* 0x000fe400078e0a05 */
[----:B------:R-:W-:Y:S01]  /*11d0*/  IMAD.MOV R6, RZ, RZ, -R4 ;  /* 0x000000ffff067224 */ /* 0x000fe200078e0a04 */
[----:B------:R0:W-:Y:S01]  /*11e0*/  STL [R1+0x788], R3 ;  /* 0x0007880301007387 */ /* 0x0001e20000100800 */
[----:B------:R-:W-:Y:S01]  /*11f0*/  IABS R44, R3 ;  /* 0x00000003002c7213 */ /* 0x000fe20000000000 */
[----:B------:R-:W-:-:S04]  /*1200*/  IMAD.HI.U32 R4, R69, R46, RZ ;  /* 0x0000002e45047227 */ /* 0x000fc800078e00ff */
[----:B-1----:R-:W-:Y:S02]  /*1210*/  VIADD R9, R15, 0x19 ;  /* 0x000000190f097836 */ /* 0x002fe40000000000 */
[----:B------:R-:W-:Y:S02]  /*1220*/  IMAD R50, R7, R5, R50 ;  /* 0x0000000507327224 */ /* 0x000fe400078e0232 */
[----:B0-----:R-:W-:Y:S01]  /*1230*/  VIADD R3, R15, 0x1a ;  /* 0x0000001a0f037836 */ /* 0x001fe20000000000 */
[----:B------:R-:W-:Y:S01]  /*1240*/  STL [R1+0x798], R9 ;  /* 0x0007980901007387 */ /* 0x000fe20000100800 */
[----:B------:R-:W-:-:S03]  /*1250*/  IMAD.HI.U32 R5, R69, R8, RZ ;  /* 0x0000000845057227 */ /* 0x000fc600078e00ff */
[----:B------:R0:W-:Y:S01]  /*1260*/  STL [R1+0x794], R3 ;  /* 0x0007940301007387 */ /* 0x0001e20000100800 */
[----:B------:R-:W-:Y:S01]  /*1270*/  IMAD R48, R7, R6, R48 ;  /* 0x0000000607307224 */ /* 0x000fe200078e0230 */
[----:B------:R-:W-:Y:S01]  /*1280*/  IABS R42, R3 ;  /* 0x00000003002a7213 */ /* 0x000fe20000000000 */
[----:B------:R-:W-:Y:S02]  /*1290*/  IMAD.MOV R6, RZ, RZ, -R4 ;  /* 0x000000ffff067224 */ /* 0x000fe400078e0a04 */
[----:B------:R-:W-:-:S04]  /*12a0*/  IMAD.HI.U32 R4, R69, R44, RZ ;  /* 0x0000002c45047227 */ /* 0x000fc800078e00ff */
[----:B------:R-:W-:Y:S02]  /*12b0*/  IMAD.MOV R5, RZ, RZ, -R5 ;  /* 0x000000ffff057224 */ /* 0x000fe400078e0a05 */
[----:B0-----:R-:W-:Y:S02]  /*12c0*/  VIADD R3, R15, 0x1b ;  /* 0x0000001b0f037836 */ /* 0x001fe40000000000 */
[C---:B------:R-:W-:Y:S01]  /*12d0*/  IMAD R46, R7.reuse, R6, R46 ;  /* 0x00000006072e7224 */ /* 0x040fe200078e022e */
[----:B------:R-:W-:Y:S01]  /*12e0*/  IABS R6, R9 ;  /* 0x0000000900067213 */ /* 0x000fe20000000000 */
[----:B------:R-:W-:Y:S01]  /*12f0*/  IMAD.MOV R4, RZ, RZ, -R4 ;  /* 0x000000ffff047224 */ /* 0x000fe200078e0a04 */
[----:B------:R0:W-:Y:S01]  /*1300*/  STL [R1+0x79c], R3 ;  /* 0x00079c0301007387 */ /* 0x0001e20000100800 */
[----:B------:R-:W-:Y:S01]  /*1310*/  IMAD R47, R7, R5, R8 ;  /* 0x00000005072f7224 */ /* 0x000fe200078e0208 */
[----:B------:R-:W-:Y:S01]  /*1320*/  IABS R8, R3 ;  /* 0x0000000300087213 */ /* 0x000fe20000000000 */
[----:B------:R-:W-:-:S02]  /*1330*/  VIADD R9, R15, 0x1c ;  /* 0x0000001c0f097836 */ /* 0x000fc40000000000 */
[----:B------:R-:W-:-:S03]  /*1340*/  IMAD.HI.U32 R5, R69, R10, RZ ;  /* 0x0000000a45057227 */ /* 0x000fc600078e00ff */
[----:B------:R1:W-:Y:S01]  /*1350*/  STL [R1+0x7a0], R9 ;  /* 0x0007a00901007387 */ /* 0x0003e20000100800 */
[----:B------:R-:W-:Y:S01]  /*1360*/  IMAD R44, R7, R4, R44 ;  /* 0x00000004072c7224 */ /* 0x000fe200078e022c */
[----:B------:R-:W-:Y:S01]  /*1370*/  IABS R40, R9 ;  /* 0x0000000900287213 */ /* 0x000fe20000000000 */
[----:B0-----:R-:W-:Y:S02]  /*1380*/  VIADD R3, R15, 0x1d ;  /* 0x0000001d0f037836 */ /* 0x001fe40000000000 */
[----:B------:R-:W-:-:S03]  /*1390*/  IMAD.HI.U32 R4, R69, R6, RZ ;  /* 0x0000000645047227 */ /* 0x000fc600078e00ff */
[----:B------:R0:W-:Y:S01]  /*13a0*/  STL [R1+0x7a8], R3 ;  /* 0x0007a80301007387 */ /* 0x0001e20000100800 */
[----:B------:R-:W-:Y:S01]  /*13b0*/  IMAD.MOV R5, RZ, RZ, -R5 ;  /* 0x000000ffff057224 */ /* 0x000fe200078e0a05 */
[----:B-1----:R-:W-:Y:S01]  /*13c0*/  IABS R9, R3 ;  /* 0x0000000300097213 */ /* 0x002fe20000000000 */
[----:B------:R-:W-:Y:S02]  /*13d0*/  IMAD.MOV R43, RZ, RZ, -R4 ;  /* 0x000000ffff2b7224 */ /* 0x000fe400078e0a04 */
[----:B------:R-:W-:-:S04]  /*13e0*/  IMAD.HI.U32 R4, R69, R8, RZ ;  /* 0x0000000845047227 */ /* 0x000fc800078e00ff */
[C---:B------:R-:W-:Y:S02]  /*13f0*/  IMAD R45, R7.reuse, R5, R10 ;  /* 0x00000005072d7224 */ /* 0x040fe400078e020a */
[----:B------:R-:W-:Y:S02]  /*1400*/  IMAD R43, R7, R43, R6 ;  /* 0x0000002b072b7224 */ /* 0x000fe400078e0206 */
[----:B------:R-:W-:Y:S02]  /*1410*/  VIADD R10, R15, 0x1e ;  /* 0x0000001e0f0a7836 */ /* 0x000fe40000000000 */
[----:B------:R-:W-:-:S03]  /*1420*/  IMAD.HI.U32 R5, R69, R42, RZ ;  /* 0x0000002a45057227 */ /* 0x000fc600078e00ff */
[----:B------:R-:W-:Y:S01]  /*1430*/  STL [R1+0x7ac], R10 ;  /* 0x0007ac0a01007387 */ /* 0x000fe20000100800 */
[----:B------:R-:W-:Y:S01]  /*1440*/  IMAD.MOV.U32 R6, RZ, RZ, R9 ;  /* 0x000000ffff067224 */ /* 0x000fe200078e0009 */
[----:B------:R-:W-:Y:S01]  /*1450*/  IABS R38, R10 ;  /* 0x0000000a00267213 */ /* 0x000fe20000000000 */
[----:B------:R-:W-:Y:S02]  /*1460*/  IMAD.MOV R41, RZ, RZ, -R4 ;  /* 0x000000ffff297224 */ /* 0x000fe400078e0a04 */
[----:B0-----:R-:W-:Y:S02]  /*1470*/  VIADD R3, R15, 0x1f ;  /* 0x0000001f0f037836 */ /* 0x001fe40000000000 */
[----:B------:R-:W-:Y:S02]  /*1480*/  IMAD.MOV R5, RZ, RZ, -R5 ;  /* 0x000000ffff057224 */ /* 0x000fe400078e0a05 */
[----:B------:R-:W-:Y:S01]  /*1490*/  IMAD.HI.U32 R4, R69, R6, RZ ;  /* 0x0000000645047227 */ /* 0x000fe200078e00ff */
[----:B------:R0:W-:Y:S03]  /*14a0*/  STL [R1+0x7bc], R3 ;  /* 0x0007bc0301007387 */ /* 0x0001e60000100800 */
[----:B------:R-:W-:Y:S01]  /*14b0*/  IMAD R41, R7, R41, R8 ;  /* 0x0000002907297224 */ /* 0x000fe200078e0208 */
[----:B------:R-:W-:Y:S01]  /*14c0*/  IABS R8, R3 ;  /* 0x0000000300087213 */ /* 0x000fe20000000000 */
[----:B------:R-:W-:-:S02]  /*14d0*/  VIADD R9, R15, 0x21 ;  /* 0x000000210f097836 */ /* 0x000fc40000000000 */
[----:B------:R-:W-:Y:S02]  /*14e0*/  IMAD R42, R7, R5, R42 ;  /* 0x00000005072a7224 */ /* 0x000fe400078e022a */
[----:B------:R-:W-:Y:S02]  /*14f0*/  IMAD.MOV R4, RZ, RZ, -R4 ;  /* 0x000000ffff047224 */ /* 0x000fe400078e0a04 */
[----:B0-----:R-:W-:Y:S02]  /*1500*/  VIADD R3, R15, 0x20 ;  /* 0x000000200f037836 */ /* 0x001fe40000000000 */
[----:B------:R-:W-:-:S03]  /*1510*/  IMAD.HI.U32 R5, R69, R40, RZ ;  /* 0x0000002845057227 */ /* 0x000fc600078e00ff */
[----:B------:R0:W-:Y:S01]  /*1520*/  STL [R1+0x7b8], R3 ;  /* 0x0007b80301007387 */ /* 0x0001e20000100800 */
[----:B------:R-:W-:Y:S01]  /*1530*/  IMAD R39, R7, R4, R6 ;  /* 0x0000000407277224 */ /* 0x000fe200078e0206 */
[----:B------:R-:W-:Y:S01]  /*1540*/  IABS R36, R3 ;  /* 0x0000000300247213 */ /* 0x000fe20000000000 */
[----:B------:R-:W-:Y:S01]  /*1550*/  IMAD.MOV R5, RZ, RZ, -R5 ;  /* 0x000000ffff057224 */ /* 0x000fe200078e0a05 */
[----:B------:R1:W-:Y:S01]  /*1560*/  STL [R1+0x7c0], R9 ;  /* 0x0007c00901007387 */ /* 0x0003e20000100800 */
[----:B------:R-:W-:-:S04]  /*1570*/  IMAD.HI.U32 R4, R69, R38, RZ ;  /* 0x0000002645047227 */ /* 0x000fc800078e00ff */
[----:B------:R-:W-:Y:S02]  /*1580*/  IMAD R40, R7, R5, R40 ;  /* 0x0000000507287224 */ /* 0x000fe400078e0228 */
[----:B0-----:R-:W-:Y:S02]  /*1590*/  VIADD R3, R15, 0x22 ;  /* 0x000000220f037836 */ /* 0x001fe40000000000 */
[----:B------:R-:W-:Y:S01]  /*15a0*/  IMAD.MOV R6, RZ, RZ, -R4 ;  /* 0x000000ffff067224 */ /* 0x000fe200078e0a04 */
[----:B-1----:R-:W-:Y:S01]  /*15b0*/  IABS R9, R9 ;  /* 0x0000000900097213 */ /* 0x002fe20000000000 */
[----:B------:R-:W-:Y:S01]  /*15c0*/  IMAD.HI.U32 R5, R69, R8, RZ ;  /* 0x0000000845057227 */ /* 0x000fe200078e00ff */
[----:B------:R0:W-:Y:S01]  /*15d0*/  STL [R1+0x7c4], R3 ;  /* 0x0007c40301007387 */ /* 0x0001e20000100800 */
[----:B------:R-:W-:Y:S02]  /*15e0*/  IABS R34, R3 ;  /* 0x0000000300227213 */ /* 0x000fe40000000000 */
[----:B------:R-:W-:-:S02]  /*15f0*/  IMAD.MOV.U32 R4, RZ, RZ, R9 ;  /* 0x000000ffff047224 */ /* 0x000fc400078e0009 */
[----:B------:R-:W-:Y:S02]  /*1600*/  VIADD R10, R15, 0x23 ;  /* 0x000000230f0a7836 */ /* 0x000fe40000000000 */
[----:B------:R-:W-:Y:S02]  /*1610*/  IMAD R38, R7, R6, R38 ;  /* 0x0000000607267224 */ /* 0x000fe400078e0226 */
[----:B------:R-:W-:Y:S01]  /*1620*/  IMAD.MOV R37, RZ, RZ, -R5 ;  /* 0x000000ffff257224 */ /* 0x000fe200078e0a05 */
[----:B------:R-:W-:Y:S01]  /*1630*/  STL [R1+0x7cc], R10 ;  /* 0x0007cc0a01007387 */ /* 0x000fe20000100800 */
[----:B0-----:R-:W-:Y:S02]  /*1640*/  VIADD R3, R15, 0x24 ;  /* 0x000000240f037836 */ /* 0x001fe40000000000 */
[----:B------:R-:W-:-:S03]  /*1650*/  IMAD.HI.U32 R6, R69, R4, RZ ;  /* 0x0000000445067227 */ /* 0x000fc600078e00ff */
[----:B------:R0:W-:Y:S01]  /*1660*/  STL [R1+0x7d0], R3 ;  /* 0x0007d00301007387 */ /* 0x0001e20000100800 */
[----:B------:R-:W-:Y:S01]  /*1670*/  IMAD.HI.U32 R5, R69, R36, RZ ;  /* 0x0000002445057227 */ /* 0x000fe200078e00ff */
[----:B------:R-:W-:-:S03]  /*1680*/  IABS R32, R3 ;  /* 0x0000000300207213 */ /* 0x000fc60000000000 */
[----:B------:R-:W-:Y:S02]  /*1690*/  IMAD R37, R7, R37, R8 ;  /* 0x0000002507257224 */ /* 0x000fe400078e0208 */
[----:B------:R-:W-:Y:S02]  /*16a0*/  IMAD.MOV R6, RZ, RZ, -R6 ;  /* 0x000000ffff067224 */ /* 0x000fe400078e0a06 */
[----:B------:R-:W-:Y:S02]  /*16b0*/  IMAD.MOV R8, RZ, RZ, -R5 ;  /* 0x000000ffff087224 */ /* 0x000fe400078e0a05 */
[----:B0-----:R-:W-:Y:S02]  /*16c0*/  VIADD R3, R15, 0x25 ;  /* 0x000000250f037836 */ /* 0x001fe40000000000 */
[C---:B------:R-:W-:Y:S02]  /*16d0*/  IMAD R35, R7.reuse, R6, R4 ;  /* 0x0000000607237224 */ /* 0x040fe400078e0204 */
[----:B------:R-:W-:Y:S01]  /*16e0*/  IMAD R36, R7, R8, R36 ;  /* 0x0000000807247224 */ /* 0x000fe200078e0224 */
[----:B------:R0:W-:Y:S01]  /*16f0*/  STL [R1+0x7c8], R3 ;  /* 0x0007c80301007387 */ /* 0x0001e20000100800 */
[----:B------:R-:W-:Y:S01]  /*1700*/  VIADD R9, R15, 0x26 ;  /* 0x000000260f097836 */ /* 0x000fe20000000000 */
[----:B------:R-:W-:Y:S01]  /*1710*/  IABS R6, R3 ;  /* 0x0000000300067213 */ /* 0x000fe20000000000 */
[----:B------:R-:W-:Y:S01]  /*1720*/  IMAD.HI.U32 R5, R69, R34, RZ ;  /* 0x0000002245057227 */ /* 0x000fe200078e00ff */
[----:B------:R-:W-:-:S02]  /*1730*/  IABS R8, R10 ;  /* 0x0000000a00087213 */ /* 0x000fc40000000000 */
[----:B------:R1:W-:Y:S01]  /*1740*/  STL [R1+0x7b4], R9 ;  /* 0x0007b40901007387 */ /* 0x0003e20000100800 */
[----:B------:R-:W-:Y:S01]  /*1750*/  IMAD.MOV R5, RZ, RZ, -R5 ;  /* 0x000000ffff057224 */ /* 0x000fe200078e0a05 */
[----:B------:R-:W-:Y:S01]  /*1760*/  IABS R30, R9 ;  /* 0x00000009001e7213 */ /* 0x000fe20000000000 */
[----:B------:R-:W-:Y:S02]  /*1770*/  IMAD.MOV.U32 R4, RZ, RZ, R8 ;  /* 0x000000ffff047224 */ /* 0x000fe400078e0008 */
[----:B0-----:R-:W-:Y:S02]  /*1780*/  VIADD R3, R15, 0x27 ;  /* 0x000000270f037836 */ /* 0x001fe40000000000 */
[----:B------:R-:W-:Y:S02]  /*1790*/  IMAD R34, R7, R5, R34 ;  /* 0x0000000507227224 */ /* 0x000fe400078e0222 */
[----:B------:R-:W-:Y:S01]  /*17a0*/  IMAD.HI.U32 R31, R69, R6, RZ ;  /* 0x00000006451f7227 */ /* 0x000fe200078e00ff */
[----:B------:R0:W-:Y:S01]  /*17b0*/  STL [R1+0x7b0], R3 ;  /* 0x0007b00301007387 */ /* 0x0001e20000100800 */
[----:B------:R-:W-:-:S02]  /*17c0*/  IABS R29, R3 ;  /* 0x00000003001d7213 */ /* 0x000fc40000000000 */
[----:B-1----:R-:W-:Y:S02]  /*17d0*/  VIADD R9, R15, 0x28 ;  /* 0x000000280f097836 */ /* 0x002fe40000000000 */
[----:B------:R-:W-:-:S03]  /*17e0*/  IMAD.HI.U32 R5, R69, R4, RZ ;  /* 0x0000000445057227 */ /* 0x000fc600078e00ff */
[----:B------:R-:W-:Y:S01]  /*17f0*/  STL [R1+0x7a4], R9 ;  /* 0x0007a40901007387 */ /* 0x000fe20000100800 */
[----:B------:R-:W-:Y:S01]  /*1800*/  IMAD.MOV R31, RZ, RZ, -R31 ;  /* 0x000000ffff1f7224 */ /* 0x000fe200078e0a1f */
[----:B------:R-:W-:Y:S01]  /*1810*/  IABS R28, R9 ;  /* 0x00000009001c7213 */ /* 0x000fe20000000000 */
[----:B0-----:R-:W-:Y:S02]  /*1820*/  VIADD R3, R15, 0x29 ;  /* 0x000000290f037836 */ /* 0x001fe40000000000 */
[----:B------:R-:W-:Y:S02]  /*1830*/  IMAD.MOV R5, RZ, RZ, -R5 ;  /* 0x000000ffff057224 */ /* 0x000fe400078e0a05 */
[C---:B------:R-:W-:Y:S01]  /*1840*/  IMAD R31, R7.reuse, R31, R6 ;  /* 0x0000001f071f7224 */ /* 0x040fe200078e0206 */
[----:B------:R0:W-:Y:S01]  /*1850*/  STL [R1+0x790], R3 ;  /* 0x0007900301007387 */ /* 0x0001e20000100800 */
[----:B------:R-:W-:Y:S01]  /*1860*/  IABS R27, R3 ;  /* 0x00000003001b7213 */ /* 0x000fe20000000000 */
[----:B------:R-:W-:-:S02]  /*1870*/  IMAD R33, R7, R5, R4 ;  /* 0x0000000507217224 */ /* 0x000fc400078e0204 */
[----:B------:R-:W-:Y:S02]  /*1880*/  VIADD R6, R15, 0x2b ;  /* 0x0000002b0f067836 */ /* 0x000fe40000000000 */
[----:B------:R-:W-:-:S03]  /*1890*/  IMAD.HI.U32 R5, R69, R30, RZ ;  /* 0x0000001e45057227 */ /* 0x000fc600078e00ff */
[----:B------:R-:W-:Y:S01]  /*18a0*/  IABS R25, R6 ;  /* 0x0000000600197213 */ /* 0x000fe20000000000 */
[----:B0-----:R-:W-:Y:S02]  /*18b0*/  VIADD R3, R15, 0x2a ;  /* 0x0000002a0f037836 */ /* 0x001fe40000000000 */
[----:B------:R-:W-:-:S03]  /*18c0*/  IMAD.HI.U32 R4, R69, R29, RZ ;  /* 0x0000001d45047227 */ /* 0x000fc600078e00ff */
[----:B------:R0:W-:Y:S01]  /*18d0*/  STL [R1+0x78c], R3 ;  /* 0x00078c0301007387 */ /* 0x0001e20000100800 */
[----:B------:R-:W-:Y:S01]  /*18e0*/  IABS R26, R3 ;  /* 0x00000003001a7213 */ /* 0x000fe20000000000 */
[----:B------:R-:W-:Y:S02]  /*18f0*/  IMAD.MOV R5, RZ, RZ, -R5 ;  /* 0x000000ffff057224 */ /* 0x000fe400078e0a05 */
[----:B------:R-:W-:Y:S01]  /*1900*/  STL [R1+0x780], R6 ;  /* 0x0007800601007387 */ /* 0x000fe20000100800 */
[----:B------:R-:W-:Y:S02]  /*1910*/  IMAD.MOV R4, RZ, RZ, -R4 ;  /* 0x000000ffff047224 */ /* 0x000fe400078e0a04 */
[----:B------:R-:W-:Y:S02]  /*1920*/  IMAD R30, R7, R5, R30 ;  /* 0x00000005071e7224 */ /* 0x000fe400078e021e */
[----:B------:R-:W-:-:S04]  /*1930*/  IMAD.HI.U32 R5, R69, R28, RZ ;  /* 0x0000001c45057227 */ /* 0x000fc800078e00ff */
[----:B0-----:R-:W-:Y:S02]  /*1940*/  VIADD R3, R15, 0x2c ;  /* 0x0000002c0f037836 */ /* 0x001fe40000000000 */
[----:B------:R-:W-:Y:S02]  /*1950*/  IMAD R29, R7, R4, R29 ;  /* 0x00000004071d7224 */ /* 0x000fe400078e021d */
[----:B------:R-:W-:Y:S01]  /*1960*/  IMAD.HI.U32 R4, R69, R27, RZ ;  /* 0x0000001b45047227 */ /* 0x000fe200078e00ff */
[----:B------:R-:W-:Y:S01]  /*1970*/  STL [R1+0x76c], R3 ;  /* 0x00076c0301007387 */ /* 0x000fe20000100800 */
[----:B------:R-:W-:Y:S02]  /*1980*/  IABS R24, R3 ;  /* 0x0000000300187213 */ /* 0x000fe40000000000 */
[----:B------:R-:W-:Y:S01]  /*1990*/  IMAD.MOV R5, RZ, RZ, -R5 ;  /* 0x000000ffff057224 */ /* 0x000fe200078e0a05 */
[----:B------:R0:W-:Y:S01]  /*19a0*/  STL [R1+0x7d8], R3 ;  /* 0x0007d80301007387 */ /* 0x0001e20000100800 */
[----:B------:R-:W-:-:S02]  /*19b0*/  IMAD.MOV R4, RZ, RZ, -R4 ;  /* 0x000000ffff047224 */ /* 0x000fc400078e0a04 */
[----:B------:R-:W-:Y:S02]  /*19c0*/  IMAD R28, R7, R5, R28 ;  /* 0x00000005071c7224 */ /* 0x000fe400078e021c */
[----:B------:R-:W-:Y:S02]  /*19d0*/  VIADD R93, R15, 0x2d ;  /* 0x0000002d0f5d7836 */ /* 0x000fe40000000000 */
[----:B------:R-:W-:Y:S01]  /*19e0*/  IMAD.HI.U32 R5, R69, R25, RZ ;  /* 0x0000001945057227 */ /* 0x000fe200078e00ff */
[----:B0-----:R-:W0:Y:S03]  /*19f0*/  S2R R3, SR_TID.X ;  /* 0x0000000000037919 */ /* 0x001e260000002100 */
[----:B------:R-:W-:Y:S01]  /*1a00*/  VIADD R92, R15, 0x2e ;  /* 0x0000002e0f5c7836 */ /* 0x000fe20000000000 */
[----:B------:R-:W-:Y:S01]  /*1a10*/  IABS R23, R93 ;  /* 0x0000005d00177213 */ /* 0x000fe20000000000 */
[----:B------:R-:W-:Y:S01]  /*1a20*/  IMAD R27, R7, R4, R27 ;  /* 0x00000004071b7224 */ /* 0x000fe200078e021b */
[----:B------:R-:W-:Y:S01]  /*1a30*/  STL [R1+0x768], R93 ;  /* 0x0007685d01007387 */ /* 0x000fe20000100800 */
[----:B------:R-:W-:Y:S01]  /*1a40*/  IMAD.HI.U32 R4, R69, R24, RZ ;  /* 0x0000001845047227 */ /* 0x000fe200078e00ff */
[----:B------:R-:W-:-:S02]  /*1a50*/  IABS R22, R92 ;  /* 0x0000005c00167213 */ /* 0x000fc40000000000 */
[----:B------:R-:W-:Y:S01]  /*1a60*/  STL [R1+0x75c], R92 ;  /* 0x00075c5c01007387 */ /* 0x000fe20000100800 */
[----:B------:R-:W-:Y:S02]  /*1a70*/  IMAD.MOV R5, RZ, RZ, -R5 ;  /* 0x000000ffff057224 */ /* 0x000fe400078e0a05 */
[C---:B------:R-:W-:Y:S01]  /*1a80*/  VIADD R91, R15.reuse, 0x2f ;  /* 0x0000002f0f5b7836 */ /* 0x040fe20000000000 */
[----:B------:R-:W-:Y:S01]  /*1a90*/  STL [R1+0x7dc], R93 ;  /* 0x0007dc5d01007387 */ /* 0x000fe20000100800 */
[----:B------:R-:W-:Y:S02]  /*1aa0*/  VIADD R90, R15, 0x30 ;  /* 0x000000300f5a7836 */ /* 0x000fe40000000000 */
[----:B------:R-:W-:Y:S01]  /*1ab0*/  IMAD.MOV R4, RZ, RZ, -R4 ;  /* 0x000000ffff047224 */ /* 0x000fe200078e0a04 */
[----:B------:R-:W-:Y:S01]  /*1ac0*/  STL [R1+0x7e0], R92 ;  /* 0x0007e05c01007387 */ /* 0x000fe20000100800 */
[----:B------:R-:W-:Y:S01]  /*1ad0*/  IMAD R25, R7, R5, R25 ;  /* 0x0000000507197224 */ /* 0x000fe200078e0219 */
[----:B------:R-:W-:Y:S01]  /*1ae0*/  IABS R20, R90 ;  /* 0x0000005a00147213 */ /* 0x000fe20000000000 */
[----:B------:R-:W-:Y:S01]  /*1af0*/  IMAD.HI.U32 R5, R69, R23, RZ ;  /* 0x0000001745057227 */ /* 0x000fe200078e00ff */
[----:B------:R-:W-:Y:S01]  /*1b00*/  STL [R1+0x748], R91 ;  /* 0x0007485b01007387 */ /* 0x000fe20000100800 */
[----:B------:R-:W-:-:S02]  /*1b10*/  IABS R21, R91 ;  /* 0x0000005b00157213 */ /* 0x000fc40000000000 */
[----:B------:R-:W-:Y:S01]  /*1b20*/  IMAD R24, R7, R4, R24 ;  /* 0x0000000407187224 */ /* 0x000fe200078e0218 */
[----:B------:R-:W-:Y:S01]  /*1b30*/  STL [R1+0x7e4], R91 ;  /* 0x0007e45b01007387 */ /* 0x000fe20000100800 */
[----:B------:R-:W-:Y:S02]  /*1b40*/  VIADD R89, R15, 0x31 ;  /* 0x000000310f597836 */ /* 0x000fe40000000000 */
[----:B------:R-:W-:Y:S01]  /*1b50*/  IMAD.HI.U32 R4, R69, R22, RZ ;  /* 0x0000001645047227 */ /* 0x000fe200078e00ff */
[----:B------:R-:W-:Y:S02]  /*1b60*/  STL [R1+0x744], R90 ;  /* 0x0007445a01007387 */ /* 0x000fe40000100800 */
[----:B------:R-:W-:Y:S01]  /*1b70*/  IABS R19, R89 ;  /* 0x0000005900137213 */ /* 0x000fe20000000000 */
[----:B------:R-:W-:Y:S01]  /*1b80*/  IMAD.MOV R5, RZ, RZ, -R5 ;  /* 0x000000ffff057224 */ /* 0x000fe200078e0a05 */
[----:B------:R1:W-:Y:S01]  /*1b90*/  STL [R1+0x7e8], R90 ;  /* 0x0007e85a01007387 */ /* 0x0003e20000100800 */
[----:B------:R-:W-:Y:S01]  /*1ba0*/  IMAD.MOV R4, RZ, RZ, -R4 ;  /* 0x000000ffff047224 */ /* 0x000fe200078e0a04 */
[----:B0-----:R-:W-:Y:S01]  /*1bb0*/  LOP3.LUT R73, R3, 0x7f, RZ, 0xc0, !PT ;  /* 0x0000007f03497812 */ /* 0x001fe200078ec0ff */
[----:B------:R-:W-:Y:S01]  /*1bc0*/  IMAD R23, R7, R5, R23 ;  /* 0x0000000507177224 */ /* 0x000fe200078e0217 */
[----:B------:R-:W-:Y:S01]  /*1bd0*/  STL [R1+0x72c], R89 ;  /* 0x00072c5901007387 */ /* 0x000fe20000100800 */
[----:B------:R-:W-:Y:S01]  /*1be0*/  IMAD R0, R13, R0, R12 ;  /* 0x000000000d007224 */ /* 0x000fe200078e020c */
[----:B------:R-:W-:Y:S01]  /*1bf0*/  SHF.R.U32.HI R3, RZ, 0x5, R3 ;  /* 0x00000005ff037819 */ /* 0x000fe20000011603 */
[----:B------:R-:W-:Y:S01]  /*1c00*/  IMAD.HI.U32 R5, R69, R20, RZ ;  /* 0x0000001445057227 */ /* 0x000fe200078e00ff */
[----:B------:R-:W-:Y:S03]  /*1c10*/  STL [R1+0x7ec], R89 ;  /* 0x0007ec5901007387 */ /* 0x000fe60000100800 */
[----:B-1----:R-:W-:-:S02]  /*1c20*/  IMAD.MOV.U32 R90, RZ, RZ, R15 ;  /* 0x000000ffff5a7224 */ /* 0x002fc400078e000f */
[----:B------:R-:W-:Y:S02]  /*1c30*/  IMAD R22, R7, R4, R22 ;  /* 0x0000000407167224 */ /* 0x000fe400078e0216 */
[C---:B------:R-:W-:Y:S02]  /*1c40*/  VIADD R88, R90.reuse, 0x32 ;  /* 0x000000325a587836 */ /* 0x040fe40000000000 */
[----:B------:R-:W-:Y:S02]  /*1c50*/  VIADD R87, R90, 0x33 ;  /* 0x000000335a577836 */ /* 0x000fe40000000000 */
[----:B------:R-:W-:Y:S01]  /*1c60*/  IMAD.IADD R0, R11, 0x1, R0 ;  /* 0x000000010b007824 */ /* 0x000fe200078e0200 */
[----:B------:R-:W-:Y:S01]  /*1c70*/  IABS R18, R88 ;  /* 0x0000005800127213 */ /* 0x000fe20000000000 */
[----:B------:R-:W-:Y:S01]  /*1c80*/  IMAD.HI.U32 R4, R69, R19, RZ ;  /* 0x0000001345047227 */ /* 0x000fe200078e00ff */
[----:B------:R-:W-:Y:S01]  /*1c90*/  STL [R1+0x724], R88 ;  /* 0x0007245801007387 */ /* 0x000fe20000100800 */
[----:B------:R-:W-:-:S02]  /*1ca0*/  IABS R17, R87 ;  /* 0x0000005700117213 */ /* 0x000fc40000000000 */
[----:B------:R-:W-:Y:S01]  /*1cb0*/  IMAD.MOV R5, RZ, RZ, -R5 ;  /* 0x000000ffff057224 */ /* 0x000fe200078e0a05 */
[----:B------:R-:W-:Y:S01]  /*1cc0*/  STL [R1+0x720], R87 ;  /* 0x0007205701007387 */ /* 0x000fe20000100800 */
[C---:B------:R-:W-:Y:S02]  /*1cd0*/  VIADD R86, R90.reuse, 0x34 ;  /* 0x000000345a567836 */ /* 0x040fe40000000000 */
[----:B------:R-:W-:Y:S01]  /*1ce0*/  IMAD.MOV R4, RZ, RZ, -R4 ;  /* 0x000000ffff047224 */ /* 0x000fe200078e0a04 */
[----:B------:R-:W-:Y:S01]  /*1cf0*/  STL [R1+0x7f0], R88 ;  /* 0x0007f05801007387 */ /* 0x000fe20000100800 */
[----:B------:R-:W-:Y:S01]  /*1d00*/  IMAD R20, R7, R5, R20 ;  /* 0x0000000507147224 */ /* 0x000fe200078e0214 */
[----:B------:R-:W-:Y:S01]  /*1d10*/  IABS R16, R86 ;  /* 0x0000005600107213 */ /* 0x000fe20000000000 */
[----:B------:R-:W-:Y:S01]  /*1d20*/  VIADD R85, R90, 0x35 ;  /* 0x000000355a557836 */ /* 0x000fe20000000000 */
[----:B------:R0:W-:Y:S01]  /*1d30*/  STL [R1+0x7f4], R87 ;  /* 0x0007f45701007387 */ /* 0x0001e20000100800 */
[----:B------:R-:W-:-:S02]  /*1d40*/  IMAD R74, R0, 0x80, R73 ;  /* 0x00000080004a7824 */ /* 0x000fc400078e0249 */
[----:B------:R-:W-:Y:S01]  /*1d50*/  IMAD.HI.U32 R5, R69, R18, RZ ;  /* 0x0000001245057227 */ /* 0x000fe200078e00ff */
[----:B------:R-:W-:Y:S01]  /*1d60*/  STL [R1+0x718], R86 ;  /* 0x0007185601007387 */ /* 0x000fe20000100800 */
[----:B------:R-:W-:Y:S02]  /*1d70*/  IABS R15, R85 ;  /* 0x00000055000f7213 */ /* 0x000fe40000000000 */
[C---:B------:R-:W-:Y:S01]  /*1d80*/  VIADD R84, R90.reuse, 0x36 ;  /* 0x000000365a547836 */ /* 0x040fe20000000000 */
[----:B------:R-:W-:Y:S01]  /*1d90*/  STL [R1+0x714], R85 ;  /* 0x0007145501007387 */ /* 0x000fe20000100800 */
[C---:B------:R-:W-:Y:S01]  /*1da0*/  VIADD R83, R90.reuse, 0x37 ;  /* 0x000000375a537836 */ /* 0x040fe20000000000 */
[----:B------:R-:W-:Y:S01]  /*1db0*/  IABS R0, R74 ;  /* 0x0000004a00007213 */ /* 0x000fe20000000000 */
[C---:B------:R-:W-:Y:S01]  /*1dc0*/  VIADD R82, R90.reuse, 0x38 ;  /* 0x000000385a527836 */ /* 0x040fe20000000000 */
[----:B------:R-:W-:Y:S01]  /*1dd0*/  STL [R1+0x710], R84 ;  /* 0x0007105401007387 */ /* 0x000fe20000100800 */
[----:B------:R-:W-:Y:S01]  /*1de0*/  IMAD R19, R7, R4, R19 ;  /* 0x0000000407137224 */ /* 0x000fe200078e0213 */
[----:B------:R-:W-:Y:S01]  /*1df0*/  IABS R14, R84 ;  /* 0x00000054000e7213 */ /* 0x000fe20000000000 */
[----:B------:R-:W-:Y:S01]  /*1e00*/  VIADD R81, R90, 0x39 ;  /* 0x000000395a517836 */ /* 0x000fe20000000000 */
[----:B------:R-:W-:Y:S01]  /*1e10*/  STL [R1+0x704], R83 ;  /* 0x0007045301007387 */ /* 0x000fe20000100800 */
[----:B------:R-:W-:Y:S01]  /*1e20*/  IMAD.HI.U32 R4, R69, R17, RZ ;  /* 0x0000001145047227 */ /* 0x000fe200078e00ff */
[----:B------:R-:W-:-:S02]  /*1e30*/  IABS R12, R82 ;  /* 0x00000052000c7213 */ /* 0x000fc40000000000 */
[----:B------:R-:W-:Y:S01]  /*1e40*/  STL [R1+0x700], R82 ;  /* 0x0007005201007387 */ /* 0x000fe20000100800 */
[----:B------:R-:W-:Y:S01]  /*1e50*/  IMAD.MOV R5, RZ, RZ, -R5 ;  /* 0x000000ffff057224 */ /* 0x000fe200078e0a05 */
[----:B------:R-:W-:Y:S01]  /*1e60*/  IABS R11, R81 ;  /* 0x00000051000b7213 */ /* 0x000fe20000000000 */
[C---:B------:R-:W-:Y:S01]  /*1e70*/  VIADD R80, R90.reuse, 0x3a ;  /* 0x0000003a5a507836 */ /* 0x040fe20000000000 */
[----:B------:R-:W-:Y:S01]  /*1e80*/  STL [R1+0x6fc], R81 ;  /* 0x0006fc5101007387 */ /* 0x000fe20000100800 */
[C---:B------:R-:W-:Y:S01]  /*1e90*/  VIADD R79, R90.reuse, 0x3b ;  /* 0x0000003b5a4f7836 */ /* 0x040fe20000000000 */
[----:B------:R-:W-:Y:S01]  /*1ea0*/  IABS R13, R83 ;  /* 0x00000053000d7213 */ /* 0x000fe20000000000 */
[C---:B------:R-:W-:Y:S01]  /*1eb0*/  VIADD R78, R90.reuse, 0x3c ;  /* 0x0000003c5a4e7836 */ /* 0x040fe20000000000 */
[----:B------:R-:W-:Y:S01]  /*1ec0*/  STL [R1+0x6f8], R80 ;  /* 0x0006f85001007387 */ /* 0x000fe20000100800 */
[C---:B------:R-:W-:Y:S01]  /*1ed0*/  VIADD R76, R90.reuse, 0x3f ;  /* 0x0000003f5a4c7836 */ /* 0x040fe20000000000 */
[----:B------:R-:W-:Y:S01]  /*1ee0*/  IABS R10, R80 ;  /* 0x00000050000a7213 */ /* 0x000fe20000000000 */
[----:B------:R-:W-:Y:S01]  /*1ef0*/  IMAD.MOV R4, RZ, RZ, -R4 ;  /* 0x000000ffff047224 */ /* 0x000fe200078e0a04 */
[----:B------:R-:W-:Y:S01]  /*1f00*/  STL [R1+0x6f4], R79 ;  /* 0x0006f44f01007387 */ /* 0x000fe20000100800 */
[----:B------:R-:W-:Y:S01]  /*1f10*/  IMAD R18, R7, R5, R18 ;  /* 0x0000000507127224 */ /* 0x000fe200078e0212 */
[----:B------:R-:W-:Y:S01]  /*1f20*/  IABS R9, R78 ;  /* 0x0000004e00097213 */ /* 0x000fe20000000000 */
[----:B------:R-:W-:Y:S01]  /*1f30*/  VIADD R77, R90, 0x3d ;  /* 0x0000003d5a4d7836 */ /* 0x000fe20000000000 */
[----:B------:R-:W-:Y:S01]  /*1f40*/  STL [R1+0x6f0], R78 ;  /* 0x0006f04e01007387 */ /* 0x000fe20000100800 */
[----:B------:R-:W-:-:S03]  /*1f50*/  IMAD.HI.U32 R5, R69, R15, RZ ;  /* 0x0000000f45057227 */ /* 0x000fc600078e00ff */
[----:B------:R-:W-:Y:S01]  /*1f60*/  STL [R1+0x6e4], R76 ;  /* 0x0006e44c01007387 */ /* 0x000fe20000100800 */
[----:B------:R-:W-:-:S03]  /*1f70*/  IMAD.HI.U32 R71, R71, R0, RZ ;  /* 0x0000000047477227 */ /* 0x000fc600078e00ff */
[----:B------:R-:W-:Y:S01]  /*1f80*/  STL [R1+0x6ec], R77 ;  /* 0x0006ec4d01007387 */ /* 0x000fe20000100800 */
[----:B------:R-:W-:Y:S02]  /*1f90*/  VIADD R75, R90, 0x3e ;  /* 0x0000003e5a4b7836 */ /* 0x000fe40000000000 */
[----:B------:R-:W-:Y:S01]  /*1fa0*/  IMAD R17, R7, R4, R17 ;  /* 0x0000000407117224 */ /* 0x000fe200078e0211 */
[----:B------:R-:W-:Y:S01]  /*1fb0*/  STL [R1+0x6d4], R74 ;  /* 0x0006d44a01007387 */ /* 0x000fe20000100800 */
[----:B------:R-:W-:-:S03]  /*1fc0*/  IMAD.HI.U32 R8, R69, R32, RZ ;  /* 0x0000002045087227 */ /* 0x000fc600078e00ff */
[----:B------:R-:W-:Y:S01]  /*1fd0*/  STL [R1+0x6e8], R75 ;  /* 0x0006e84b01007387 */ /* 0x000fe20000100800 */
[----:B------:R-:W-:-:S03]  /*1fe0*/  IMAD.HI.U32 R4, R69, R14, RZ ;  /* 0x0000000e45047227 */ /* 0x000fc600078e00ff */
[----:B------:R-:W4:Y:S01]  /*1ff0*/  LDL R91, [R1+0x6d8] ;  /* 0x0006d800015b7983 */ /* 0x000f220000100800 */
[----:B------:R-:W-:Y:S02]  /*2000*/  IMAD.MOV R5, RZ, RZ, -R5 ;  /* 0x000000ffff057224 */ /* 0x000fe400078e0a05 */
[----:B------:R-:W-:Y:S01]  /*2010*/  IMAD.MOV R71, RZ, RZ, -R71 ;  /* 0x000000ffff477224 */ /* 0x000fe200078e0a47 */
[----:B------:R-:W5:Y:S01]  /*2020*/  LDL R92, [R1+0x70c] ;  /* 0x00070c00015c7983 */ /* 0x000f620000100800 */
[----:B------:R-:W-:Y:S02]  /*2030*/  IMAD.MOV R8, RZ, RZ, -R8 ;  /* 0x000000ffff087224 */ /* 0x000fe400078e0a08 */
[----:B------:R-:W-:Y:S01]  /*2040*/  IMAD.MOV R4, RZ, RZ, -R4 ;  /* 0x000000ffff047224 */ /* 0x000fe200078e0a04 */
[----:B------:R-:W2:Y:S01]  /*2050*/  LDL R93, [R1+0x708] ;  /* 0x00070800015d7983 */ /* 0x000ea20000100800 */
[----:B------:R-:W-:Y:S02]  /*2060*/  IMAD R15, R7, R5, R15 ;  /* 0x00000005070f7224 */ /* 0x000fe400078e020f */
[----:B------:R-:W-:Y:S01]  /*2070*/  IMAD R0, R68, R71, R0 ;  /* 0x0000004744007224 */ /* 0x000fe200078e0200 */
[----:B0-----:R-:W2:Y:S01]  /*2080*/  LDL R87, [R1+0x6e0] ;  /* 0x0006e00001577983 */ /* 0x001ea20000100800 */
[----:B------:R-:W-:-:S03]  /*2090*/  IMAD.HI.U32 R5, R69, R12, RZ ;  /* 0x0000000c45057227 */ /* 0x000fc600078e00ff */
[----:B------:R-:W2:Y:S01]  /*20a0*/  LDL R88, [R1+0x728] ;  /* 0x0007280001587983 */ /* 0x000ea20000100800 */
[----:B------:R-:W-:Y:S02]  /*20b0*/  IMAD.SHL.U32 R71, R3, 0x200000, RZ ;  /* 0x0020000003477824 */ /* 0x000fe400078e00ff */
[C---:B------:R-:W-:Y:S01]  /*20c0*/  IMAD R32, R7.reuse, R8, R32 ;  /* 0x0000000807207224 */ /* 0x040fe200078e0220 */
[----:B------:R-:W2:Y:S01]  /*20d0*/  LDL R3, [R1+0x71c] ;  /* 0x00071c0001037983 */ /* 0x000ea20000100800 */
[----:B------:R-:W-:Y:S01]  /*20e0*/  IMAD R14, R7, R4, R14 ;  /* 0x00000004070e7224 */ /* 0x000fe200078e020e */
[----:B------:R-:W-:Y:S01]  /*20f0*/  IABS R8, R79 ;  /* 0x0000004f00087213 */ /* 0x000fe20000000000 */
[----:B------:R-:W-:Y:S01]  /*2100*/  IMAD.MOV R5, RZ, RZ, -R5 ;  /* 0x000000ffff057224 */ /* 0x000fe200078e0a05 */
[----:B------:R-:W2:Y:S01]  /*2110*/  LDL R89, [R1+0x740] ;  /* 0x0007400001597983 */ /* 0x000ea20000100800 */
[----:B------:R-:W-:-:S04]  /*2120*/  IMAD.HI.U32 R4, R69, R11, RZ ;  /* 0x0000000b45047227 */ /* 0x000fc800078e00ff */
[----:B------:R-:W-:Y:S02]  /*2130*/  IMAD R12, R7, R5, R12 ;  /* 0x00000005070c7224 */ /* 0x000fe400078e020c */
[----:B------:R-:W-:Y:S02]  /*2140*/  IMAD.MOV R4, RZ, RZ, -R4 ;  /* 0x000000ffff047224 */ /* 0x000fe400078e0a04 */
[----:B------:R-:W-:-:S04]  /*2150*/  IMAD.HI.U32 R5, R69, R8, RZ ;  /* 0x0000000845057227 */ /* 0x000fc800078e00ff */
[C---:B------:R-:W-:Y:S01]  /*2160*/  IMAD R11, R7.reuse, R4, R11 ;  /* 0x00000004070b7224 */ /* 0x040fe200078e020b */
[----:B------:R-:W-:Y:S01]  /*2170*/  IABS R4, R76 ;  /* 0x0000004c00047213 */ /* 0x000fe20000000000 */
[----:B------:R-:W-:Y:S02]  /*2180*/  IMAD.MOV R5, RZ, RZ, -R5 ;  /* 0x000000ffff057224 */ /* 0x000fe400078e0a05 */
[----:B------:R-:W-:Y:S02]  /*2190*/  @!P0 IMAD.IADD R70, R70, 0x1, -R7 ;  /* 0x0000000146468824 */ /* 0x000fe400078e0a07 */
[----:B------:R-:W-:Y:S02]  /*21a0*/  IMAD R8, R7, R5, R8 ;  /* 0x0000000507087224 */ /* 0x000fe400078e0208 */
[----:B------:R-:W-:Y:S01]  /*21b0*/  IMAD.HI.U32 R5, R69, R4, RZ ;  /* 0x0000000445057227 */ /* 0x000fe200078e00ff */
[----:B------:R-:W-:-:S03]  /*21c0*/  ISETP.GT.U32.AND P0, PT, R7, R70, PT ;  /* 0x000000460700720c */ /* 0x000fc60003f04070 */
[----:B------:R-:W-:Y:S02]  /*21d0*/  IMAD.MOV R5, RZ, RZ, -R5 ;  /* 0x000000ffff057224 */ /* 0x000fe400078e0a05 */
[--C-:B------:R-:W-:Y:S01]  /*21e0*/  @!P1 IMAD.IADD R67, R67, 0x1, -R7.reuse ;  /* 0x0000000143439824 */ /* 0x100fe200078e0a07 */
[C---:B------:R-:W-:Y:S01]  /*21f0*/  ISETP.GT.U32.AND P1, PT, R7.reuse, R60, PT ;  /* 0x0000003c0700720c */ /* 0x040fe20003f24070 */
[----:B------:R-:W-:Y:S01]  /*2200*/  IMAD R4, R7, R5, R4 ;  /* 0x0000000507047224 */ /* 0x000fe200078e0204 */
[----:B------:R-:W-:Y:S01]  /*2210*/  IABS R5, R75 ;  /* 0x0000004b00057213 */ /* 0x000fe20000000000 */
[--C-:B------:R-:W-:Y:S01]  /*2220*/  @!P2 IMAD.IADD R65, R65, 0x1, -R7.reuse ;  /* 0x000000014141a824 */ /* 0x100fe200078e0a07 */
[C---:B------:R-:W-:Y:S01]  /*2230*/  ISETP.GT.U32.AND P2, PT, R7.reuse, R58, PT ;  /* 0x0000003a0700720c */ /* 0x040fe20003f44070 */
[--C-:B------:R-:W-:Y:S01]  /*2240*/  @!P5 IMAD.IADD R64, R64, 0x1, -R7.reuse ;  /* 0x000000014040d824 */ /* 0x100fe200078e0a07 */
[C---:B------:R-:W-:Y:S01]  /*2250*/  ISETP.GT.U32.AND P4, PT, R7.reuse, R4, PT ;  /* 0x000000040700720c */ /* 0x040fe20003f84070 */
[--C-:B------:R-:W-:Y:S01]  /*2260*/  @!P0 IMAD.IADD R70, R70, 0x1, -R7.reuse ;  /* 0x0000000146468824 */ /* 0x100fe200078e0a07 */
[C---:B------:R-:W-:Y:S01]  /*2270*/  ISETP.GT.U32.AND P0, PT, R7.reuse, R61, PT ;  /* 0x0000003d0700720c */ /* 0x040fe20003f04070 */
[--C-:B------:R-:W-:Y:S01]  /*2280*/  @!P3 IMAD.IADD R66, R66, 0x1, -R7.reuse ;  /* 0x000000014242b824 */ /* 0x100fe200078e0a07 */
[----:B------:R-:W-:Y:S01]  /*2290*/  ISETP.GT.U32.AND P5, PT, R7, R57, PT ;  /* 0x000000390700720c */ /* 0x000fe20003fa4070 */
[--C-:B------:R-:W-:Y:S01]  /*22a0*/  @!P6 IMAD.IADD R63, R63, 0x1, -R7.reuse ;  /* 0x000000013f3fe824 */ /* 0x100fe200078e0a07 */
[C---:B------:R-:W-:Y:S01]  /*22b0*/  ISETP.GT.U32.AND P3, PT, R7.reuse, R59, PT ;  /* 0x0000003b0700720c */ /* 0x040fe20003f64070 */
[----:B------:R-:W-:Y:S01]  /*22c0*/  @!P1 IMAD.IADD R60, R60, 0x1, -R7 ;  /* 0x000000013c3c9824 */ /* 0x000fe200078e0a07 */
[----:B------:R-:W-:Y:S01]  /*22d0*/  ISETP.GT.U32.AND P1, PT, R7, R66, PT ;  /* 0x000000420700720c */ /* 0x000fe20003f24070 */
[----:B------:R-:W-:Y:S01]  /*22e0*/  IMAD.HI.U32 R6, R69, R26, RZ ;  /* 0x0000001a45067227 */ /* 0x000fe200078e00ff */
[----:B------:R-:W-:-:S03]  /*22f0*/  ISETP.GT.U32.AND P6, PT, R68, R0, PT ;  /* 0x000000004400720c */ /* 0x000fc60003fc4070 */
[--C-:B------:R-:W-:Y:S01]  /*2300*/  @!P4 IMAD.IADD R4, R4, 0x1, -R7.reuse ;  /* 0x000000010404c824 */ /* 0x100fe200078e0a07 */
[----:B------:R-:W-:Y:S01]  /*2310*/  ISETP.GT.U32.AND P4, PT, R7, R62, PT ;  /* 0x0000003e0700720c */ /* 0x000fe20003f84070 */
[--C-:B------:R-:W-:Y:S01]  /*2320*/  @!P0 IMAD.IADD R61, R61, 0x1, -R7.reuse ;  /* 0x000000013d3d8824 */ /* 0x100fe200078e0a07 */
[C---:B------:R-:W-:Y:S01]  /*2330*/  ISETP.GT.U32.AND P0, PT, R7.reuse, R67, PT ;  /* 0x000000430700720c */ /* 0x040fe20003f04070 */
[--C-:B------:R-:W-:Y:S01]  /*2340*/  @!P2 IMAD.IADD R58, R58, 0x1, -R7.reuse ;  /* 0x000000013a3aa824 */ /* 0x100fe200078e0a07 */
[----:B------:R-:W-:Y:S01]  /*2350*/  ISETP.GT.U32.AND P2, PT, R7, R64, PT ;  /* 0x000000400700720c */ /* 0x000fe20003f44070 */
[--C-:B------:R-:W-:Y:S01]  /*2360*/  @!P5 IMAD.IADD R57, R57, 0x1, -R7.reuse ;  /* 0x000000013939d824 */ /* 0x100fe200078e0a07 */
[----:B------:R-:W-:Y:S01]  /*2370*/  ISETP.GT.U32.AND P5, PT, R7, R63, PT ;  /* 0x0000003f0700720c */ /* 0x000fe20003fa4070 */
[--C-:B------:R-:W-:Y:S01]  /*2380*/  @!P3 IMAD.IADD R59, R59, 0x1, -R7.reuse ;  /* 0x000000013b3bb824 */ /* 0x100fe200078e0a07 */
[C---:B------:R-:W-:Y:S01]  /*2390*/  ISETP.GT.U32.AND P3, PT, R7.reuse, R65, PT ;  /* 0x000000410700720c */ /* 0x040fe20003f64070 */
[--C-:B------:R-:W-:Y:S01]  /*23a0*/  @!P1 IMAD.IADD R66, R66, 0x1, -R7.reuse ;  /* 0x0000000142429824 */ /* 0x100fe200078e0a07 */
[C---:B------:R-:W-:Y:S01]  /*23b0*/  ISETP.GT.U32.AND P1, PT, R7.reuse, R60, PT ;  /* 0x0000003c0700720c */ /* 0x040fe20003f24070 */
[----:B------:R-:W-:Y:S01]  /*23c0*/  @!P6 IMAD.IADD R0, R0, 0x1, -R68 ;  /* 0x000000010000e824 */ /* 0x000fe200078e0a44 */
[C---:B------:R-:W-:Y:S01]  /*23d0*/  ISETP.GT.U32.AND P6, PT, R7.reuse, R57, PT ;  /* 0x000000390700720c */ /* 0x040fe20003fc4070 */
        /* <DEDUP_REMOVED lines=34> */
[----:B------:R-:W-:-:S02]  /*2600*/  @!P5 IMAD.IADD R49, R49, 0x1, -R7 ;  /* 0x000000013131d824 */ /* 0x000fc400078e0a07 */
[--C-:B------:R-:W-:Y:S01]  /*2610*/  @!P3 IMAD.IADD R52, R52, 0x1, -R7.reuse ;  /* 0x000000013434b824 */ /* 0x100fe200078e0a07 */
[C---:B------:R-:W-:Y:S01]  /*2620*/  ISETP.GT.U32.AND P3, PT, R7.reuse, R45, PT ;  /* 0x0000002d0700720c */ /* 0x040fe20003f64070 */
[--C-:B------:R-:W-:Y:S02]  /*2630*/  @!P1 IMAD.IADD R46, R46, 0x1, -R7.reuse ;  /* 0x000000012e2e9824 */ /* 0x100fe400078e0a07 */
        /* <DEDUP_REMOVED lines=8> */
[----:B------:R-:W-:Y:S01]  /*26c0*/  IMAD.MOV R6, RZ, RZ, -R6 ;  /* 0x000000ffff067224 */ /* 0x000fe200078e0a06 */
[----:B------:R-:W-:Y:S01]  /*26d0*/  ISETP.GT.U32.AND P2, PT, R7, R50, PT ;  /* 0x000000320700720c */ /* 0x000fe20003f44070 */
[--C-:B------:R-:W-:Y:S01]  /*26e0*/  @!P3 IMAD.IADD R45, R45, 0x1, -R7.reuse ;  /* 0x000000012d2db824 */ /* 0x100fe200078e0a07 */
[C---:B------:R-:W-:Y:S01]  /*26f0*/  ISETP.GT.U32.AND P3, PT, R7.reuse, R51, PT ;  /* 0x000000330700720c */ /* 0x040fe20003f64070 */
[C---:B------:R-:W-:Y:S01]  /*2700*/  IMAD R26, R7.reuse, R6, R26 ;  /* 0x00000006071a7224 */ /* 0x040fe200078e021a */
        /* <DEDUP_REMOVED lines=53> */
[----:B------:R-:W-:Y:S01]  /*2a60*/  @!P3 IMAD.IADD R31, R31, 0x1, -R7 ;  /* 0x000000011f1fb824 */ /* 0x000fe200078e0a07 */
[----:B------:R-:W-:Y:S01]  /*2a70*/  ISETP.GT.U32.AND P3, PT, R7, R37, PT ;  /* 0x000000250700720c */ /* 0x000fe20003f64070 */
[----:B------:R-:W-:-:S04]  /*2a80*/  IMAD.HI.U32 R6, R69, R21, RZ ;  /* 0x0000001545067227 */ /* 0x000fc800078e00ff */
        /* <DEDUP_REMOVED lines=8> */
[----:B------:R-:W-:Y:S01]  /*2b10*/  @!P2 IMAD.IADD R36, R36, 0x1, -R7 ;  /* 0x000000012424a824 */ /* 0x000fe200078e0a07 */
[----:B------:R-:W-:Y:S01]  /*2b20*/  ISETP.GT.U32.AND P2, PT, R7, R29, PT ;  /* 0x0000001d0700720c */ /* 0x000fe20003f44070 */
[----:B------:R-:W-:-:S02]  /*2b30*/  IMAD.MOV R6, RZ, RZ, -R6 ;  /* 0x000000ffff067224 */ /* 0x000fc400078e0a06 */
[--C-:B------:R-:W-:Y:S01]  /*2b40*/  @!P6 IMAD.IADD R41, R41, 0x1, -R7.reuse ;  /* 0x000000012929e824 */ /* 0x100fe200078e0a07 */
[----:B------:R-:W-:Y:S01]  /*2b50*/  ISETP.GT.U32.AND P6, PT, R7, R31, PT ;  /* 0x0000001f0700720c */ /* 0x000fe20003fc4070 */
[--C-:B------:R-:W-:Y:S01]  /*2b60*/  @!P4 IMAD.IADD R35, R35, 0x1, -R7.reuse ;  /* 0x000000012323c824 */ /* 0x100fe200078e0a07 */
[----:B------:R-:W-:Y:S01]  /*2b70*/  ISETP.GT.U32.AND P4, PT, R7, R28, PT ;  /* 0x0000001c0700720c */ /* 0x000fe20003f84070 */
[--C-:B------:R-:W-:Y:S01]  /*2b80*/  @!P3 IMAD.IADD R37, R37, 0x1, -R7.reuse ;  /* 0x000000012525b824 */ /* 0x100fe200078e0a07 */
[C---:B------:R-:W-:Y:S01]  /*2b90*/  ISETP.GT.U32.AND P3, PT, R7.reuse, R30, PT ;  /* 0x0000001e0700720c */ /* 0x040fe20003f64070 */
[----:B------:R-:W-:Y:S01]  /*2ba0*/  @!P5 IMAD.IADD R34, R34, 0x1, -R7 ;  /* 0x000000012222d824 */ /* 0x000fe200078e0a07 */
[C---:B------:R-:W-:Y:S01]  /*2bb0*/  ISETP.GT.U32.AND P5, PT, R7.reuse, R27, PT ;  /* 0x0000001b0700720c */ /* 0x040fe20003fa4070 */
[----:B------:R-:W-:Y:S02]  /*2bc0*/  IMAD R21, R7, R6, R21 ;  /* 0x0000000607157224 */ /* 0x000fe400078e0215 */
        /* <DEDUP_REMOVED lines=15> */
[----:B------:R-:W-:Y:S01]  /*2cc0*/  ISETP.GT.U32.AND P0, PT, R7, R19, PT ;  /* 0x000000130700720c */ /* 0x000fe20003f04070 */
[----:B------:R-:W-:-:S04]  /*2cd0*/  IMAD.HI.U32 R6, R69, R16, RZ ;  /* 0x0000001045067227 */ /* 0x000fc800078e00ff */
        /* <DEDUP_REMOVED lines=8> */
[----:B------:R-:W-:Y:S02]  /*2d60*/  IMAD.MOV R6, RZ, RZ, -R6 ;  /* 0x000000ffff067224 */ /* 0x000fe400078e0a06 */
[----:B------:R-:W-:Y:S01]  /*2d70*/  @!P6 IMAD.IADD R24, R24, 0x1, -R7 ;  /* 0x000000011818e824 */ /* 0x000fe200078e0a07 */
[C---:B------:R-:W-:Y:S01]  /*2d80*/  ISETP.GT.U32.AND P6, PT, R7.reuse, R30, PT ;  /* 0x0000001e0700720c */ /* 0x040fe20003fc4070 */
[----:B------:R-:W-:-:S02]  /*2d90*/  IMAD R16, R7, R6, R16 ;  /* 0x0000000607107224 */ /* 0x000fc400078e0210 */
[----:B------:R-:W-:-:S04]  /*2da0*/  IMAD.HI.U32 R6, R69, R13, RZ ;  /* 0x0000000d45067227 */ /* 0x000fc800078e00ff */
[--C-:B------:R-:W-:Y:S01]  /*2db0*/  @!P3 IMAD.IADD R23, R23, 0x1, -R7.reuse ;  /* 0x000000011717b824 */ /* 0x100fe200078e0a07 */
[----:B------:R-:W-:Y:S01]  /*2dc0*/  ISETP.GT.U32.AND P3, PT, R7, R29, PT ;  /* 0x0000001d0700720c */ /* 0x000fe20003f64070 */
[----:B------:R-:W-:Y:S02]  /*2dd0*/  IMAD.MOV R6, RZ, RZ, -R6 ;  /* 0x000000ffff067224 */ /* 0x000fe400078e0a06 */
[--C-:B------:R-:W-:Y:S01]  /*2de0*/  @!P0 IMAD.IADD R19, R19, 0x1, -R7.reuse ;  /* 0x0000000113138824 */ /* 0x100fe200078e0a07 */
[C---:B------:R-:W-:Y:S01]  /*2df0*/  ISETP.GT.U32.AND P0, PT, R7.reuse, R25, PT ;  /* 0x000000190700720c */ /* 0x040fe20003f04070 */
[--C-:B------:R-:W-:Y:S01]  /*2e00*/  @!P1 IMAD.IADD R18, R18, 0x1, -R7.reuse ;  /* 0x0000000112129824 */ /* 0x100fe200078e0a07 */
[C---:B------:R-:W-:Y:S01]  /*2e10*/  ISETP.GT.U32.AND P1, PT, R7.reuse, R24, PT ;  /* 0x000000180700720c */ /* 0x040fe20003f24070 */
[--C-:B------:R-:W-:Y:S01]  /*2e20*/  @!P2 IMAD.IADD R28, R28, 0x1, -R7.reuse ;  /* 0x000000011c1ca824 */ /* 0x100fe200078e0a07 */
[----:B------:R-:W-:Y:S01]  /*2e30*/  ISETP.GT.U32.AND P2, PT, R7, R22, PT ;  /* 0x000000160700720c */ /* 0x000fe20003f44070 */
[----:B------:R-:W-:Y:S01]  /*2e40*/  @!P4 IMAD.IADD R27, R27, 0x1, -R7 ;  /* 0x000000011b1bc824 */ /* 0x000fe200078e0a07 */
[C---:B------:R-:W-:Y:S01]  /*2e50*/  ISETP.GT.U32.AND P4, PT, R7.reuse, R21, PT ;  /* 0x000000150700720c */ /* 0x040fe20003f84070 */
[----:B------:R-:W-:-:S02]  /*2e60*/  IMAD R13, R7, R6, R13 ;  /* 0x00000006070d7224 */ /* 0x000fc400078e020d */
[----:B------:R-:W-:Y:S01]  /*2e70*/  @!P5 IMAD.IADD R26, R26, 0x1, -R7 ;  /* 0x000000011a1ad824 */ /* 0x000fe200078e0a07 */
[----:B------:R-:W-:Y:S01]  /*2e80*/  ISETP.GT.U32.AND P5, PT, R7, R20, PT ;  /* 0x000000140700720c */ /* 0x000fe20003fa4070 */
[----:B------:R-:W-:-:S04]  /*2e90*/  IMAD.HI.U32 R6, R69, R10, RZ ;  /* 0x0000000a45067227 */ /* 0x000fc800078e00ff */
[----:B------:R-:W-:Y:S02]  /*2ea0*/  IMAD.MOV R6, RZ, RZ, -R6 ;  /* 0x000000ffff067224 */ /* 0x000fe400078e0a06 */
[----:B------:R-:W-:-:S04]  /*2eb0*/  IMAD.HI.U32 R72, R69, R9, RZ ;  /* 0x0000000945487227 */ /* 0x000fc800078e00ff */
[--C-:B------:R-:W-:Y:S01]  /*2ec0*/  @!P3 IMAD.IADD R29, R29, 0x1, -R7.reuse ;  /* 0x000000011d1db824 */ /* 0x100fe200078e0a07 */
[C---:B------:R-:W-:Y:S01]  /*2ed0*/  ISETP.GT.U32.AND P3, PT, R7.reuse, R23, PT ;  /* 0x000000170700720c */ /* 0x040fe20003f64070 */
[C---:B------:R-:W-:Y:S01]  /*2ee0*/  IMAD R10, R7.reuse, R6, R10 ;  /* 0x00000006070a7224 */ /* 0x040fe200078e020a */
[----:B------:R-:W-:Y:S01]  /*2ef0*/  IABS R6, R77 ;  /* 0x0000004d00067213 */ /* 0x000fe20000000000 */
        /* <DEDUP_REMOVED lines=15> */
[----:B------:R-:W-:-:S04]  /*2ff0*/  IMAD.HI.U32 R69, R69, R5, RZ ;  /* 0x0000000545457227 */ /* 0x000fc800078e00ff */
[----:B------:R-:W-:Y:S02]  /*3000*/  IMAD.MOV R72, RZ, RZ, -R72 ;  /* 0x000000ffff487224 */ /* 0x000fe400078e0a48 */
[----:B------:R-:W-:Y:S02]  /*3010*/  IMAD.MOV R69, RZ, RZ, -R69 ;  /* 0x000000ffff457224 */ /* 0x000fe400078e0a45 */
[--C-:B------:R-:W-:Y:S01]  /*3020*/  @!P3 IMAD.IADD R23, R23, 0x1, -R7.reuse ;  /* 0x000000011717b824 */ /* 0x100fe200078e0a07 */
[C---:B------:R-:W-:Y:S01]  /*3030*/  ISETP.GT.U32.AND P3, PT, R7.reuse, R16, PT ;  /* 0x000000100700720c */ /* 0x040fe20003f64070 */
[----:B------:R-:W-:Y:S02]  /*3040*/  IMAD R6, R7, R72, R6 ;  /* 0x0000004807067224 */ /* 0x000fe400078e0206 */
[----:B------:R-:W-:Y:S01]  /*3050*/  @!P6 IMAD.IADD R19, R19, 0x1, -R7 ;  /* 0x000000011313e824 */ /* 0x000fe200078e0a07 */
[C---:B------:R-:W-:Y:S01]  /*3060*/  ISETP.GT.U32.AND P6, PT, R7.reuse, R12, PT ;  /* 0x0000000c0700720c */ /* 0x040fe20003fc4070 */
[C---:B------:R-:W-:Y:S01]  /*3070*/  IMAD R5, R7.reuse, R69, R5 ;  /* 0x0000004507057224 */ /* 0x040fe200078e0205 */
[----:B------:R-:W3:Y:S01]  /*3080*/  LDL R72, [R1+0x6dc] ;  /* 0x0006dc0001487983 */ /* 0x000ee20000100800 */
        /* <DEDUP_REMOVED lines=13> */
[----:B------:R-:W-:Y:S01]  /*3160*/  LOP3.LUT R71, R71, 0x600000, RZ, 0xc0, !PT ;  /* 0x0060000047477812 */ /* 0x000fe200078ec0ff */
[--C-:B------:R-:W-:Y:S01]  /*3170*/  @!P0 IMAD.IADD R11, R11, 0x1, -R7.reuse ;  /* 0x000000010b0b8824 */ /* 0x100fe200078e0a07 */
[----:B------:R-:W0:Y:S01]  /*3180*/  LDS R69, [UR9] ;  /* 0x00000009ff457984 */ /* 0x000e220008000800 */
        /* <DEDUP_REMOVED lines=8> */
[----:B------:R-:W-:-:S06]  /*3210*/  @!P3 IMAD.IADD R8, R8, 0x1, -R7 ;  /* 0x000000010808b824 */ /* 0x000fcc00078e0a07 */
[--C-:B------:R-:W-:Y:S01]  /*3220*/  @!P1 IMAD.IADD R15, R15, 0x1, -R7.reuse ;  /* 0x000000010f0f9824 */ /* 0x100fe200078e0a07 */
[----:B------:R-:W-:Y:S01]  /*3230*/  ISETP.GT.U32.AND P1, PT, R7, R8, PT ;  /* 0x000000080700720c */ /* 0x000fe20003f24070 */
[--C-:B------:R-:W-:Y:S01]  /*3240*/  @!P2 IMAD.IADD R13, R13, 0x1, -R7.reuse ;  /* 0x000000010d0da824 */ /* 0x100fe200078e0a07 */
[----:B------:R-:W-:Y:S01]  /*3250*/  ISETP.GT.U32.AND P2, PT, R7, R5, PT ;  /* 0x000000050700720c */ /* 0x000fe20003f44070 */
[--C-:B------:R-:W-:Y:S01]  /*3260*/  @!P4 IMAD.IADD R12, R12, 0x1, -R7.reuse ;  /* 0x000000010c0cc824 */ /* 0x100fe200078e0a07 */
[----:B------:R-:W-:Y:S01]  /*3270*/  ISETP.GT.U32.AND P4, PT, R68, R0, PT ;  /* 0x000000004400720c */ /* 0x000fe20003f84070 */
[--C-:B------:R-:W-:Y:S01]  /*3280*/  @!P5 IMAD.IADD R11, R11, 0x1, -R7.reuse ;  /* 0x000000010b0bd824 */ /* 0x100fe200078e0a07 */
[----:B------:R-:W-:Y:S02]  /*3290*/  ISETP.GE.AND P5, PT, R90, RZ, PT ;  /* 0x000000ff5a00720c */ /* 0x000fe40003fa6270 */
[----:B------:R-:W3:Y:S05]  /*32a0*/  LDL R90, [R1+0x73c] ;  /* 0x00073c00015a7983 */ /* 0x000eea0000100800 */
[--C-:B------:R-:W-:Y:S01]  /*32b0*/  @!P1 IMAD.IADD R8, R8, 0x1, -R7.reuse ;  /* 0x0000000108089824 */ /* 0x100fe200078e0a07 */
[----:B----4-:R-:W-:Y:S01]  /*32c0*/  ISETP.GE.AND P1, PT, R91, RZ, PT ;  /* 0x000000ff5b00720c */ /* 0x010fe20003f26270 */
[----:B------:R-:W-:Y:S01]  /*32d0*/  @!P2 IMAD.IADD R5, R5, 0x1, -R7 ;  /* 0x000000010505a824 */ /* 0x000fe200078e0a07 */
[----:B------:R-:W4:Y:S01]  /*32e0*/  LDL R91, [R1+0x734] ;  /* 0x00073400015b7983 */ /* 0x000f220000100800 */
[----:B------:R-:W-:Y:S01]  /*32f0*/  @!P4 IMAD.IADD R0, R0, 0x1, -R68 ;  /* 0x000000010000c824 */ /* 0x000fe200078e0a44 */
[----:B-----5:R-:W-:Y:S01]  /*3300*/  ISETP.GE.AND P2, PT, R92, RZ, PT ;  /* 0x000000ff5c00720c */ /* 0x020fe20003f46270 */
[----:B------:R-:W-:Y:S01]  /*3310*/  @!P5 IMAD.MOV R70, RZ, RZ, -R70 ;  /* 0x000000ffff46d224 */ /* 0x000fe200078e0a46 */
[----:B------:R-:W5:Y:S01]  /*3320*/  LDL R92, [R1+0x730] ;  /* 0x00073000015c7983 */ /* 0x000f620000100800 */
[----:B--2---:R-:W-:-:S02]  /*3330*/  ISETP.GE.AND P4, PT, R93, RZ, PT ;  /* 0x000000ff5d00720c */ /* 0x004fc40003f86270 */
[----:B------:R-:W-:Y:S01]  /*3340*/  ISETP.GE.AND P5, PT, R3, RZ, PT ;  /* 0x000000ff0300720c */ /* 0x000fe20003fa6270 */
[----:B------:R-:W2:Y:S04]  /*3350*/  LDL R93, [R1+0x750] ;  /* 0x00075000015d7983 */ /* 0x000ea80000100800 */
[----:B------:R-:W2:Y:S01]  /*3360*/  LDL R3, [R1+0x74c] ;  /* 0x00074c0001037983 */ /* 0x000ea20000100800 */
[C---:B------:R-:W-:Y:S02]  /*3370*/  ISETP.GT.U32.AND P6, PT, R7.reuse, R17, PT ;  /* 0x000000110700720c */ /* 0x040fe40003fc4070 */
[----:B------:R-:W-:-:S11]  /*3380*/  ISETP.GT.U32.AND P3, PT, R7, R14, PT ;  /* 0x0000000e0700720c */ /* 0x000fd60003f64070 */
[--C-:B------:R-:W-:Y:S01]  /*3390*/  @!P6 IMAD.IADD R17, R17, 0x1, -R7.reuse ;  /* 0x000000011111e824 */ /* 0x100fe200078e0a07 */
[C---:B------:R-:W-:Y:S01]  /*33a0*/  ISETP.GT.U32.AND P6, PT, R7.reuse, R6, PT ;  /* 0x000000060700720c */ /* 0x040fe20003fc4070 */
[----:B------:R-:W-:Y:S01]  /*33b0*/  @!P3 IMAD.IADD R14, R14, 0x1, -R7 ;  /* 0x000000010e0eb824 */ /* 0x000fe200078e0a07 */
[----:B------:R-:W-:-:S11]  /*33c0*/  ISETP.GT.U32.AND P3, PT, R7, R9, PT ;  /* 0x000000090700720c */ /* 0x000fd60003f64070 */
[--C-:B------:R-:W-:Y:S01]  /*33d0*/  @!P6 IMAD.IADD R6, R6, 0x1, -R7.reuse ;  /* 0x000000010606e824 */ /* 0x100fe200078e0a07 */
[----:B------:R-:W-:Y:S01]  /*33e0*/  ISETP.GE.AND P6, PT, R87, RZ, PT ;  /* 0x000000ff5700720c */ /* 0x000fe20003fc6270 */
[----:B------:R-:W-:Y:S01]  /*33f0*/  @!P3 IMAD.IADD R9, R9, 0x1, -R7 ;  /* 0x000000010909b824 */ /* 0x000fe200078e0a07 */
[----:B------:R-:W2:Y:S01]  /*3400*/  LDL R87, [R1+0x738] ;  /* 0x0007380001577983 */ /* 0x000ea20000100800 */
[----:B------:R-:W-:Y:S01]  /*3410*/  @!P1 IMAD.MOV R65, RZ, RZ, -R65 ;  /* 0x000000ffff419224 */ /* 0x000fe200078e0a41 */
[----:B------:R-:W-:Y:S01]  /*3420*/  ISETP.GE.AND P1, PT, R89, RZ, PT ;  /* 0x000000ff5900720c */ /* 0x000fe20003f26270 */
[----:B------:R-:W-:Y:S01]  /*3430*/  @!P2 IMAD.MOV R64, RZ, RZ, -R64 ;  /* 0x000000ffff40a224 */ /* 0x000fe200078e0a40 */
[----:B------:R-:W2:Y:S01]  /*3440*/  LDL R89, [R1+0x758] ;  /* 0x0007580001597983 */ /* 0x000ea20000100800 */
[----:B------:R-:W-:-:S10]  /*3450*/  @!P5 IMAD.MOV R62, RZ, RZ, -R62 ;  /* 0x000000ffff3ed224 */ /* 0x000fd400078e0a3e */
[----:B------:R-:W-:Y:S01]  /*3460*/  @!P1 IMAD.MOV R60, RZ, RZ, -R60 ;  /* 0x000000ffff3c9224 */ /* 0x000fe200078e0a3c */
[----:B---3--:R-:W-:Y:S01]  /*3470*/  ISETP.GE.AND P3, PT, R72, RZ, PT ;  /* 0x000000ff4800720c */ /* 0x008fe20003f66270 */
[----:B------:R-:W-:Y:S01]  /*3480*/  @!P4 IMAD.MOV R63, RZ, RZ, -R63 ;  /* 0x000000ffff3fc224 */ /* 0x000fe200078e0a3f */
[----:B------:R-:W3:Y:S11]  /*3490*/  LDL R72, [R1+0x764] ;  /* 0x0007640001487983 */ /* 0x000ef60000100800 */
[----:B------:R-:W-:Y:S01]  /*34a0*/  @!P3 IMAD.MOV R66, RZ, RZ, -R66 ;  /* 0x000000ffff42b224 */ /* 0x000fe200078e0a42 */
[----:B------:R-:W-:-:S02]  /*34b0*/  ISETP.GE.AND P3, PT, R88, RZ, PT ;  /* 0x000000ff5800720c */ /* 0x000fc40003f66270 */
[----:B------:R-:W3:Y:S11]  /*34c0*/  LDL R88, [R1+0x754] ;  /* 0x0007540001587983 */ /* 0x000ef60000100800 */
[----:B------:R-:W-:Y:S01]  /*34d0*/  @!P3 IMAD.MOV R61, RZ, RZ, -R61 ;  /* 0x000000ffff3db224 */ /* 0x000fe200078e0a3d */
[----:B------:R-:W-:-:S02]  /*34e0*/  ISETP.GE.AND P2, PT, R90, RZ, PT ;  /* 0x000000ff5a00720c */ /* 0x000fc40003f46270 */
[----:B------:R-:W3:Y:S01]  /*34f0*/  LDL R90, [R1+0x760] ;  /* 0x00076000015a7983 */ /* 0x000ee20000100800 */
[----:B----4-:R-:W-:-:S03]  /*3500*/  ISETP.GE.AND P5, PT, R91, RZ, PT ;  /* 0x000000ff5b00720c */ /* 0x010fc60003fa6270 */
[----:B------:R-:W4:Y:S01]  /*3510*/  LDL R91, [R1+0x774] ;  /* 0x00077400015b7983 */ /* 0x000f220000100800 */
[----:B-----5:R-:W-:-:S06]  /*3520*/  ISETP.GE.AND P3, PT, R92, RZ, PT ;  /* 0x000000ff5c00720c */ /* 0x020fcc0003f66270 */
[----:B------:R-:W-:Y:S01]  /*3530*/  @!P2 IMAD.MOV R59, RZ, RZ, -R59 ;  /* 0x000000ffff3ba224 */ /* 0x000fe200078e0a3b */
[----:B------:R-:W5:Y:S01]  /*3540*/  LDL R92, [R1+0x770] ;  /* 0x00077000015c7983 */ /* 0x000f620000100800 */
[----:B--2---:R-:W-:-:S03]  /*3550*/  ISETP.GE.AND P1, PT, R93, RZ, PT ;  /* 0x000000ff5d00720c */ /* 0x004fc60003f26270 */
[----:B------:R-:W2:Y:S01]  /*3560*/  LDL R93, [R1+0x778] ;  /* 0x00077800015d7983 */ /* 0x000ea20000100800 */
[----:B------:R-:W-:-:S03]  /*3570*/  ISETP.GE.AND P2, PT, R3, RZ, PT ;  /* 0x000000ff0300720c */ /* 0x000fc60003f46270 */
[----:B------:R-:W2:Y:S01]  /*3580*/  LDL R3, [R1+0x77c] ;  /* 0x00077c0001037983 */ /* 0x000ea20000100800 */
[----:B------:R-:W-:Y:S02]  /*3590*/  @!P5 IMAD.MOV R57, RZ, RZ, -R57 ;  /* 0x000000ffff39d224 */ /* 0x000fe400078e0a39 */
[----:B------:R-:W-:Y:S01]  /*35a0*/  @!P3 IMAD.MOV R56, RZ, RZ, -R56 ;  /* 0x000000ffff38b224 */ /* 0x000fe200078e0a38 */
[----:B------:R-:W-:Y:S02]  /*35b0*/  ISETP.GE.AND P4, PT, R87, RZ, PT ;  /* 0x000000ff5700720c */ /* 0x000fe40003f86270 */
[----:B------:R-:W2:Y:S01]  /*35c0*/  LDL R87, [R1+0x784] ;  /* 0x0007840001577983 */ /* 0x000ea20000100800 */
[----:B------:R-:W-:-:S03]  /*35d0*/  ISETP.GE.AND P5, PT, R89, RZ, PT ;  /* 0x000000ff5900720c */ /* 0x000fc60003fa6270 */
[----:B------:R-:W2:Y:S07]  /*35e0*/  LDL R89, [R1+0x798] ;  /* 0x0007980001597983 */ /* 0x000eae0000100800 */
[----:B------:R-:W-:Y:S02]  /*35f0*/  @!P4 IMAD.MOV R58, RZ, RZ, -R58 ;  /* 0x000000ffff3ac224 */ /* 0x000fe400078e0a3a */
[----:B------:R-:W-:Y:S02]  /*3600*/  @!P2 IMAD.MOV R54, RZ, RZ, -R54 ;  /* 0x000000ffff36a224 */ /* 0x000fe400078e0a36 */
[----:B------:R-:W-:Y:S01]  /*3610*/  @!P5 IMAD.MOV R52, RZ, RZ, -R52 ;  /* 0x000000ffff34d224 */ /* 0x000fe200078e0a34 */
[----:B------:R-:W-:Y:S01]  /*3620*/  R2UR UR10, R71 ;  /* 0x00000000470a72ca */ /* 0x000fe200000e0000 */
[----:B------:R-:W-:Y:S01]  /*3630*/  @!P1 IMAD.MOV R55, RZ, RZ, -R55 ;  /* 0x000000ffff379224 */ /* 0x000fe200078e0a37 */
[----:B------:R-:W2:Y:S01]  /*3640*/  LDL R71, [R1+0x7bc] ;  /* 0x0007bc0001477983 */ /* 0x000ea20000100800 */
[----:B------:R-:W-:Y:S01]  /*3650*/  ISETP.GT.U32.AND P0, PT, R7, R16, PT ;  /* 0x000000100700720c */ /* 0x000fe20003f04070 */
[----:B------:R-:W1:Y:S01]  /*3660*/  LDCU.64 UR20, c[0x0][0x358] ;  /* 0x00006b00ff1477ac */ /* 0x000e620008000a00 */
[----:B------:R-:W-:Y:S01]  /*3670*/  UMOV UR7, 0x1 ;  /* 0x0000000100077882 */ /* 0x000fe20000000000 */
[----:B---3--:R-:W-:-:S02]  /*3680*/  ISETP.GE.AND P4, PT, R88, RZ, PT ;  /* 0x000000ff5800720c */ /* 0x008fc40003f86270 */
        /* <DEDUP_REMOVED lines=13> */
[----:B------:R-:W-:Y:S01]  /*3760*/  ISETP.GE.AND P1, PT, R72, RZ, PT ;  /* 0x000000ff4800720c */ /* 0x000fe20003f26270 */
[----:B------:R-:W-:Y:S02]  /*3770*/  @!P2 IMAD.MOV R49, RZ, RZ, -R49 ;  /* 0x000000ffff31a224 */ /* 0x000fe400078e0a31 */
[----:B------:R-:W2:Y:S01]  /*3780*/  LDL R72, [R1+0x7b8] ;  /* 0x0007b80001487983 */ /* 0x000ea20000100800 */
[----:B------:R-:W-:-:S09]  /*3790*/  @!P4 IMAD.MOV R48, RZ, RZ, -R48 ;  /* 0x000000ffff30c224 */ /* 0x000fd200078e0a30 */
[----:B------:R-:W-:Y:S02]  /*37a0*/  @!P1 IMAD.MOV R50, RZ, RZ, -R50 ;  /* 0x000000ffff329224 */ /* 0x000fe400078e0a32 */
[----:B------:R-:W-:Y:S01]  /*37b0*/  @!P5 IMAD.MOV R47, RZ, RZ, -R47 ;  /* 0x000000ffff2fd224 */ /* 0x000fe200078e0a2f */
[----:B------:R-:W-:Y:S02]  /*37c0*/  ISETP.GE.AND P1, PT, R87, RZ, PT ;  /* 0x000000ff5700720c */ /* 0x000fe40003f26270 */
[----:B------:R-:W2:Y:S01]  /*37d0*/  LDL R87, [R1+0x7c0] ;  /* 0x0007c00001577983 */ /* 0x000ea20000100800 */
[----:B------:R-:W-:-:S03]  /*37e0*/  ISETP.GE.AND P4, PT, R89, RZ, PT ;  /* 0x000000ff5900720c */ /* 0x000fc60003f86270 */
[----:B------:R-:W2:Y:S01]  /*37f0*/  LDL R89, [R1+0x7cc] ;  /* 0x0007cc0001597983 */ /* 0x000ea20000100800 */
[----:B------:R-:W-:-:S06]  /*3800*/  @!P3 IMAD.MOV R46, RZ, RZ, -R46 ;  /* 0x000000ffff2eb224 */ /* 0x000fcc00078e0a2e */
[----:B------:R-:W-:-:S03]  /*3810*/  @!P1 IMAD.MOV R45, RZ, RZ, -R45 ;  /* 0x000000ffff2d9224 */ /* 0x000fc600078e0a2d */
[----:B------:R-:W-:Y:S01]  /*3820*/  @!P4 IMAD.MOV R43, RZ, RZ, -R43 ;  /* 0x000000ffff2bc224 */ /* 0x000fe200078e0a2b */
[----:B------:R-:W-:Y:S01]  /*3830*/  BAR.SYNC.DEFER_BLOCKING 0x0 ;  /* 0x0000000000007b1d */ /* 0x000fe20000010000 */
[----:B---3--:R-:W-:-:S05]  /*3840*/  ISETP.GE.AND P2, PT, R88, RZ, PT ;  /* 0x000000ff5800720c */ /* 0x008fca0003f46270 */
[----:B------:R-:W3:Y:S08]  /*3850*/  LDL R88, [R1+0x7c4] ;  /* 0x0007c40001587983 */ /* 0x000ef00000100800 */
[----:B------:R-:W-:Y:S01]  /*3860*/  @!P2 IMAD.MOV R44, RZ, RZ, -R44 ;  /* 0x000000ffff2ca224 */ /* 0x000fe200078e0a2c */
[----:B------:R-:W-:Y:S02]  /*3870*/  ISETP.GE.AND P5, PT, R90, RZ, PT ;  /* 0x000000ff5a00720c */ /* 0x000fe40003fa6270 */
[----:B------:R-:W3:Y:S01]  /*3880*/  LDL R90, [R1+0x7d0] ;  /* 0x0007d000015a7983 */ /* 0x000ee20000100800 */
[----:B----4-:R-:W-:-:S03]  /*3890*/  ISETP.GE.AND P3, PT, R91, RZ, PT ;  /* 0x000000ff5b00720c */ /* 0x010fc60003f66270 */
[----:B------:R-:W4:Y:S01]  /*38a0*/  LDL R91, [R1+0x7c8] ;  /* 0x0007c800015b7983 */ /* 0x000f220000100800 */
[----:B-----5:R-:W-:-:S03]  /*38b0*/  ISETP.GE.AND P1, PT, R92, RZ, PT ;  /* 0x000000ff5c00720c */ /* 0x020fc60003f26270 */
[----:B------:R-:W5:Y:S01]  /*38c0*/  LDL R92, [R1+0x7b4] ;  /* 0x0007b400015c7983 */ /* 0x000f620000100800 */
[----:B--2---:R-:W-:-:S03]  /*38d0*/  ISETP.GE.AND P2, PT, R93, RZ, PT ;  /* 0x000000ff5d00720c */ /* 0x004fc60003f46270 */
[----:B------:R-:W2:Y:S01]  /*38e0*/  LDL R93, [R1+0x7b0] ;  /* 0x0007b000015d7983 */ /* 0x000ea20000100800 */
[----:B------:R-:W-:-:S03]  /*38f0*/  ISETP.GE.AND P4, PT, R3, RZ, PT ;  /* 0x000000ff0300720c */ /* 0x000fc60003f86270 */
[----:B------:R-:W2:Y:S01]  /*3900*/  LDL R3, [R1+0x7a4] ;  /* 0x0007a40001037983 */ /* 0x000ea20000100800 */
[----:B------:R-:W-:Y:S01]  /*3910*/  @!P0 IMAD.IADD R16, R16, 0x1, -R7 ;  /* 0x0000000110108824 */ /* 0x000fe200078e0a07 */
[----:B------:R-:W-:Y:S01]  /*3920*/  ISETP.GT.U32.AND P0, PT, R7, R10, PT ;  /* 0x0000000a0700720c */ /* 0x000fe20003f04070 */
[----:B------:R-:W-:Y:S01]  /*3930*/  @!P5 IMAD.MOV R42, RZ, RZ, -R42 ;  /* 0x000000ffff2ad224 */ /* 0x000fe200078e0a2a */
[----:B------:R-:W-:Y:S01]  /*3940*/  ISETP.GE.AND P5, PT, R71, RZ, PT ;  /* 0x000000ff4700720c */ /* 0x000fe20003fa6270 */
[----:B------:R-:W-:Y:S01]  /*3950*/  @!P3 IMAD.MOV R41, RZ, RZ, -R41 ;  /* 0x000000ffff29b224 */ /* 0x000fe200078e0a29 */
[----:B------:R-:W-:Y:S01]  /*3960*/  ISETP.GE.AND P3, PT, R72, RZ, PT ;  /* 0x000000ff4800720c */ /* 0x000fe20003f66270 */
[----:B------:R-:W-:Y:S01]  /*3970*/  @!P1 IMAD.MOV R40, RZ, RZ, -R40 ;  /* 0x000000ffff289224 */ /* 0x000fe200078e0a28 */
[----:B------:R-:W2:Y:S01]  /*3980*/  LDL R71, [R1+0x78c] ;  /* 0x00078c0001477983 */ /* 0x000ea20000100800 */
[----:B------:R-:W-:Y:S02]  /*3990*/  @!P2 IMAD.MOV R39, RZ, RZ, -R39 ;  /* 0x000000ffff27a224 */ /* 0x000fe400078e0a27 */
[----:B------:R-:W-:Y:S01]  /*39a0*/  @!P4 IMAD.MOV R38, RZ, RZ, -R38 ;  /* 0x000000ffff26c224 */ /* 0x000fe200078e0a26 */
[----:B------:R-:W2:Y:S03]  /*39b0*/  LDL R72, [R1+0x780] ;  /* 0x0007800001487983 */ /* 0x000ea60000100800 */
[----:B------:R-:W-:-:S02]  /*39c0*/  @!P0 IMAD.IADD R10, R10, 0x1, -R7 ;  /* 0x000000010a0a8824 */ /* 0x000fc400078e0a07 */
[----:B------:R-:W2:Y:S01]  /*39d0*/  LDL R7, [R1+0x790] ;  /* 0x0007900001077983 */ /* 0x000ea20000100800 */
[----:B------:R-:W-:Y:S01]  /*39e0*/  @!P5 IMAD.MOV R37, RZ, RZ, -R37 ;  /* 0x000000ffff25d224 */ /* 0x000fe200078e0a25 */
[----:B------:R-:W-:Y:S02]  /*39f0*/  ISETP.GE.AND P1, PT, R87, RZ, PT ;  /* 0x000000ff5700720c */ /* 0x000fe40003f26270 */
[----:B------:R-:W2:Y:S01]  /*3a00*/  LDL.LU R87, [R1+0x7f4] ;  /* 0x0007f40001577983 */ /* 0x000ea20000300800 */
[----:B------:R-:W-:Y:S01]  /*3a10*/  ISETP.GE.AND P4, PT, R89, RZ, PT ;  /* 0x000000ff5900720c */ /* 0x000fe20003f86270 */
[----:B------:R-:W-:-:S09]  /*3a20*/  @!P3 IMAD.MOV R36, RZ, RZ, -R36 ;  /* 0x000000ffff24b224 */ /* 0x000fd200078e0a24 */
[----:B------:R-:W-:-:S03]  /*3a30*/  @!P1 IMAD.MOV R35, RZ, RZ, -R35 ;  /* 0x000000ffff239224 */ /* 0x000fc600078e0a23 */
[----:B------:R-:W-:Y:S01]  /*3a40*/  @!P4 IMAD.MOV R33, RZ, RZ, -R33 ;  /* 0x000000ffff21c224 */ /* 0x000fe200078e0a21 */
[----:B---3--:R-:W-:Y:S02]  /*3a50*/  ISETP.GE.AND P2, PT, R88, RZ, PT ;  /* 0x000000ff5800720c */ /* 0x008fe40003f46270 */
[----:B------:R-:W3:Y:S04]  /*3a60*/  LDL.LU R88, [R1+0x7f0] ;  /* 0x0007f00001587983 */ /* 0x000ee80000300800 */
[----:B------:R-:W3:Y:S07]  /*3a70*/  LDL.LU R89, [R1+0x7ec] ;  /* 0x0007ec0001597983 */ /* 0x000eee0000300800 */
[----:B------:R-:W-:Y:S01]  /*3a80*/  @!P2 IMAD.MOV R34, RZ, RZ, -R34 ;  /* 0x000000ffff22a224 */ /* 0x000fe200078e0a22 */
[----:B------:R-:W-:-:S02]  /*3a90*/  ISETP.GE.AND P5, PT, R90, RZ, PT ;  /* 0x000000ff5a00720c */ /* 0x000fc40003fa6270 */
[----:B------:R-:W3:Y:S01]  /*3aa0*/  LDL.LU R90, [R1+0x7e8] ;  /* 0x0007e800015a7983 */ /* 0x000ee20000300800 */
[----:B----4-:R-:W-:-:S03]  /*3ab0*/  ISETP.GE.AND P3, PT, R91, RZ, PT ;  /* 0x000000ff5b00720c */ /* 0x010fc60003f66270 */
[----:B------:R-:W4:Y:S01]  /*3ac0*/  LDL.LU R91, [R1+0x7e4] ;  /* 0x0007e400015b7983 */ /* 0x000f220000300800 */
[----:B-----5:R-:W-:-:S03]  /*3ad0*/  ISETP.GE.AND P1, PT, R92, RZ, PT ;  /* 0x000000ff5c00720c */ /* 0x020fc60003f26270 */
[----:B------:R-:W5:Y:S01]  /*3ae0*/  LDL.LU R92, [R1+0x7e0] ;  /* 0x0007e000015c7983 */ /* 0x000f620000300800 */
[----:B--2---:R-:W-:-:S03]  /*3af0*/  ISETP.GE.AND P2, PT, R93, RZ, PT ;  /* 0x000000ff5d00720c */ /* 0x004fc60003f46270 */
[----:B------:R-:W2:Y:S01]  /*3b00*/  LDL.LU R93, [R1+0x7dc] ;  /* 0x0007dc00015d7983 */ /* 0x000ea20000300800 */
[----:B------:R-:W-:-:S03]  /*3b10*/  ISETP.GE.AND P4, PT, R3, RZ, PT ;  /* 0x000000ff0300720c */ /* 0x000fc60003f86270 */
[----:B------:R-:W2:Y:S06]  /*3b20*/  LDL.LU R3, [R1+0x7d8] ;  /* 0x0007d80001037983 */ /* 0x000eac0000300800 */
[----:B------:R-:W-:Y:S01]  /*3b30*/  @!P2 IMAD.MOV R29, RZ, RZ, -R29 ;  /* 0x000000ffff1da224 */ /* 0x000fe200078e0a1d */
[----:B--2---:R-:W-:Y:S02]  /*3b40*/  ISETP.GE.AND P2, PT, R3, RZ, PT ;  /* 0x000000ff0300720c */ /* 0x004fe40003f46270 */
[----:B------:R-:W2:Y:S11]  /*3b50*/  LDL.LU R3, [R1+0x7d4] ;  /* 0x0007d40001037983 */ /* 0x000eb60000300800 */
[----:B------:R-:W-:Y:S01]  /*3b60*/  @!P2 IMAD.MOV R24, RZ, RZ, -R24 ;  /* 0x000000ffff18a224 */ /* 0x000fe200078e0a18 */
[----:B---3--:R-:W-:-:S13]  /*3b70*/  ISETP.GE.AND P2, PT, R89, RZ, PT ;  /* 0x000000ff5900720c */ /* 0x008fda0003f46270 */
[----:B------:R-:W-:Y:S01]  /*3b80*/  @!P2 IMAD.MOV R19, RZ, RZ, -R19 ;  /* 0x000000ffff13a224 */ /* 0x000fe200078e0a13 */
[----:B------:R-:W-:Y:S01]  /*3b90*/  ISETP.GE.AND P2, PT, R84, RZ, PT ;  /* 0x000000ff5400720c */ /* 0x000fe20003f46270 */
[----:B------:R-:W-:-:S12]  /*3ba0*/  @!P5 IMAD.MOV R32, RZ, RZ, -R32 ;  /* 0x000000ffff20d224 */ /* 0x000fd800078e0a20 */
[----:B------:R-:W-:Y:S01]  /*3bb0*/  @!P2 IMAD.MOV R14, RZ, RZ, -R14 ;  /* 0x000000ffff0ea224 */ /* 0x000fe200078e0a0e */
[----:B------:R-:W-:Y:S01]  /*3bc0*/  ISETP.GE.AND P2, PT, R79, RZ, PT ;  /* 0x000000ff4f00720c */ /* 0x000fe20003f46270 */
[----:B------:R-:W-:Y:S01]  /*3bd0*/  @!P1 IMAD.MOV R30, RZ, RZ, -R30 ;  /* 0x000000ffff1e9224 */ /* 0x000fe200078e0a1e */
[----:B------:R-:W-:Y:S01]  /*3be0*/  ISETP.GE.AND P5, PT, R7, RZ, PT ;  /* 0x000000ff0700720c */ /* 0x000fe20003fa6270 */
[----:B------:R-:W-:Y:S01]  /*3bf0*/  @!P3 IMAD.MOV R31, RZ, RZ, -R31 ;  /* 0x000000ffff1fb224 */ /* 0x000fe200078e0a1f */
[----:B------:R-:W-:Y:S01]  /*3c00*/  ISETP.GE.AND P1, PT, R72, RZ, PT ;  /* 0x000000ff4800720c */ /* 0x000fe20003f26270 */
[----:B------:R-:W-:Y:S01]  /*3c10*/  @!P6 IMAD.MOV R67, RZ, RZ, -R67 ;  /* 0x000000ffff43e224 */ /* 0x000fe200078e0a43 */
[----:B------:R-:W-:Y:S01]  /*3c20*/  ISETP.GE.AND P3, PT, R71, RZ, PT ;  /* 0x000000ff4700720c */ /* 0x000fe20003f66270 */
[----:B------:R-:W-:-:S06]  /*3c30*/  @!P4 IMAD.MOV R28, RZ, RZ, -R28 ;  /* 0x000000ffff1cc224 */ /* 0x000fcc00078e0a1c */
[----:B------:R-:W-:Y:S01]  /*3c40*/  @!P2 IMAD.MOV R8, RZ, RZ, -R8 ;  /* 0x000000ffff08a224 */ /* 0x000fe200078e0a08 */
[----:B------:R-:W-:Y:S01]  /*3c50*/  ISETP.GE.AND P4, PT, R93, RZ, PT ;  /* 0x000000ff5d00720c */ /* 0x000fe20003f86270 */
[----:B------:R-:W-:Y:S01]  /*3c60*/  @!P5 IMAD.MOV R27, RZ, RZ, -R27 ;  /* 0x000000ffff1bd224 */ /* 0x000fe200078e0a1b */
[----:B-----5:R-:W-:Y:S01]  /*3c70*/  ISETP.GE.AND P5, PT, R92, RZ, PT ;  /* 0x000000ff5c00720c */ /* 0x020fe20003fa6270 */
[----:B------:R-:W-:Y:S01]  /*3c80*/  @!P1 IMAD.MOV R25, RZ, RZ, -R25 ;  /* 0x000000ffff199224 */ /* 0x000fe200078e0a19 */
[----:B------:R-:W-:Y:S01]  /*3c90*/  ISETP.GE.AND P1, PT, R90, RZ, PT ;  /* 0x000000ff5a00720c */ /* 0x000fe20003f26270 */
[----:B------:R-:W-:Y:S01]  /*3ca0*/  @!P3 IMAD.MOV R26, RZ, RZ, -R26 ;  /* 0x000000ffff1ab224 */ /* 0x000fe200078e0a1a */
[----:B----4-:R-:W-:Y:S01]  /*3cb0*/  ISETP.GE.AND P3, PT, R91, RZ, PT ;  /* 0x000000ff5b00720c */ /* 0x010fe20003f66270 */
[----:B------:R-:W3:Y:S06]  /*3cc0*/  LDC R7, c[0x0][0x3a0] ;  /* 0x0000e800ff077b82 */ /* 0x000eec0000000800 */
[----:B------:R-:W-:Y:S01]  /*3cd0*/  @!P4 IMAD.MOV R23, RZ, RZ, -R23 ;  /* 0x000000ffff17c224 */ /* 0x000fe200078e0a17 */
[----:B------:R-:W-:Y:S01]  /*3ce0*/  ISETP.GE.AND P4, PT, R88, RZ, PT ;  /* 0x000000ff5800720c */ /* 0x000fe20003f86270 */
[----:B------:R-:W-:Y:S01]  /*3cf0*/  @!P5 IMAD.MOV R22, RZ, RZ, -R22 ;  /* 0x000000ffff16d224 */ /* 0x000fe200078e0a16 */
[----:B------:R-:W-:Y:S01]  /*3d00*/  ISETP.GE.AND P5, PT, R87, RZ, PT ;  /* 0x000000ff5700720c */ /* 0x000fe20003fa6270 */
[----:B------:R-:W-:Y:S01]  /*3d10*/  @!P1 IMAD.MOV R20, RZ, RZ, -R20 ;  /* 0x000000ffff149224 */ /* 0x000fe200078e0a14 */
[----:B------:R-:W-:Y:S01]  /*3d20*/  ISETP.GE.AND P1, PT, R85, RZ, PT ;  /* 0x000000ff5500720c */ /* 0x000fe20003f26270 */
[----:B------:R-:W-:Y:S01]  /*3d30*/  @!P3 IMAD.MOV R21, RZ, RZ, -R21 ;  /* 0x000000ffff15b224 */ /* 0x000fe200078e0a15 */
[----:B------:R-:W-:-:S07]  /*3d40*/  ISETP.GE.AND P3, PT, R86, RZ, PT ;  /* 0x000000ff5600720c */ /* 0x000fce0003f66270 */
        /* <DEDUP_REMOVED lines=15> */
[----:B------:R-:W-:Y:S02]  /*3e40*/  ISETP.GE.AND P3, PT, R76, RZ, PT ;  /* 0x000000ff4c00720c */ /* 0x000fe40003f66270 */
[----:B0-----:R-:W-:Y:S02]  /*3e50*/  R2UR UR8, R69 ;  /* 0x00000000450872ca */ /* 0x001fe400000e0000 */
[----:B------:R-:W0:Y:S01]  /*3e60*/  LDC.64 R68, c[0x0][0x3a8] ;  /* 0x0000ea00ff447b82 */ /* 0x000e220000000a00 */
[----:B------:R-:W-:-:S02]  /*3e70*/  ISETP.GE.AND P6, PT, R74, RZ, PT ;  /* 0x000000ff4a00720c */ /* 0x000fc40003fc6270 */
[----:B------:R-:W-:Y:S02]  /*3e80*/  @!P4 IMAD.MOV R9, RZ, RZ, -R9 ;  /* 0x000000ffff09c224 */ /* 0x000fe400078e0a09 */
[----:B------:R-:W-:Y:S01]  /*3e90*/  @!P5 IMAD.MOV R6, RZ, RZ, -R6 ;  /* 0x000000ffff06d224 */ /* 0x000fe200078e0a06 */
[----:B------:R-:W-:Y:S01]  /*3ea0*/  ISETP.NE.AND P0, PT, R2, RZ, PT ;  /* 0x000000ff0200720c */ /* 0x000fe20003f05270 */
[----:B------:R-:W-:Y:S02]  /*3eb0*/  @!P1 IMAD.MOV R5, RZ, RZ, -R5 ;  /* 0x000000ffff059224 */ /* 0x000fe400078e0a05 */
[----:B------:R-:W-:-:S05]  /*3ec0*/  @!P3 IMAD.MOV R4, RZ, RZ, -R4 ;  /* 0x000000ffff04b224 */ /* 0x000fca00078e0a04 */
[----:B------:R-:W-:-:S05]  /*3ed0*/  @!P6 IMAD.MOV R0, RZ, RZ, -R0 ;  /* 0x000000ffff00e224 */ /* 0x000fca00078e0a00 */
[----:B------:R-:W-:Y:S01]  /*3ee0*/  @!P0 LOP3.LUT R0, RZ, R2, RZ, 0x33, !PT ;  /* 0x00000002ff008212 */ /* 0x000fe200078e33ff */
[----:B---3--:R-:W-:-:S05]  /*3ef0*/  VIADD R2, R7, 0xffffff82 ;  /* 0xffffff8207027836 */ /* 0x008fca0000000000 */
[----:B------:R-:W-:Y:S01]  /*3f00*/  ISETP.GE.U32.AND P4, PT, R2, 0x7fffff03, PT ;  /* 0x7fffff030200780c */ /* 0x000fe20003f86070 */
[----:B------:R-:W-:Y:S02]  /*3f10*/  VIADD R2, R7, 0xffffff83 ;  /* 0xffffff8307027836 */ /* 0x000fe40000000000 */
[----:B------:R-:W-:-:S03]  /*3f20*/  IMAD R0, R0, UR5, RZ ;  /* 0x0000000500007c24 */ /* 0x000fc6000f8e02ff */
[----:B------:R-:W-:Y:S02]  /*3f30*/  ISETP.GE.U32.AND P1, PT, R2, 0x7fffff04, PT ;  /* 0x7fffff040200780c */ /* 0x000fe40003f26070 */
[----:B--2---:R-:W-:Y:S02]  /*3f40*/  ISETP.NE.AND P2, PT, R3, RZ, PT ;  /* 0x000000ff0300720c */ /* 0x004fe40003f45270 */
[----:B------:R-:W-:-:S04]  /*3f50*/  LOP3.LUT R3, RZ, R3, RZ, 0x33, !PT ;  /* 0x00000003ff037212 */ /* 0x000fc800078e33ff */
[----:B------:R-:W-:-:S05]  /*3f60*/  SEL R70, R3, R70, !P2 ;  /* 0x0000004603467207 */ /* 0x000fca0005000000 */
[----:B------:R2:W-:Y:S02]  /*3f70*/  STL [R1+0xac], R70 ;  /* 0x0000ac4601007387 */ /* 0x0005e40000100800 */
[C---:B--2---:R-:W-:Y:S02]  /*3f80*/  SEL R70, R3.reuse, R67, !P2 ;  /* 0x0000004303467207 */ /* 0x044fe40005000000 */
[C---:B------:R-:W-:Y:S02]  /*3f90*/  SEL R67, R3.reuse, R66, !P2 ;  /* 0x0000004203437207 */ /* 0x040fe40005000000 */
[C---:B------:R-:W-:Y:S02]  /*3fa0*/  SEL R66, R3.reuse, R65, !P2 ;  /* 0x0000004103427207 */ /* 0x040fe40005000000 */
[C---:B------:R-:W-:Y:S01]  /*3fb0*/  SEL R65, R3.reuse, R64, !P2 ;  /* 0x0000004003417207 */ /* 0x040fe20005000000 */
[----:B------:R2:W-:Y:S01]  /*3fc0*/  STL [R1+0xb0], R70 ;  /* 0x0000b04601007387 */ /* 0x0005e20000100800 */
[----:B------:R-:W-:-:S02]  /*3fd0*/  SEL R64, R3, R63, !P2 ;  /* 0x0000003f03407207 */ /* 0x000fc40005000000 */
[C---:B------:R-:W-:Y:S01]  /*3fe0*/  SEL R63, R3.reuse, R62, !P2 ;  /* 0x0000003e033f7207 */ /* 0x040fe20005000000 */
[----:B------:R3:W-:Y:S01]  /*3ff0*/  STL [R1+0xb4], R67 ;  /* 0x0000b44301007387 */ /* 0x0007e20000100800 */
[C---:B------:R-:W-:Y:S02]  /*4000*/  SEL R62, R3.reuse, R61, !P2 ;  /* 0x0000003d033e7207 */ /* 0x040fe40005000000 */
[C---:B------:R-:W-:Y:S01]  /*4010*/  SEL R61, R3.reuse, R60, !P2 ;  /* 0x0000003c033d7207 */ /* 0x040fe20005000000 */
[----:B------:R3:W-:Y:S01]  /*4020*/  STL [R1+0xbc], R66 ;  /* 0x0000bc4201007387 */ /* 0x0007e20000100800 */
[C---:B------:R-:W-:Y:S02]  /*4030*/  SEL R60, R3.reuse, R59, !P2 ;  /* 0x0000003b033c7207 */ /* 0x040fe40005000000 */
[C---:B------:R-:W-:Y:S01]  /*4040*/  SEL R59, R3.reuse, R58, !P2 ;  /* 0x0000003a033b7207 */ /* 0x040fe20005000000 */
[----:B------:R3:W-:Y:S01]  /*4050*/  STL [R1+0xc0], R65 ;  /* 0x0000c04101007387 */ /* 0x0007e20000100800 */
[----:B------:R-:W-:-:S03]  /*4060*/  SEL R58, R3, R57, !P2 ;  /* 0x00000039033a7207 */ /* 0x000fc60005000000 */
        /* <DEDUP_REMOVED lines=104> */
[----:B------:R3:W-:Y:S04]  /*46f0*/  STL [R1+0x194], R12 ;  /* 0x0001940c01007387 */ /* 0x0007e80000100800 */
[----:B------:R3:W-:Y:S04]  /*4700*/  STL [R1+0x198], R11 ;  /* 0x0001980b01007387 */ /* 0x0007e80000100800 */
[----:B------:R3:W-:Y:S01]  /*4710*/  STL [R1+0x19c], R10 ;  /* 0x00019c0a01007387 */ /* 0x0007e20000100800 */
[----:B------:R-:W-:-:S03]  /*4720*/  VIADD R3, R7, 0xffffff80 ;  /* 0xffffff8007037836 */ /* 0x000fc60000000000 */
[----:B------:R3:W-:Y:S04]  /*4730*/  STL [R1+0x1a0], R9 ;  /* 0x0001a00901007387 */ /* 0x0007e80000100800 */
[----:B------:R3:W-:Y:S04]  /*4740*/  STL [R1+0x1a4], R8 ;  /* 0x0001a40801007387 */ /* 0x0007e80000100800 */
[----:B------:R3:W-:Y:S04]  /*4750*/  STL [R1+0x1a8], R6 ;  /* 0x0001a80601007387 */ /* 0x0007e80000100800 */
[----:B------:R3:W-:Y:S01]  /*4760*/  STL [R1+0x1ac], R5 ;  /* 0x0001ac0501007387 */ /* 0x0007e20000100800 */
[----:B------:R-:W-:Y:S01]  /*4770*/  ISETP.GE.U32.AND P3, PT, R3, 0x7fffff01, PT ;  /* 0x7fffff010300780c */ /* 0x000fe20003f66070 */
[----:B0-----:R-:W-:-:S02]  /*4780*/  IMAD R3, R73, R69, RZ ;  /* 0x0000004549037224 */ /* 0x001fc400078e02ff */
[----:B------:R-:W-:-:S03]  /*4790*/  VIADD R4, R7, 0xffffff81 ;  /* 0xffffff8107047836 */ /* 0x000fc60000000000 */
[----:B--2---:R-:W-:Y:S02]  /*47a0*/  LEA R70, P6, R3, UR14, 0x1 ;  /* 0x0000000e03467c11 */ /* 0x004fe4000f8c08ff */
[----:B------:R-:W-:Y:S01]  /*47b0*/  ISETP.GE.U32.AND P0, PT, R4, 0x7fffff02, PT ;  /* 0x7fffff020400780c */ /* 0x000fe20003f06070 */
[----:B------:R-:W-:Y:S01]  /*47c0*/  VIADD R4, R7, 0xffffff84 ;  /* 0xffffff8407047836 */ /* 0x000fe20000000000 */
[----:B------:R-:W-:Y:S02]  /*47d0*/  LEA.HI.X.SX32 R3, R3, UR15, 0x1, P6 ;  /* 0x0000000f03037c11 */ /* 0x000fe4000b0f0eff */
[----:B------:R-:W-:Y:S02]  /*47e0*/  LEA R2, P6, R0, UR12, 0x1 ;  /* 0x0000000c00027c11 */ /* 0x000fe4000f8c08ff */
[----:B------:R-:W-:Y:S02]  /*47f0*/  ISETP.GE.U32.AND P5, PT, R4, 0x7fffff05, PT ;  /* 0x7fffff050400780c */ /* 0x000fe40003fa6070 */
[----:B------:R-:W-:-:S02]  /*4800*/  ISETP.NE.U32.AND P2, PT, R73, RZ, PT ;  /* 0x000000ff4900720c */ /* 0x000fc40003f45070 */
[----:B------:R-:W-:Y:S01]  /*4810*/  LEA.HI.X.SX32 R0, R0, UR13, 0x1, P6 ;  /* 0x0000000d00007c11 */ /* 0x000fe2000b0f0eff */
[----:B-1-3--:R-:W-:Y:S10]  /*4820*/  BRA.U UP0, `(.L_x_5) ;  /* 0x0000000100187547 */ /* 0x00aff4000b800000 */
[----:B------:R-:W-:Y:S01]  /*4830*/  ELECT P6, URZ, PT ;  /* 0x0000000000ff782f */ /* 0x000fe200038c0000 */
[----:B------:R-:W-:Y:S01]  /*4840*/  IMAD.MOV.U32 R4, RZ, RZ, 0x1 ;  /* 0x00000001ff047424 */ /* 0x000fe200078e00ff */
[----:B------:R-:W-:Y:S01]  /*4850*/  UMOV UR5, 0x40 ;  /* 0x0000004000057882 */ /* 0x000fe20000000000 */
[----:B------:R-:W-:Y:S01]  /*4860*/  UVIRTCOUNT.DEALLOC.SMPOOL 0x80 ;  /* 0x000000800000784c */ /* 0x000fe20000000000 */
[----:B------:R-:W-:-:S09]  /*4870*/  ULEA UR5, UR4, UR5, 0x18 ;  /* 0x0000000504057291 */ /* 0x000fd2000f8ec0ff */
[----:B------:R0:W-:Y:S03]  /*4880*/  @P6 STS.U8 [UR5], R4 ;  /* 0x00000004ff006988 */ /* 0x0001e60008000005 */
.L_x_5:
[----:B------:R-:W-:Y:S01]  /*4890*/  UIADD3 UR10, UPT, UPT, UR8, UR10, URZ ;  /* 0x0000000a080a7290 */ /* 0x000fe2000fffe0ff */
[C---:B------:R-:W-:Y:S01]  /*48a0*/  IMAD R6, R68.reuse, 0xfe, RZ ;  /* 0x000000fe44067824 */ /* 0x040fe200078e02ff */
[----:B------:R-:W-:Y:S01]  /*48b0*/  VOTEU.ALL UP1, P2 ;  /* 0x0000000000ff7886 */ /* 0x000fe20001020000 */
[----:B------:R-:W-:Y:S01]  /*48c0*/  UIADD3 UR6, UPT, UPT, UR9, 0x8000, URZ ;  /* 0x0000800009067890 */ /* 0x000fe2000fffe0ff */
[C---:B------:R-:W-:Y:S01]  /*48d0*/  IMAD R5, R68.reuse, 0x7f, RZ ;  /* 0x0000007f44057824 */ /* 0x040fe200078e02ff */
[----:B------:R-:W-:Y:S01]  /*48e0*/  VOTEU.ALL UP2, P2 ;  /* 0x0000000000ff7886 */ /* 0x000fe20001040000 */
[----:B0-----:R-:W-:Y:S01]  /*48f0*/  IMAD R4, R68, 0xfc, RZ ;  /* 0x000000fc44047824 */ /* 0x001fe200078e02ff */
[----:B------:R-:W-:-:S04]  /*4900*/  @!UP1 UIADD3 UR4, UPT, UPT, -UR7, 0x100000, URZ ;  /* 0x0010000007049890 */ /* 0x000fc8000fffe1ff */
[----:B------:R-:W-:Y:S02]  /*4910*/  @!UP1 USHF.L.U32 UR5, UR4, 0xb, URZ ;  /* 0x0000000b04059899 */ /* 0x000fe400080006ff */
[----:B------:R-:W-:Y:S01]  /*4920*/  @!UP1 USHF.L.U32 UR4, UR4, 0x1, URZ ;  /* 0x0000000104049899 */ /* 0x000fe200080006ff */
[----:B------:R0:W-:Y:S01]  /*4930*/  STL [R1+0x800], R48 ;  /* 0x0008003001007387 */ /* 0x0001e20000100800 */
[----:B------:R-:W-:Y:S01]  /*4940*/  IADD3 R6, P6, PT, R6, R2, RZ ;  /* 0x0000000206067210 */ /* 0x000fe20007fde0ff */
[----:B------:R-:W-:Y:S01]  /*4950*/  IMAD R8, R68, 0x7e, RZ ;  /* 0x0000007e44087824 */ /* 0x000fe200078e02ff */
[----:B------:R-:W-:Y:S01]  /*4960*/  PRMT R10, RZ, 0x7610, R10 ;  /* 0x00007610ff0a7816 */ /* 0x000fe2000000000a */
[----:B------:R-:W-:Y:S01]  /*4970*/  STTM.x64 tmem[UR10], RZ ;  /* 0x000000ff000079ed */ /* 0x000fe2000834000a */
[----:B------:R-:W1:Y:S02]  /*4980*/  FENCE.VIEW.ASYNC.T ;  /* 0x00000000000073c6 */ /* 0x000e640000000200 */
[----:B-1----:R-:W-:Y:S01]  /*4990*/  BAR.SYNC.DEFER_BLOCKING 0x0 ;  /* 0x0000000000007b1d */ /* 0x002fe20000010000 */
[----:B------:R-:W-:Y:S01]  /*49a0*/  LEA.HI.X.SX32 R5, R5, R0, 0x1, P6 ;  /* 0x0000000005057211 */ /* 0x000fe200030f0eff */
[----:B------:R-:W-:Y:S01]  /*49b0*/  VIADD R9, R7, 0xffffff85 ;  /* 0xffffff8507097836 */ /* 0x000fe20000000000 */
[----:B0-----:R-:W-:Y:S01]  /*49c0*/  IADD3 R48, P6, PT, R4, R2, RZ ;  /* 0x0000000204307210 */ /* 0x001fe20007fde0ff */
[----:B------:R-:W-:Y:S01]  /*49d0*/  @!P3 IMAD.MOV.U32 R4, RZ, RZ, R6 ;  /* 0x000000ffff04b224 */ /* 0x000fe200078e0006 */
[----:B------:R-:W-:Y:S01]  /*49e0*/  PRMT R11, RZ, 0x7610, R11 ;  /* 0x00007610ff0b7816 */ /* 0x000fe2000000000b */
[----:B------:R-:W0:Y:S01]  /*49f0*/  LDCU UR11, c[0x0][0x3b0] ;  /* 0x00007600ff0b77ac */ /* 0x000e220008000800 */
[----:B------:R1:W-:Y:S01]  /*4a00*/  STL [R1+0x7fc], R47 ;  /* 0x0007fc2f01007387 */ /* 0x0003e20000100800 */
[----:B------:R-:W-:-:S02]  /*4a10*/  PRMT R12, RZ, 0x7610, R12 ;  /* 0x00007610ff0c7816 */ /* 0x000fc4000000000c */
[----:B------:R-:W-:Y:S01]  /*4a20*/  PRMT R13, RZ, 0x7610, R13 ;  /* 0x00007610ff0d7816 */ /* 0x000fe2000000000d */
[----:B------:R-:W-:Y:S01]  /*4a30*/  STL [R1+0x7f8], R46 ;  /* 0x0007f82e01007387 */ /* 0x000fe20000100800 */
[----:B------:R-:W-:Y:S01]  /*4a40*/  PRMT R14, RZ, 0x7610, R14 ;  /* 0x00007610ff0e7816 */ /* 0x000fe2000000000e */
[----:B------:R-:W2:Y:S02]  /*4a50*/  LDCU UR12, c[0x0][0x3b0] ;  /* 0x00007600ff0c77ac */ /* 0x000ea40008000800 */
[----:B------:R-:W-:Y:S01]  /*4a60*/  STL [R1+0x7f4], R45 ;  /* 0x0007f42d01007387 */ /* 0x000fe20000100800 */
[----:B-1----:R-:W-:Y:S01]  /*4a70*/  PRMT R47, RZ, 0x7610, R47 ;  /* 0x00007610ff2f7816 */ /* 0x002fe2000000002f */
[----:B------:R-:W1:Y:S02]  /*4a80*/  LDCU UR13, c[0x0][0x3b0] ;  /* 0x00007600ff0d77ac */ /* 0x000e640008000800 */
[----:B------:R-:W-:Y:S01]  /*4a90*/  STL [R1+0x7f0], R44 ;  /* 0x0007f02c01007387 */ /* 0x000fe20000100800 */
[----:B------:R-:W-:-:S02]  /*4aa0*/  PRMT R15, RZ, 0x7610, R15 ;  /* 0x00007610ff0f7816 */ /* 0x000fc4000000000f */
[----:B------:R-:W-:Y:S01]  /*4ab0*/  PRMT R17, RZ, 0x7610, R17 ;  /* 0x00007610ff117816 */ /* 0x000fe20000000011 */
[----:B------:R-:W3:Y:S02]  /*4ac0*/  FENCE.VIEW.ASYNC.S ;  /* 0x00000000000073c6 */ /* 0x000ee40000000000 */
[----:B---3--:R3:W4:Y:S02]  /*4ad0*/  @!UP2 SYNCS.EXCH.64 URZ, [UR6], UR4 ;  /* 0x0000000406ffa5b2 */ /* 0x0087240008000100 */
[----:B----4-:R-:W-:Y:S01]  /*4ae0*/  BAR.SYNC.DEFER_BLOCKING 0x0 ;  /* 0x0000000000007b1d */ /* 0x010fe20000010000 */
[----:B------:R-:W-:Y:S02]  /*4af0*/  PRMT R20, RZ, 0x7610, R20 ;  /* 0x00007610ff147816 */ /* 0x000fe40000000014 */
[----:B------:R-:W-:Y:S02]  /*4b00*/  PRMT R31, RZ, 0x7610, R31 ;  /* 0x00007610ff1f7816 */ /* 0x000fe4000000001f */
[----:B------:R-:W-:Y:S01]  /*4b10*/  PRMT R39, RZ, 0x7610, R39 ;  /* 0x00007610ff277816 */ /* 0x000fe20000000027 */
[----:B------:R-:W4:Y:S01]  /*4b20*/  LDCU UR14, c[0x0][0x3b0] ;  /* 0x00007600ff0e77ac */ /* 0x000f220008000800 */
[----:B------:R-:W-:Y:S01]  /*4b30*/  STL [R1+0x7ec], R43 ;  /* 0x0007ec2b01007387 */ /* 0x000fe20000100800 */
[----:B------:R-:W-:Y:S01]  /*4b40*/  PRMT R35, RZ, 0x7610, R35 ;  /* 0x00007610ff237816 */ /* 0x000fe20000000023 */
[----:B------:R-:W0:Y:S02]  /*4b50*/  LDCU UR15, c[0x0][0x3b0] ;  /* 0x00007600ff0f77ac */ /* 0x000e240008000800 */
        /* <DEDUP_REMOVED lines=9> */
[----:B------:R0:W2:Y:S01]  /*4bf0*/  @!P3 LDG.E.U16 R47, desc[UR20][R4.64] ;  /* 0x00000014042fb981 */ /* 0x0000a2000c1e1500 */
[----:B------:R-:W-:Y:S01]  /*4c00*/  PRMT R66, RZ, 0x7610, R66 ;  /* 0x00007610ff427816 */ /* 0x000fe20000000042 */
[----:B------:R-:W0:Y:S02]  /*4c10*/  LDCU UR19, c[0x0][0x3b0] ;  /* 0x00007600ff1377ac */ /* 0x000e240008000800 */
[----:B------:R-:W-:Y:S01]  /*4c20*/  STL [R1+0x7dc], R70 ;  /* 0x0007dc4601007387 */ /* 0x000fe20000100800 */
[----:B------:R-:W-:Y:S01]  /*4c30*/  PRMT R36, RZ, 0x7610, R36 ;  /* 0x00007610ff247816 */ /* 0x000fe20000000024 */
[----:B------:R-:W1:Y:S02]  /*4c40*/  LDCU UR22, c[0x0][0x3b0] ;  /* 0x00007600ff1677ac */ /* 0x000e640008000800 */
        /* <DEDUP_REMOVED lines=9> */
[----:B------:R3:W-:Y:S01]  /*4ce0*/  STL [R1+0x6ac], R5 ;  /* 0x0006ac0501007387 */ /* 0x0007e20000100800 */
[----:B0-----:R-:W-:Y:S01]  /*4cf0*/  IMAD R4, R68, 0xfa, RZ ;  /* 0x000000fa44047824 */ /* 0x001fe200078e02ff */
[----:B------:R-:W-:Y:S01]  /*4d00*/  PRMT R30, RZ, 0x7610, R30 ;  /* 0x00007610ff1e7816 */ /* 0x000fe2000000001e */
[----:B------:R-:W0:Y:S01]  /*4d10*/  LDCU UR26, c[0x0][0x3b0] ;  /* 0x00007600ff1a77ac */ /* 0x000e220008000800 */
[----:B------:R4:W-:Y:S01]  /*4d20*/  STL [R1+0x6a8], R48 ;  /* 0x0006a83001007387 */ /* 0x0009e20000100800 */
[----:B------:R-:W-:-:S02]  /*4d30*/  PRMT R29, RZ, 0x7610, R29 ;  /* 0x00007610ff1d7816 */ /* 0x000fc4000000001d */
[----:B------:R-:W-:Y:S01]  /*4d40*/  PRMT R28, RZ, 0x7610, R28 ;  /* 0x00007610ff1c7816 */ /* 0x000fe2000000001c */
[----:B------:R-:W0:Y:S01]  /*4d50*/  LDCU UR27, c[0x0][0x3b0] ;  /* 0x00007600ff1b77ac */ /* 0x000e220008000800 */
[----:B---3--:R-:W-:Y:S01]  /*4d60*/  IMAD.MOV.U32 R5, RZ, RZ, R48 ;  /* 0x000000ffff057224 */ /* 0x008fe200078e0030 */
[----:B------:R-:W-:Y:S01]  /*4d70*/  PRMT R27, RZ, 0x7610, R27 ;  /* 0x00007610ff1b7816 */ /* 0x000fe2000000001b */
[----:B------:R-:W3:Y:S01]  /*4d80*/  LDCU UR28, c[0x0][0x3b0] ;  /* 0x00007600ff1c77ac */ /* 0x000ee20008000800 */
[----:B----4-:R-:W-:Y:S02]  /*4d90*/  LEA.HI.X.SX32 R48, R8, R0, 0x1, P6 ;  /* 0x0000000008307211 */ /* 0x010fe400030f0eff */
[----:B------:R-:W-:Y:S01]  /*4da0*/  PRMT R26, RZ, 0x7610, R26 ;  /* 0x00007610ff1a7816 */ /* 0x000fe2000000001a */
[----:B------:R-:W4:Y:S02]  /*4db0*/  LDCU UR29, c[0x0][0x3b0] ;  /* 0x00007600ff1d77ac */ /* 0x000f240008000800 */
[----:B------:R-:W-:Y:S01]  /*4dc0*/  STL [R1+0x6a4], R48 ;  /* 0x0006a43001007387 */ /* 0x000fe20000100800 */
[----:B------:R-:W-:Y:S01]  /*4dd0*/  PRMT R25, RZ, 0x7610, R25 ;  /* 0x00007610ff197816 */ /* 0x000fe20000000019 */
[----:B------:R-:W0:Y:S01]  /*4de0*/  LDCU UR30, c[0x0][0x3b0] ;  /* 0x00007600ff1e77ac */ /* 0x000e220008000800 */
[----:B------:R-:W-:-:S02]  /*4df0*/  PRMT R24, RZ, 0x7610, R24 ;  /* 0x00007610ff187816 */ /* 0x000fc40000000018 */
[----:B------:R-:W-:Y:S01]  /*4e00*/  PRMT R23, RZ, 0x7610, R23 ;  /* 0x00007610ff177816 */ /* 0x000fe20000000017 */
[----:B------:R-:W0:Y:S01]  /*4e10*/  LDCU UR31, c[0x0][0x3b0] ;  /* 0x00007600ff1f77ac */ /* 0x000e220008000800 */
[----:B------:R-:W-:Y:S02]  /*4e20*/  PRMT R22, RZ, 0x7610, R22 ;  /* 0x00007610ff167816 */ /* 0x000fe40000000016 */
[----:B------:R-:W-:Y:S01]  /*4e30*/  PRMT R21, RZ, 0x7610, R21 ;  /* 0x00007610ff157816 */ /* 0x000fe20000000015 */
[----:B------:R-:W0:Y:S01]  /*4e40*/  LDCU UR32, c[0x0][0x3b0] ;  /* 0x00007600ff2077ac */ /* 0x000e220008000800 */
[----:B------:R-:W-:Y:S02]  /*4e50*/  PRMT R19, RZ, 0x7610, R19 ;  /* 0x00007610ff137816 */ /* 0x000fe40000000013 */
        /* <DEDUP_REMOVED lines=62> */
[----:B------:R-:W-:Y:S01]  /*5240*/  PRMT R49, RZ, 0x7610, R49 ;  /* 0x00007610ff317816 */ /* 0x000fe20000000031 */
[----:B------:R-:W0:Y:S01]  /*5250*/  LDCU UR54, c[0x0][0x3b0] ;  /* 0x00007600ff3677ac */ /* 0x000e220008000800 */
        /* <DEDUP_REMOVED lines=8> */
[----:B--2---:R2:W-:Y:S02]  /*52e0*/  STL [R1+0xa4], R47 ;  /* 0x0000a42f01007387 */ /* 0x0045e40000100800 */
[----:B--2---:R-:W-:Y:S01]  /*52f0*/  IADD3 R47, P6, PT, R4, R2, RZ ;  /* 0x00000002042f7210 */ /* 0x004fe20007fde0ff */
[----:B------:R-:W-:-:S02]  /*5300*/  IMAD.MOV.U32 R4, RZ, RZ, R48 ;  /* 0x000000ffff047224 */ /* 0x000fc400078e0030 */
[----:B------:R-:W-:Y:S01]  /*5310*/  IMAD R6, R68, 0x7d, RZ ;  /* 0x0000007d44067824 */ /* 0x000fe200078e02ff */
[----:B------:R-:W2:Y:S02]  /*5320*/  LDL.LU R48, [R1+0x800] ;  /* 0x0008000001307983 */ /* 0x000ea40000300800 */
[----:B------:R-:W-:-:S04]  /*5330*/  @!P0 LOP3.LUT R5, R5, R4, RZ, 0x3c, !PT ;  /* 0x0000000405058212 */ /* 0x000fc800078e3cff */
[----:B------:R-:W-:-:S04]  /*5340*/  @!P0 LOP3.LUT R4, R5, R4, RZ, 0x3c, !PT ;  /* 0x0000000405048212 */ /* 0x000fc800078e3cff */
[----:B------:R-:W-:-:S05]  /*5350*/  @!P0 LOP3.LUT R5, R5, R4, RZ, 0x3c, !PT ;  /* 0x0000000405058212 */ /* 0x000fca00078e3cff */
[----:B------:R0:W2:Y:S01]  /*5360*/  @!P0 LDG.E.U16 R10, desc[UR20][R4.64] ;  /* 0x00000014040a8981 */ /* 0x0000a2000c1e1500 */
[----:B------:R-:W-:-:S03]  /*5370*/  PRMT R46, RZ, 0x7610, R46 ;  /* 0x00007610ff2e7816 */ /* 0x000fc6000000002e */
[----:B------:R-:W-:Y:S01]  /*5380*/  STL [R1+0x6a0], R47 ;  /* 0x0006a02f01007387 */ /* 0x000fe20000100800 */
[----:B0-----:R-:W-:Y:S01]  /*5390*/  LEA.HI.X.SX32 R5, R6, R0, 0x1, P6 ;  /* 0x0000000006057211 */ /* 0x001fe200030f0eff */
[----:B------:R-:W-:-:S04]  /*53a0*/  IMAD R4, R68, 0xf8, RZ ;  /* 0x000000f844047824 */ /* 0x000fc800078e02ff */
[----:B------:R-:W-:Y:S04]  /*53b0*/  STL [R1+0x69c], R5 ;  /* 0x00069c0501007387 */ /* 0x000fe80000100800 */
[----:B--2---:R0:W-:Y:S02]  /*53c0*/  STL [R1+0xa8], R10 ;  /* 0x0000a80a01007387 */ /* 0x0041e40000100800 */
[----:B0-----:R-:W-:Y:S01]  /*53d0*/  IADD3 R10, P6, PT, R4, R2, RZ ;  /* 0x00000002040a7210 */ /* 0x001fe20007fde0ff */
[----:B------:R-:W-:-:S05]  /*53e0*/  @!P4 IMAD.MOV.U32 R4, RZ, RZ, R47 ;  /* 0x000000ffff04c224 */ /* 0x000fca00078e002f */
[----:B------:R0:W2:Y:S01]  /*53f0*/  @!P4 LDG.E.U16 R46, desc[UR20][R4.64] ;  /* 0x00000014042ec981 */ /* 0x0000a2000c1e1500 */
[----:B------:R-:W-:Y:S01]  /*5400*/  ISETP.GE.U32.AND P3, PT, R9, 0x7fffff06, PT ;  /* 0x7fffff060900780c */ /* 0x000fe20003f66070 */
[----:B------:R-:W-:-:S05]  /*5410*/  VIADD R9, R7, 0xffffff86 ;  /* 0xffffff8607097836 */ /* 0x000fca0000000000 */
[----:B------:R-:W-:Y:S01]  /*5420*/  ISETP.GE.U32.AND P0, PT, R9, 0x7fffff07, PT ;  /* 0x7fffff070900780c */ /* 0x000fe20003f06070 */
[C---:B------:R-:W-:Y:S02]  /*5430*/  IMAD R9, R68.reuse, 0x7c, RZ ;  /* 0x0000007c44097824 */ /* 0x040fe400078e02ff */
[----:B0-----:R-:W-:-:S03]  /*5440*/  IMAD R4, R68, 0xf6, RZ ;  /* 0x000000f644047824 */ /* 0x001fc600078e02ff */
[----:B------:R-:W-:Y:S01]  /*5450*/  LEA.HI.X.SX32 R47, R9, R0, 0x1, P6 ;  /* 0x00000000092f7211 */ /* 0x000fe200030f0eff */
[----:B------:R-:W-:Y:S01]  /*5460*/  STL [R1+0x698], R10 ;  /* 0x0006980a01007387 */ /* 0x000fe20000100800 */
[----:B------:R-:W-:-:S03]  /*5470*/  IMAD.MOV.U32 R5, RZ, RZ, R10 ;  /* 0x000000ffff057224 */ /* 0x000fc600078e000a */
[----:B------:R-:W-:Y:S04]  /*5480*/  STL [R1+0x694], R47 ;  /* 0x0006942f01007387 */ /* 0x000fe80000100800 */
[----:B--2---:R0:W-:Y:S02]  /*5490*/  STL [R1+0x9c], R46 ;  /* 0x00009c2e01007387 */ /* 0x0041e40000100800 */
[----:B0-----:R-:W-:Y:S01]  /*54a0*/  IADD3 R46, P6, PT, R4, R2, RZ ;  /* 0x00000002042e7210 */ /* 0x001fe20007fde0ff */
[----:B------:R-:W-:Y:S02]  /*54b0*/  IMAD.MOV.U32 R4, RZ, RZ, R47 ;  /* 0x000000ffff047224 */ /* 0x000fe400078e002f */
[----:B------:R-:W-:Y:S01]  /*54c0*/  VIADD R6, R7, 0xffffff87 ;  /* 0xffffff8707067836 */ /* 0x000fe20000000000 */
[----:B------:R-:W2:Y:S02]  /*54d0*/  LDL.LU R47, [R1+0x7fc] ;  /* 0x0007fc00012f7983 */ /* 0x000ea40000300800 */
[----:B------:R-:W-:-:S04]  /*54e0*/  @!P1 LOP3.LUT R5, R5, R4, RZ, 0x3c, !PT ;  /* 0x0000000405059212 */ /* 0x000fc800078e3cff */
[----:B------:R-:W-:-:S04]  /*54f0*/  @!P1 LOP3.LUT R4, R5, R4, RZ, 0x3c, !PT ;  /* 0x0000000405049212 */ /* 0x000fc800078e3cff */
[----:B------:R-:W-:-:S05]  /*5500*/  @!P1 LOP3.LUT R5, R5, R4, RZ, 0x3c, !PT ;  /* 0x0000000405059212 */ /* 0x000fca00078e3cff */
[----:B------:R0:W2:Y:S01]  /*5510*/  @!P1 LDG.E.U16 R11, desc[UR20][R4.64] ;  /* 0x00000014040b9981 */ /* 0x0000a2000c1e1500 */
[----:B------:R-:W-:Y:S01]  /*5520*/  ISETP.GE.U32.AND P4, PT, R6, 0x7fffff08, PT ;  /* 0x7fffff080600780c */ /* 0x000fe20003f86070 */
[----:B------:R-:W-:Y:S02]  /*5530*/  IMAD R6, R68, 0x7b, RZ ;  /* 0x0000007b44067824 */ /* 0x000fe400078e02ff */
[----:B------:R-:W-:Y:S03]  /*5540*/  STL [R1+0x690], R46 ;  /* 0x0006902e01007387 */ /* 0x000fe60000100800 */
[----:B0-----:R-:W-:Y:S01]  /*5550*/  LEA.HI.X.SX32 R5, R6, R0, 0x1, P6 ;  /* 0x0000000006057211 */ /* 0x001fe200030f0eff */
[----:B------:R-:W-:Y:S01]  /*5560*/  IMAD R4, R68, 0xf4, RZ ;  /* 0x000000f444047824 */ /* 0x000fe200078e02ff */
[----:B------:R-:W-:-:S03]  /*5570*/  PRMT R45, RZ, 0x7610, R45 ;  /* 0x00007610ff2d7816 */ /* 0x000fc6000000002d */
[----:B------:R-:W-:Y:S04]  /*5580*/  STL [R1+0x68c], R5 ;  /* 0x00068c0501007387 */ /* 0x000fe80000100800 */
[----:B--2---:R0:W-:Y:S02]  /*5590*/  STL [R1+0xa0], R11 ;  /* 0x0000a00b01007387 */ /* 0x0041e40000100800 */
[----:B0-----:R-:W-:Y:S01]  /*55a0*/  IADD3 R11, P6, PT, R4, R2, RZ ;  /* 0x00000002040b7210 */ /* 0x001fe20007fde0ff */
[----:B------:R-:W-:-:S05]  /*55b0*/  @!P5 IMAD.MOV.U32 R4, RZ, RZ, R46 ;  /* 0x000000ffff04d224 */ /* 0x000fca00078e002e */
[----:B------:R0:W2:Y:S01]  /*55c0*/  @!P5 LDG.E.U16 R45, desc[UR20][R4.64] ;  /* 0x00000014042dd981 */ /* 0x0000a2000c1e1500 */
[----:B------:R-:W-:-:S05]  /*55d0*/  VIADD R10, R7, 0xffffff88 ;  /* 0xffffff88070a7836 */ /* 0x000fca0000000000 */
[----:B------:R-:W-:Y:S01]  /*55e0*/  ISETP.GE.U32.AND P1, PT, R10, 0x7fffff09, PT ;  /* 0x7fffff090a00780c */ /* 0x000fe20003f26070 */
[C---:B------:R-:W-:Y:S01]  /*55f0*/  IMAD R10, R68.reuse, 0x7a, RZ ;  /* 0x0000007a440a7824 */ /* 0x040fe200078e02ff */
[----:B------:R-:W-:Y:S01]  /*5600*/  STL [R1+0x688], R11 ;  /* 0x0006880b01007387 */ /* 0x000fe20000100800 */
[----:B0-----:R-:W-:-:S03]  /*5610*/  IMAD R4, R68, 0xf2, RZ ;  /* 0x000000f244047824 */ /* 0x001fc600078e02ff */
[----:B------:R-:W-:Y:S01]  /*5620*/  LEA.HI.X.SX32 R46, R10, R0, 0x1, P6 ;  /* 0x000000000a2e7211 */ /* 0x000fe200030f0eff */
[----:B------:R-:W-:-:S04]  /*5630*/  IMAD.MOV.U32 R5, RZ, RZ, R11 ;  /* 0x000000ffff057224 */ /* 0x000fc800078e000b */
        /* <DEDUP_REMOVED lines=98> */
[----:B------:R-:W-:-:S04]  /*5c60*/  IMAD R4, R68, 0xe4, RZ ;  /* 0x000000e444047824 */ /* 0x000fc800078e02ff */
        /* <DEDUP_REMOVED lines=23> */
[----:B------:R-:W-:Y:S02]  /*5de0*/  VIADD R15, R7, 0xffffff92 ;  /* 0xffffff92070f7836 */ /* 0x000fe40000000000 */
[----:B------:R-:W-:-:S03]  /*5df0*/  IMAD R6, R68, 0x71, RZ ;  /* 0x0000007144067824 */ /* 0x000fc600078e02ff */
[----:B------:R-:W-:Y:S02]  /*5e00*/  ISETP.GE.U32.AND P1, PT, R15, 0x7fffff13, PT ;  /* 0x7fffff130f00780c */ /* 0x000fe40003f26070 */
[----:B------:R-:W-:Y:S01]  /*5e10*/  LEA.HI.X.SX32 R15, R6, R0, 0x1, P6 ;  /* 0x00000000060f7211 */ /* 0x000fe200030f0eff */
[----:B0-----:R-:W-:Y:S01]  /*5e20*/  IMAD R4, R68, 0xe0, RZ ;  /* 0x000000e044047824 */ /* 0x001fe200078e02ff */
[----:B------:R-:W-:Y:S01]  /*5e30*/  STL [R1+0x640], R17 ;  /* 0x0006401101007387 */ /* 0x000fe20000100800 */
[----:B------:R-:W-:-:S03]  /*5e40*/  IMAD.MOV.U32 R5, RZ, RZ, R17 ;  /* 0x000000ffff057224 */ /* 0x000fc600078e0011 */
[----:B------:R-:W-:Y:S01]  /*5e50*/  STL [R1+0x63c], R15 ;  /* 0x00063c0f01007387 */ /* 0x000fe20000100800 */
[----:B------:R-:W-:-:S03]  /*5e60*/  PRMT R41, RZ, 0x7610, R41 ;  /* 0x00007610ff297816 */ /* 0x000fc60000000029 */
[----:B--2---:R0:W-:Y:S02]  /*5e70*/  STL [R1+0x78], R20 ;  /* 0x0000781401007387 */ /* 0x0041e40000100800 */
[----:B0-----:R-:W-:Y:S01]  /*5e80*/  IADD3 R20, P6, PT, R4, R2, RZ ;  /* 0x0000000204147210 */ /* 0x001fe20007fde0ff */
[----:B------:R-:W-:Y:S02]  /*5e90*/  @!P5 IMAD.MOV.U32 R4, RZ, RZ, R5 ;  /* 0x000000ffff04d224 */ /* 0x000fe400078e0005 */
[----:B------:R-:W-:-:S05]  /*5ea0*/  @!P5 IMAD.MOV.U32 R5, RZ, RZ, R15 ;  /* 0x000000ffff05d224 */ /* 0x000fca00078e000f */
[----:B------:R0:W2:Y:S01]  /*5eb0*/  @!P5 LDG.E.U16 R41, desc[UR20][R4.64] ;  /* 0x000000140429d981 */ /* 0x0000a2000c1e1500 */
[----:B------:R-:W-:-:S03]  /*5ec0*/  IMAD R17, R68, 0x70, RZ ;  /* 0x0000007044117824 */ /* 0x000fc600078e02ff */
[----:B------:R-:W-:Y:S01]  /*5ed0*/  STL [R1+0x638], R20 ;  /* 0x0006381401007387 */ /* 0x000fe20000100800 */
[----:B0-----:R-:W-:Y:S02]  /*5ee0*/  IMAD R4, R68, 0xde, RZ ;  /* 0x000000de44047824 */ /* 0x001fe400078e02ff */
[----:B------:R-:W-:Y:S01]  /*5ef0*/  IMAD.MOV.U32 R5, RZ, RZ, R20 ;  /* 0x000000ffff057224 */ /* 0x000fe200078e0014 */
[----:B--2---:R0:W-:Y:S02]  /*5f00*/  STL [R1+0x6c], R41 ;  /* 0x00006c2901007387 */ /* 0x0041e40000100800 */
[----:B0-----:R-:W-:Y:S02]  /*5f10*/  LEA.HI.X.SX32 R41, R17, R0, 0x1, P6 ;  /* 0x0000000011297211 */ /* 0x001fe400030f0eff */
[----:B------:R-:W-:-:S03]  /*5f20*/  IADD3 R20, P6, PT, R4, R2, RZ ;  /* 0x0000000204147210 */ /* 0x000fc60007fde0ff */
[----:B------:R-:W-:-:S05]  /*5f30*/  IMAD.MOV.U32 R4, RZ, RZ, R41 ;  /* 0x000000ffff047224 */ /* 0x000fca00078e0029 */
[----:B------:R-:W-:-:S04]  /*5f40*/  @!P3 LOP3.LUT R5, R5, R4, RZ, 0x3c, !PT ;  /* 0x000000040505b212 */ /* 0x000fc800078e3cff */
[----:B------:R-:W-:-:S04]  /*5f50*/  @!P3 LOP3.LUT R4, R5, R4, RZ, 0x3c, !PT ;  /* 0x000000040504b212 */ /* 0x000fc800078e3cff */
[----:B------:R-:W-:-:S05]  /*5f60*/  @!P3 LOP3.LUT R5, R5, R4, RZ, 0x3c, !PT ;  /* 0x000000040505b212 */ /* 0x000fca00078e3cff */
[----:B------:R0:W2:Y:S01]  /*5f70*/  @!P3 LDG.E.U16 R31, desc[UR20][R4.64] ;  /* 0x00000014041fb981 */ /* 0x0000a2000c1e1500 */
[C---:B------:R-:W-:Y:S02]  /*5f80*/  VIADD R6, R7.reuse, 0xffffff93 ;  /* 0xffffff9307067836 */ /* 0x040fe40000000000 */
[----:B------:R-:W-:-:S03]  /*5f90*/  VIADD R15, R7, 0xffffff94 ;  /* 0xffffff94070f7836 */ /* 0x000fc60000000000 */
[----:B------:R-:W-:Y:S01]  /*5fa0*/  ISETP.GE.U32.AND P5, PT, R6, 0x7fffff14, PT ;  /* 0x7fffff140600780c */ /* 0x000fe20003fa6070 */
[C---:B------:R-:W-:Y:S01]  /*5fb0*/  IMAD R6, R68.reuse, 0x6f, RZ ;  /* 0x0000006f44067824 */ /* 0x040fe200078e02ff */
[----:B------:R-:W-:Y:S01]  /*5fc0*/  ISETP.GE.U32.AND P3, PT, R15, 0x7fffff15, PT ;  /* 0x7fffff150f00780c */ /* 0x000fe20003f66070 */
[----:B------:R1:W-:Y:S01]  /*5fd0*/  STL [R1+0x634], R41 ;  /* 0x0006342901007387 */ /* 0x0003e20000100800 */
[----:B0-----:R-:W-:Y:S02]  /*5fe0*/  IMAD R4, R68, 0xdc, RZ ;  /* 0x000000dc44047824 */ /* 0x001fe400078e02ff */
[----:B------:R-:W-:Y:S01]  /*5ff0*/  LEA.HI.X.SX32 R15, R6, R0, 0x1, P6 ;  /* 0x00000000060f7211 */ /* 0x000fe200030f0eff */
[----:B------:R-:W-:Y:S01]  /*6000*/  IMAD.MOV.U32 R5, RZ, RZ, R20 ;  /* 0x000000ffff057224 */ /* 0x000fe200078e0014 */
[----:B------:R-:W-:Y:S01]  /*6010*/  PRMT R40, RZ, 0x7610, R40 ;  /* 0x00007610ff287816 */ /* 0x000fe20000000028 */
[----:B-1----:R-:W3:Y:S04]  /*6020*/  LDL.LU R41, [R1+0x7e4] ;  /* 0x0007e40001297983 */ /* 0x002ee80000300800 */
[----:B------:R-:W-:Y:S04]  /*6030*/  STL [R1+0x630], R20 ;  /* 0x0006301401007387 */ /* 0x000fe80000100800 */
[----:B------:R-:W-:Y:S04]  /*6040*/  STL [R1+0x62c], R15 ;  /* 0x00062c0f01007387 */ /* 0x000fe80000100800 */
[----:B--2---:R0:W-:Y:S02]  /*6050*/  STL [R1+0x70], R31 ;  /* 0x0000701f01007387 */ /* 0x0041e40000100800 */
[----:B0-----:R-:W-:Y:S01]  /*6060*/  IADD3 R31, P6, PT, R4, R2, RZ ;  /* 0x00000002041f7210 */ /* 0x001fe20007fde0ff */
[----:B------:R-:W-:-:S02]  /*6070*/  @!P0 IMAD.MOV.U32 R4, RZ, RZ, R5 ;  /* 0x000000ffff048224 */ /* 0x000fc400078e0005 */
        /* <DEDUP_REMOVED lines=33> */
[----:B------:R-:W-:Y:S02]  /*6290*/  STL [R1+0x618], R39 ;  /* 0x0006182701007387 */ /* 0x000fe40000100800 */
[----:B0-----:R-:W-:Y:S01]  /*62a0*/  LEA.HI.X.SX32 R5, R31, R0, 0x1, P6 ;  /* 0x000000001f057211 */ /* 0x001fe200030f0eff */
[----:B------:R-:W-:Y:S02]  /*62b0*/  IMAD R4, R68, 0xd6, RZ ;  /* 0x000000d644047824 */ /* 0x000fe400078e02ff */
[----:B------:R-:W-:Y:S02]  /*62c0*/  VIADD R6, R7, 0xffffff97 ;  /* 0xffffff9707067836 */ /* 0x000fe40000000000 */
[----:B------:R-:W-:Y:S03]  /*62d0*/  STL [R1+0x614], R5 ;  /* 0x0006140501007387 */ /* 0x000fe60000100800 */
[----:B------:R-:W-:Y:S01]  /*62e0*/  ISETP.GE.U32.AND P1, PT, R6, 0x7fffff18, PT ;  /* 0x7fffff180600780c */ /* 0x000fe20003f26070 */
[----:B------:R-:W-:Y:S01]  /*62f0*/  IMAD R6, R68, 0x6b, RZ ;  /* 0x0000006b44067824 */ /* 0x000fe200078e02ff */
[----:B------:R-:W-:Y:S01]  /*6300*/  PRMT R69, RZ, 0x7610, R69 ;  /* 0x00007610ff457816 */ /* 0x000fe20000000045 */
[----:B--2---:R0:W-:Y:S02]  /*6310*/  STL [R1+0x60], R70 ;  /* 0x0000604601007387 */ /* 0x0041e40000100800 */
[----:B0-----:R-:W-:Y:S01]  /*6320*/  IADD3 R70, P6, PT, R4, R2, RZ ;  /* 0x0000000204467210 */ /* 0x001fe20007fde0ff */
[----:B------:R-:W-:-:S05]  /*6330*/  @!P5 IMAD.MOV.U32 R4, RZ, RZ, R39 ;  /* 0x000000ffff04d224 */ /* 0x000fca00078e0027 */
[----:B------:R0:W2:Y:S02]  /*6340*/  @!P5 LDG.E.U16 R35, desc[UR20][R4.64] ;  /* 0x000000140423d981 */ /* 0x0000a4000c1e1500 */
[----:B0-----:R-:W-:Y:S01]  /*6350*/  IMAD R4, R68, 0xd4, RZ ;  /* 0x000000d444047824 */ /* 0x001fe200078e02ff */
[----:B------:R-:W-:-:S04]  /*6360*/  LEA.HI.X.SX32 R5, R6, R0, 0x1, P6 ;  /* 0x0000000006057211 */ /* 0x000fc800030f0eff */
[----:B------:R-:W-:Y:S01]  /*6370*/  IADD3 R39, P6, PT, R4, R2, RZ ;  /* 0x0000000204277210 */ /* 0x000fe20007fde0ff */
[----:B------:R-:W-:-:S05]  /*6380*/  @!P3 IMAD.MOV.U32 R4, RZ, RZ, R70 ;  /* 0x000000ffff04b224 */ /* 0x000fca00078e0046 */
[----:B------:R0:W3:Y:S04]  /*6390*/  @!P3 LDG.E.U16 R69, desc[UR20][R4.64] ;  /* 0x000000140445b981 */ /* 0x0000e8000c1e1500 */
[----:B------:R-:W-:Y:S01]  /*63a0*/  STL [R1+0x610], R70 ;  /* 0x0006104601007387 */ /* 0x000fe20000100800 */
[----:B------:R-:W-:Y:S02]  /*63b0*/  VIADD R6, R7, 0xffffff99 ;  /* 0xffffff9907067836 */ /* 0x000fe40000000000 */
[----:B0-----:R-:W-:-:S03]  /*63c0*/  IMAD R4, R68, 0xd2, RZ ;  /* 0x000000d244047824 */ /* 0x001fc600078e02ff */
[----:B------:R-:W-:Y:S01]  /*63d0*/  ISETP.GE.U32.AND P3, PT, R6, 0x7fffff1a, PT ;  /* 0x7fffff1a0600780c */ /* 0x000fe20003f66070 */
[C---:B------:R-:W-:Y:S01]  /*63e0*/  IMAD R6, R68.reuse, 0x69, RZ ;  /* 0x0000006944067824 */ /* 0x040fe200078e02ff */
[----:B--2---:R0:W-:Y:S02]  /*63f0*/  STL [R1+0x5c], R35 ;  /* 0x00005c2301007387 */ /* 0x0041e40000100800 */
[----:B0-----:R-:W-:Y:S02]  /*6400*/  IMAD R35, R68, 0x6a, RZ ;  /* 0x0000006a44237824 */ /* 0x001fe400078e02ff */
[----:B------:R0:W-:Y:S03]  /*6410*/  STL [R1+0x60c], R5 ;  /* 0x00060c0501007387 */ /* 0x0001e60000100800 */
[----:B------:R-:W-:Y:S01]  /*6420*/  LEA.HI.X.SX32 R70, R35, R0, 0x1, P6 ;  /* 0x0000000023467211 */ /* 0x000fe200030f0eff */
[----:B------:R-:W-:Y:S04]  /*6430*/  STL [R1+0x608], R39 ;  /* 0x0006082701007387 */ /* 0x000fe80000100800 */
[----:B------:R-:W-:Y:S01]  /*6440*/  STL [R1+0x604], R70 ;  /* 0x0006044601007387 */ /* 0x000fe20000100800 */
[----:B0-----:R-:W-:-:S03]  /*6450*/  @!P0 IMAD.MOV.U32 R5, RZ, RZ, R70 ;  /* 0x000000ffff058224 */ /* 0x001fc600078e0046 */
[----:B---3--:R0:W-:Y:S02]  /*6460*/  STL [R1+0x58], R69 ;  /* 0x0000584501007387 */ /* 0x0081e40000100800 */
[----:B0-----:R-:W-:Y:S01]  /*6470*/  IADD3 R69, P6, PT, R4, R2, RZ ;  /* 0x0000000204457210 */ /* 0x001fe20007fde0ff */
[----:B------:R-:W-:-:S03]  /*6480*/  @!P0 IMAD.MOV.U32 R4, RZ, RZ, R39 ;  /* 0x000000ffff048224 */ /* 0x000fc600078e0027 */
[----:B------:R-:W-:Y:S02]  /*6490*/  LEA.HI.X.SX32 R70, R6, R0, 0x1, P6 ;  /* 0x0000000006467211 */ /* 0x000fe400030f0eff */
[----:B------:R0:W2:Y:S02]  /*64a0*/  @!P0 LDG.E.U16 R38, desc[UR20][R4.64] ;  /* 0x0000001404268981 */ /* 0x0000a4000c1e1500 */
[----:B0-----:R-:W-:Y:S02]  /*64b0*/  IMAD R4, R68, 0xd0, RZ ;  /* 0x000000d044047824 */ /* 0x001fe400078e02ff */
[----:B------:R-:W-:-:S03]  /*64c0*/  @!P4 IMAD.MOV.U32 R5, RZ, RZ, R70 ;  /* 0x000000ffff05c224 */ /* 0x000fc600078e0046 */
[----:B------:R-:W-:Y:S01]  /*64d0*/  IADD3 R39, P6, PT, R4, R2, RZ ;  /* 0x0000000204277210 */ /* 0x000fe20007fde0ff */
[----:B------:R-:W-:-:S05]  /*64e0*/  @!P4 IMAD.MOV.U32 R4, RZ, RZ, R69 ;  /* 0x000000ffff04c224 */ /* 0x000fca00078e0045 */
[----:B------:R0:W3:Y:S04]  /*64f0*/  @!P4 LDG.E.U16 R67, desc[UR20][R4.64] ;  /* 0x000000140443c981 */ /* 0x0000e8000c1e1500 */
[----:B------:R-:W-:Y:S01]  /*6500*/  STL [R1+0x600], R69 ;  /* 0x0006004501007387 */ /* 0x000fe20000100800 */
[----:B0-----:R-:W-:-:S03]  /*6510*/  IMAD R4, R68, 0xce, RZ ;  /* 0x000000ce44047824 */ /* 0x001fc600078e02ff */
[----:B--2---:R0:W-:Y:S02]  /*6520*/  STL [R1+0x54], R38 ;  /* 0x0000542601007387 */ /* 0x0041e40000100800 */
[----:B0-----:R-:W-:Y:S02]  /*6530*/  IMAD R38, R68, 0x68, RZ ;  /* 0x0000006844267824 */ /* 0x001fe400078e02ff */
[----:B------:R-:W-:Y:S03]  /*6540*/  STL [R1+0x5fc], R70 ;  /* 0x0005fc4601007387 */ /* 0x000fe60000100800 */
[----:B------:R-:W-:Y:S01]  /*6550*/  LEA.HI.X.SX32 R69, R38, R0, 0x1, P6 ;  /* 0x0000000026457211 */ /* 0x000fe200030f0eff */
[----:B------:R-:W-:Y:S04]  /*6560*/  STL [R1+0x5f8], R39 ;  /* 0x0005f82701007387 */ /* 0x000fe80000100800 */
[----:B------:R-:W-:Y:S01]  /*6570*/  STL [R1+0x5f4], R69 ;  /* 0x0005f44501007387 */ /* 0x000fe20000100800 */
[----:B------:R-:W-:-:S03]  /*6580*/  @!P1 IMAD.MOV.U32 R5, RZ, RZ, R69 ;  /* 0x000000ffff059224 */ /* 0x000fc600078e0045 */
[----:B---3--:R0:W-:Y:S02]  /*6590*/  STL [R1+0x50], R67 ;  /* 0x0000504301007387 */ /* 0x0081e40000100800 */
[----:B0-----:R-:W-:Y:S01]  /*65a0*/  IADD3 R67, P6, PT, R4, R2, RZ ;  /* 0x0000000204437210 */ /* 0x001fe20007fde0ff */
[----:B------:R-:W-:-:S05]  /*65b0*/  @!P1 IMAD.MOV.U32 R4, RZ, RZ, R39 ;  /* 0x000000ffff049224 */ /* 0x000fca00078e0027 */
[----:B------:R0:W2:Y:S01]  /*65c0*/  @!P1 LDG.E.U16 R37, desc[UR20][R4.64] ;  /* 0x0000001404259981 */ /* 0x0000a2000c1e1500 */
[C---:B------:R-:W-:Y:S02]  /*65d0*/  VIADD R6, R7.reuse, 0xffffff9b ;  /* 0xffffff9b07067836 */ /* 0x040fe40000000000 */
[----:B------:R-:W-:-:S03]  /*65e0*/  VIADD R15, R7, 0xffffff98 ;  /* 0xffffff98070f7836 */ /* 0x000fc60000000000 */
[----:B------:R-:W-:Y:S01]  /*65f0*/  ISETP.GE.U32.AND P4, PT, R6, 0x7fffff1c, PT ;  /* 0x7fffff1c0600780c */ /* 0x000fe20003f86070 */
[C---:B------:R-:W-:Y:S01]  /*6600*/  IMAD R6, R68.reuse, 0x67, RZ ;  /* 0x0000006744067824 */ /* 0x040fe200078e02ff */
[----:B------:R-:W-:Y:S01]  /*6610*/  ISETP.GE.U32.AND P5, PT, R15, 0x7fffff19, PT ;  /* 0x7fffff190f00780c */ /* 0x000fe20003fa6070 */
[----:B0-----:R-:W-:-:S03]  /*6620*/  IMAD R4, R68, 0xcc, RZ ;  /* 0x000000cc44047824 */ /* 0x001fc600078e02ff */
[----:B------:R-:W-:Y:S01]  /*6630*/  LEA.HI.X.SX32 R69, R6, R0, 0x1, P6 ;  /* 0x0000000006457211 */ /* 0x000fe200030f0eff */
[----:B------:R-:W-:Y:S04]  /*6640*/  STL [R1+0x5f0], R67 ;  /* 0x0005f04301007387 */ /* 0x000fe80000100800 */
[----:B------:R-:W-:Y:S04]  /*6650*/  STL [R1+0x5ec], R69 ;  /* 0x0005ec4501007387 */ /* 0x000fe80000100800 */
[----:B------:R-:W-:Y:S01]  /*6660*/  @!P5 IMAD.MOV.U32 R5, RZ, RZ, R69 ;  /* 0x000000ffff05d224 */ /* 0x000fe200078e0045 */
[----:B--2---:R0:W-:Y:S02]  /*6670*/  STL [R1+0x4c], R37 ;  /* 0x00004c2501007387 */ /* 0x0041e40000100800 */
[----:B0-----:R-:W-:Y:S01]  /*6680*/  IADD3 R37, P6, PT, R4, R2, RZ ;  /* 0x0000000204257210 */ /* 0x001fe20007fde0ff */
[----:B------:R-:W-:-:S05]  /*6690*/  @!P5 IMAD.MOV.U32 R4, RZ, RZ, R67 ;  /* 0x000000ffff04d224 */ /* 0x000fca00078e0043 */
[----:B------:R0:W2:Y:S01]  /*66a0*/  @!P5 LDG.E.U16 R66, desc[UR20][R4.64] ;  /* 0x000000140442d981 */ /* 0x0000a2000c1e1500 */
[----:B------:R-:W-:-:S05]  /*66b0*/  IMAD R39, R68, 0x66, RZ ;  /* 0x0000006644277824 */ /* 0x000fca00078e02ff */
[----:B------:R-:W-:Y:S01]  /*66c0*/  LEA.HI.X.SX32 R67, R39, R0, 0x1, P6 ;  /* 0x0000000027437211 */ /* 0x000fe200030f0eff */
[----:B------:R-:W-:Y:S01]  /*66d0*/  STL [R1+0x5e8], R37 ;  /* 0x0005e82501007387 */ /* 0x000fe20000100800 */
[----:B0-----:R-:W-:-:S03]  /*66e0*/  IMAD R4, R68, 0xca, RZ ;  /* 0x000000ca44047824 */ /* 0x001fc600078e02ff */
[----:B------:R-:W-:Y:S01]  /*66f0*/  STL [R1+0x5e4], R67 ;  /* 0x0005e44301007387 */ /* 0x000fe20000100800 */
[----:B------:R-:W-:-:S03]  /*6700*/  @!P3 IMAD.MOV.U32 R5, RZ, RZ, R67 ;  /* 0x000000ffff05b224 */ /* 0x000fc600078e0043 */
[----:B--2---:R0:W-:Y:S02]  /*6710*/  STL [R1+0x48], R66 ;  /* 0x0000484201007387 */ /* 0x0041e40000100800 */
        /* <DEDUP_REMOVED lines=190> */
[----:B------:R-:W-:Y:S01]  /*7300*/  PRMT R3, RZ, 0x7610, R3 ;  /* 0x00007610ff037816 */ /* 0x000fe20000000003 */
[----:B------:R-:W-:Y:S02]  /*7310*/  @!P0 IMAD.MOV.U32 R5, RZ, RZ, R21 ;  /* 0x000000ffff058224 */ /* 0x000fe400078e0015 */
        /* <DEDUP_REMOVED lines=18> */
[----:B------:R-:W-:Y:S02]  /*7440*/  IMAD R28, R68, 0x54, RZ ;  /* 0x00000054441c7824 */ /* 0x000fe400078e02ff */
[----:B------:R-:W-:-:S03]  /*7450*/  VIADD R15, R7, 0xffffffac ;  /* 0xffffffac070f7836 */ /* 0x000fc60000000000 */
[----:B------:R-:W-:Y:S01]  /*7460*/  LEA.HI.X.SX32 R18, R28, R0, 0x1, P6 ;  /* 0x000000001c127211 */ /* 0x000fe200030f0eff */
[----:B------:R-:W-:Y:S01]  /*7470*/  VIADD R6, R7, 0xffffffaf ;  /* 0xffffffaf07067836 */ /* 0x000fe20000000000 */
[----:B------:R-:W-:Y:S01]  /*7480*/  STL [R1+0x558], R3 ;  /* 0x0005580301007387 */ /* 0x000fe20000100800 */
[----:B0-----:R-:W-:-:S03]  /*7490*/  IMAD R4, R68, 0xa6, RZ ;  /* 0x000000a644047824 */ /* 0x001fc600078e02ff */
[----:B------:R0:W-:Y:S01]  /*74a0*/  STL [R1+0x554], R18 ;  /* 0x0005541201007387 */ /* 0x0001e20000100800 */
[----:B------:R-:W-:Y:S01]  /*74b0*/  ISETP.GE.U32.AND P5, PT, R15, 0x7fffff2d, PT ;  /* 0x7fffff2d0f00780c */ /* 0x000fe20003fa6070 */
[----:B------:R-:W-:Y:S01]  /*74c0*/  @!P1 IMAD.MOV.U32 R5, RZ, RZ, R18 ;  /* 0x000000ffff059224 */ /* 0x000fe200078e0012 */
[----:B------:R-:W-:Y:S01]  /*74d0*/  ISETP.GE.U32.AND P4, PT, R6, 0x7fffff30, PT ;  /* 0x7fffff300600780c */ /* 0x000fe20003f86070 */
[C---:B------:R-:W-:Y:S02]  /*74e0*/  IMAD R6, R68.reuse, 0x53, RZ ;  /* 0x0000005344067824 */ /* 0x040fe400078e02ff */
[----:B------:R-:W-:Y:S02]  /*74f0*/  VIADD R15, R7, 0xffffffae ;  /* 0xffffffae070f7836 */ /* 0x000fe40000000000 */
[----:B0-----:R-:W-:-:S03]  /*7500*/  IMAD R18, R68, 0x52, RZ ;  /* 0x0000005244127824 */ /* 0x001fc600078e02ff */
[----:B------:R-:W-:Y:S01]  /*7510*/  ISETP.GE.U32.AND P0, PT, R15, 0x7fffff2f, PT ;  /* 0x7fffff2f0f00780c */ /* 0x000fe20003f06070 */
[C---:B------:R-:W-:Y:S02]  /*7520*/  IMAD R27, R68.reuse, 0x50, RZ ;  /* 0x00000050441b7824 */ /* 0x040fe400078e02ff */
[----:B------:R-:W-:Y:S02]  /*7530*/  VIADD R15, R7, 0xffffffb0 ;  /* 0xffffffb0070f7836 */ /* 0x000fe40000000000 */
[C---:B------:R-:W-:Y:S02]  /*7540*/  IMAD R26, R68.reuse, 0x4e, RZ ;  /* 0x0000004e441a7824 */ /* 0x040fe400078e02ff */
[C---:B------:R-:W-:Y:S02]  /*7550*/  IMAD R25, R68.reuse, 0x4c, RZ ;  /* 0x0000004c44197824 */ /* 0x040fe400078e02ff */
[C---:B------:R-:W-:Y:S02]  /*7560*/  IMAD R24, R68.reuse, 0x4a, RZ ;  /* 0x0000004a44187824 */ /* 0x040fe400078e02ff */
[----:B------:R-:W-:-:S02]  /*7570*/  IMAD R22, R68, 0x48, RZ ;  /* 0x0000004844167824 */ /* 0x000fc400078e02ff */
[----:B------:R-:W-:Y:S01]  /*7580*/  IMAD R21, R68, 0x46, RZ ;  /* 0x0000004644157824 */ /* 0x000fe200078e02ff */
[----:B--2---:R0:W-:Y:S02]  /*7590*/  STL [R1], R16 ;  /* 0x0000001001007387 */ /* 0x0041e40000100800 */
[----:B0-----:R-:W-:Y:S01]  /*75a0*/  IADD3 R16, P6, PT, R4, R2, RZ ;  /* 0x0000000204107210 */ /* 0x001fe20007fde0ff */
[----:B------:R-:W-:-:S03]  /*75b0*/  @!P1 IMAD.MOV.U32 R4, RZ, RZ, R3 ;  /* 0x000000ffff049224 */ /* 0x000fc600078e0003 */
[----:B------:R-:W-:Y:S02]  /*75c0*/  LEA.HI.X.SX32 R19, R6, R0, 0x1, P6 ;  /* 0x0000000006137211 */ /* 0x000fe400030f0eff */
[----:B------:R0:W5:Y:S02]  /*75d0*/  @!P1 LDG.E.U16 R93, desc[UR20][R4.64] ;  /* 0x00000014045d9981 */ /* 0x000164000c1e1500 */
[----:B0-----:R-:W-:Y:S02]  /*75e0*/  IMAD R4, R68, 0xa4, RZ ;  /* 0x000000a444047824 */ /* 0x001fe400078e02ff */
[----:B------:R-:W-:-:S03]  /*75f0*/  @!P5 IMAD.MOV.U32 R5, RZ, RZ, R19 ;  /* 0x000000ffff05d224 */ /* 0x000fc600078e0013 */
[----:B------:R-:W-:Y:S01]  /*7600*/  IADD3 R3, P6, PT, R4, R2, RZ ;  /* 0x0000000204037210 */ /* 0x000fe20007fde0ff */
[----:B------:R-:W-:Y:S01]  /*7610*/  @!P5 IMAD.MOV.U32 R4, RZ, RZ, R16 ;  /* 0x000000ffff04d224 */ /* 0x000fe200078e0010 */
[----:B------:R-:W-:Y:S01]  /*7620*/  STL [R1+0x550], R16 ;  /* 0x0005501001007387 */ /* 0x000fe20000100800 */
[----:B------:R-:W-:-:S03]  /*7630*/  VIADD R6, R7, 0xffffffb1 ;  /* 0xffffffb107067836 */ /* 0x000fc60000000000 */
[----:B------:R0:W5:Y:S04]  /*7640*/  @!P5 LDG.E.U16 R92, desc[UR20][R4.64] ;  /* 0x00000014045cd981 */ /* 0x000168000c1e1500 */
[----:B------:R1:W-:Y:S01]  /*7650*/  STL [R1+0x54c], R19 ;  /* 0x00054c1301007387 */ /* 0x0003e20000100800 */
[----:B0-----:R-:W-:Y:S01]  /*7660*/  IMAD R4, R68, 0xa2, RZ ;  /* 0x000000a244047824 */ /* 0x001fe200078e02ff */
[----:B-1----:R-:W-:-:S04]  /*7670*/  LEA.HI.X.SX32 R19, R18, R0, 0x1, P6 ;  /* 0x0000000012137211 */ /* 0x002fc800030f0eff */
[----:B------:R-:W-:Y:S01]  /*7680*/  IADD3 R16, P6, PT, R4, R2, RZ ;  /* 0x0000000204107210 */ /* 0x000fe20007fde0ff */
[----:B------:R-:W-:Y:S01]  /*7690*/  @!P3 IMAD.MOV.U32 R4, RZ, RZ, R3 ;  /* 0x000000ffff04b224 */ /* 0x000fe200078e0003 */
[----:B------:R-:W-:Y:S01]  /*76a0*/  ISETP.GE.U32.AND P5, PT, R6, 0x7fffff32, PT ;  /* 0x7fffff320600780c */ /* 0x000fe20003fa6070 */
[----:B------:R-:W-:Y:S02]  /*76b0*/  @!P3 IMAD.MOV.U32 R5, RZ, RZ, R19 ;  /* 0x000000ffff05b224 */ /* 0x000fe400078e0013 */
[C---:B------:R-:W-:Y:S01]  /*76c0*/  IMAD R6, R68.reuse, 0x51, RZ ;  /* 0x0000005144067824 */ /* 0x040fe200078e02ff */
[----:B------:R-:W-:Y:S04]  /*76d0*/  STL [R1+0x548], R3 ;  /* 0x0005480301007387 */ /* 0x000fe80000100800 */
[----:B------:R0:W5:Y:S04]  /*76e0*/  @!P3 LDG.E.U16 R91, desc[UR20][R4.64] ;  /* 0x00000014045bb981 */ /* 0x000168000c1e1500 */
[----:B------:R1:W-:Y:S01]  /*76f0*/  STL [R1+0x544], R19 ;  /* 0x0005441301007387 */ /* 0x0003e20000100800 */
[----:B0-----:R-:W-:Y:S01]  /*7700*/  IMAD R4, R68, 0xa0, RZ ;  /* 0x000000a044047824 */ /* 0x001fe200078e02ff */
[----:B-1----:R-:W-:-:S04]  /*7710*/  LEA.HI.X.SX32 R19, R6, R0, 0x1, P6 ;  /* 0x0000000006137211 */ /* 0x002fc800030f0eff */
[----:B------:R-:W-:Y:S01]  /*7720*/  IADD3 R3, P6, PT, R4, R2, RZ ;  /* 0x0000000204037210 */ /* 0x000fe20007fde0ff */
[----:B------:R-:W-:Y:S02]  /*7730*/  @!P0 IMAD.MOV.U32 R4, RZ, RZ, R16 ;  /* 0x000000ffff048224 */ /* 0x000fe400078e0010 */
[----:B------:R-:W-:Y:S01]  /*7740*/  @!P0 IMAD.MOV.U32 R5, RZ, RZ, R19 ;  /* 0x000000ffff058224 */ /* 0x000fe200078e0013 */
[----:B------:R-:W-:Y:S01]  /*7750*/  STL [R1+0x540], R16 ;  /* 0x0005401001007387 */ /* 0x000fe20000100800 */
[----:B------:R-:W-:-:S03]  /*7760*/  VIADD R6, R7, 0xffffffb3 ;  /* 0xffffffb307067836 */ /* 0x000fc60000000000 */
[----:B------:R0:W5:Y:S04]  /*7770*/  @!P0 LDG.E.U16 R90, desc[UR20][R4.64] ;  /* 0x00000014045a8981 */ /* 0x000168000c1e1500 */
[----:B------:R1:W-:Y:S01]  /*7780*/  STL [R1+0x53c], R19 ;  /* 0x00053c1301007387 */ /* 0x0003e20000100800 */
[----:B------:R-:W-:Y:S01]  /*7790*/  ISETP.GE.U32.AND P1, PT, R15, 0x7fffff31, PT ;  /* 0x7fffff310f00780c */ /* 0x000fe20003f26070 */
        /* <DEDUP_REMOVED lines=17> */
[----:B------:R0:W5:Y:S01]  /*78b0*/  @!P1 LDG.E.U16 R88, desc[UR20][R4.64] ;  /* 0x0000001404589981 */ /* 0x000162000c1e1500 */
[----:B------:R-:W-:-:S03]  /*78c0*/  VIADD R6, R7, 0xffffffb5 ;  /* 0xffffffb507067836 */ /* 0x000fc60000000000 */
        /* <DEDUP_REMOVED lines=92> */
[----:B------:R-:W-:Y:S02]  /*7e90*/  VIADD R15, R7, 0xffffffbc ;  /* 0xffffffbc070f7836 */ /* 0x000fe40000000000 */
[----:B------:R-:W-:Y:S01]  /*7ea0*/  IMAD R6, R68, 0x45, RZ ;  /* 0x0000004544067824 */ /* 0x000fe200078e02ff */
[----:B------:R-:W-:Y:S02]  /*7eb0*/  STL [R1+0x4e8], R3 ;  /* 0x0004e80301007387 */ /* 0x000fe40000100800 */
[----:B------:R-:W-:-:S02]  /*7ec0*/  ISETP.GE.U32.AND P3, PT, R15, 0x7fffff3d, PT ;  /* 0x7fffff3d0f00780c */ /* 0x000fc40003f66070 */
[----:B------:R0:W5:Y:S01]  /*7ed0*/  @!P4 LDG.E.U16 R79, desc[UR20][R4.64] ;  /* 0x00000014044fc981 */ /* 0x000162000c1e1500 */
[----:B------:R-:W-:-:S03]  /*7ee0*/  VIADD R15, R7, 0xffffffbe ;  /* 0xffffffbe070f7836 */ /* 0x000fc60000000000 */
[----:B------:R1:W-:Y:S01]  /*7ef0*/  STL [R1+0x4e4], R19 ;  /* 0x0004e41301007387 */ /* 0x0003e20000100800 */
[----:B0-----:R-:W-:Y:S01]  /*7f00*/  IMAD R4, R68, 0x88, RZ ;  /* 0x0000008844047824 */ /* 0x001fe200078e02ff */
[----:B-1----:R-:W-:-:S04]  /*7f10*/  LEA.HI.X.SX32 R19, R6, R0, 0x1, P6 ;  /* 0x0000000006137211 */ /* 0x002fc800030f0eff */
[----:B------:R-:W-:Y:S01]  /*7f20*/  IADD3 R3, P6, PT, R4, R2, RZ ;  /* 0x0000000204037210 */ /* 0x000fe20007fde0ff */
[----:B------:R-:W-:Y:S01]  /*7f30*/  @!P1 IMAD.MOV.U32 R4, RZ, RZ, R16 ;  /* 0x000000ffff049224 */ /* 0x000fe200078e0010 */
[----:B------:R-:W-:Y:S01]  /*7f40*/  ISETP.GE.U32.AND P4, PT, R15, 0x7fffff3f, PT ;  /* 0x7fffff3f0f00780c */ /* 0x000fe20003f86070 */
[----:B------:R-:W-:Y:S02]  /*7f50*/  @!P1 IMAD.MOV.U32 R5, RZ, RZ, R19 ;  /* 0x000000ffff059224 */ /* 0x000fe400078e0013 */
[----:B------:R-:W-:Y:S01]  /*7f60*/  IMAD R15, R68, 0x44, RZ ;  /* 0x00000044440f7824 */ /* 0x000fe200078e02ff */
        /* <DEDUP_REMOVED lines=10> */
[----:B------:R-:W-:-:S03]  /*8010*/  IMAD R6, R68, 0x43, RZ ;  /* 0x0000004344067824 */ /* 0x000fc600078e02ff */
[----:B------:R0:W5:Y:S02]  /*8020*/  @!P5 LDG.E.U16 R77, desc[UR20][R4.64] ;  /* 0x00000014044dd981 */ /* 0x000164000c1e1500 */
[----:B------:R-:W-:Y:S02]  /*8030*/  LEA.HI.X.SX32 R67, R6, R0, 0x1, P6 ;  /* 0x0000000006437211 */ /* 0x000fe400030f0eff */
[----:B------:R1:W-:Y:S01]  /*8040*/  STL [R1+0x4d8], R3 ;  /* 0x0004d80301007387 */ /* 0x0003e20000100800 */
[----:B0-----:R-:W-:Y:S02]  /*8050*/  IMAD R4, R68, 0x84, RZ ;  /* 0x0000008444047824 */ /* 0x001fe400078e02ff */
[----:B------:R-:W-:-:S03]  /*8060*/  @!P3 IMAD.MOV.U32 R5, RZ, RZ, R67 ;  /* 0x000000ffff05b224 */ /* 0x000fc600078e0043 */
[----:B-1----:R-:W-:Y:S01]  /*8070*/  IADD3 R3, P6, PT, R4, R2, RZ ;  /* 0x0000000204037210 */ /* 0x002fe20007fde0ff */
[----:B------:R-:W-:Y:S01]  /*8080*/  @!P3 IMAD.MOV.U32 R4, RZ, RZ, R66 ;  /* 0x000000ffff04b224 */ /* 0x000fe200078e0042 */
[----:B------:R0:W-:Y:S01]  /*8090*/  STL [R1+0x4d4], R19 ;  /* 0x0004d41301007387 */ /* 0x0001e20000100800 */
[----:B------:R-:W-:-:S03]  /*80a0*/  VIADD R6, R7, 0xffffffc1 ;  /* 0xffffffc107067836 */ /* 0x000fc60000000000 */
[----:B------:R1:W5:Y:S01]  /*80b0*/  @!P3 LDG.E.U16 R76, desc[UR20][R4.64] ;  /* 0x00000014044cb981 */ /* 0x000362000c1e1500 */
[----:B------:R-:W-:Y:S02]  /*80c0*/  VIADD R16, R7, 0xffffffc0 ;  /* 0xffffffc007107836 */ /* 0x000fe40000000000 */
[C---:B0-----:R-:W-:Y:S01]  /*80d0*/  IMAD R19, R68.reuse, 0x42, RZ ;  /* 0x0000004244137824 */ /* 0x041fe200078e02ff */
[----:B------:R-:W-:Y:S01]  /*80e0*/  STL [R1+0x4d0], R66 ;  /* 0x0004d04201007387 */ /* 0x000fe20000100800 */
[----:B-1----:R-:W-:-:S03]  /*80f0*/  IMAD R4, R68, 0x82, RZ ;  /* 0x0000008244047824 */ /* 0x002fc600078e02ff */
[----:B------:R0:W-:Y:S01]  /*8100*/  STL [R1+0x4cc], R67 ;  /* 0x0004cc4301007387 */ /* 0x0001e20000100800 */
[----:B------:R-:W-:Y:S01]  /*8110*/  ISETP.GE.U32.AND P3, PT, R6, 0x7fffff42, PT ;  /* 0x7fffff420600780c */ /* 0x000fe20003f66070 */
[----:B------:R-:W-:Y:S01]  /*8120*/  IMAD R6, R68, 0x41, RZ ;  /* 0x0000004144067824 */ /* 0x000fe200078e02ff */
[----:B------:R-:W-:Y:S01]  /*8130*/  ISETP.GE.U32.AND P5, PT, R16, 0x7fffff41, PT ;  /* 0x7fffff411000780c */ /* 0x000fe20003fa6070 */
[----:B------:R-:W-:Y:S01]  /*8140*/  STL [R1+0x4c8], R3 ;  /* 0x0004c80301007387 */ /* 0x000fe20000100800 */
[----:B0-----:R-:W-:Y:S02]  /*8150*/  LEA.HI.X.SX32 R67, R19, R0, 0x1, P6 ;  /* 0x0000000013437211 */ /* 0x001fe400030f0eff */
[----:B------:R-:W-:Y:S01]  /*8160*/  IADD3 R66, P6, PT, R4, R2, RZ ;  /* 0x0000000204427210 */ /* 0x000fe20007fde0ff */
[----:B------:R-:W-:Y:S02]  /*8170*/  @!P0 IMAD.MOV.U32 R4, RZ, RZ, R3 ;  /* 0x000000ffff048224 */ /* 0x000fe400078e0003 */
[----:B------:R0:W-:Y:S01]  /*8180*/  STL [R1+0x4c4], R67 ;  /* 0x0004c44301007387 */ /* 0x0001e20000100800 */
[----:B------:R-:W-:-:S02]  /*8190*/  @!P0 IMAD.MOV.U32 R5, RZ, RZ, R67 ;  /* 0x000000ffff058224 */ /* 0x000fc400078e0043 */
[C---:B------:R-:W-:Y:S01]  /*81a0*/  VIADD R16, R7.reuse, 0xffffffc2 ;  /* 0xffffffc207107836 */ /* 0x040fe20000000000 */
[----:B------:R1:W-:Y:S04]  /*81b0*/  STL [R1+0x4c0], R66 ;  /* 0x0004c04201007387 */ /* 0x0003e80000100800 */
[----:B------:R2:W5:Y:S01]  /*81c0*/  @!P0 LDG.E.U16 R75, desc[UR20][R4.64] ;  /* 0x00000014044b8981 */ /* 0x000562000c1e1500 */
[----:B0-----:R-:W-:Y:S01]  /*81d0*/  LEA.HI.X.SX32 R67, R6, R0, 0x1, P6 ;  /* 0x0000000006437211 */ /* 0x001fe200030f0eff */
[C---:B------:R-:W-:Y:S01]  /*81e0*/  IMAD.SHL.U32 R6, R68.reuse, 0x40, RZ ;  /* 0x0000004044067824 */ /* 0x040fe200078e00ff */
[----:B------:R-:W-:Y:S02]  /*81f0*/  LEA R3, P6, R68, R2, 0x7 ;  /* 0x0000000244037211 */ /* 0x000fe400078c38ff */
[----:B------:R-:W-:Y:S01]  /*8200*/  ISETP.GE.U32.AND P0, PT, R16, 0x7fffff43, PT ;  /* 0x7fffff431000780c */ /* 0x000fe20003f06070 */
[----:B------:R-:W-:-:S02]  /*8210*/  VIADD R16, R7, 0xffffffc3 ;  /* 0xffffffc307107836 */ /* 0x000fc40000000000 */
[----:B--2---:R-:W-:Y:S01]  /*8220*/  @!P4 IMAD.MOV.U32 R4, RZ, RZ, R66 ;  /* 0x000000ffff04c224 */ /* 0x004fe200078e0042 */
[----:B-1----:R-:W-:Y:S01]  /*8230*/  LEA.HI.X.SX32 R66, R6, R0, 0x1, P6 ;  /* 0x0000000006427211 */ /* 0x002fe200030f0eff */
[----:B------:R-:W-:Y:S01]  /*8240*/  @!P4 IMAD.MOV.U32 R5, RZ, RZ, R67 ;  /* 0x000000ffff05c224 */ /* 0x000fe200078e0043 */
[----:B------:R-:W-:Y:S01]  /*8250*/  IADD3 R8, P6, PT, R8, R2, RZ ;  /* 0x0000000208087210 */ /* 0x000fe20007fde0ff */
[----:B------:R-:W-:Y:S01]  /*8260*/  IMAD R6, R68, 0x3f, RZ ;  /* 0x0000003f44067824 */ /* 0x000fe200078e02ff */
[----:B------:R-:W-:Y:S04]  /*8270*/  STL [R1+0x4bc], R67 ;  /* 0x0004bc4301007387 */ /* 0x000fe80000100800 */
[----:B------:R0:W5:Y:S01]  /*8280*/  @!P4 LDG.E.U16 R74, desc[UR20][R4.64] ;  /* 0x00000014044ac981 */ /* 0x000162000c1e1500 */
[----:B------:R-:W-:Y:S01]  /*8290*/  ISETP.GE.U32.AND P4, PT, R16, 0x7fffff44, PT ;  /* 0x7fffff441000780c */ /* 0x000fe20003f86070 */
[----:B------:R-:W-:-:S02]  /*82a0*/  VIADD R16, R7, 0xffffffc4 ;  /* 0xffffffc407107836 */ /* 0x000fc40000000000 */
[----:B------:R-:W-:Y:S04]  /*82b0*/  STL [R1+0x4b8], R3 ;  /* 0x0004b80301007387 */ /* 0x000fe80000100800 */
[----:B------:R1:W-:Y:S01]  /*82c0*/  STL [R1+0x4b4], R66 ;  /* 0x0004b44201007387 */ /* 0x0003e20000100800 */
[----:B0-----:R-:W-:Y:S02]  /*82d0*/  @!P1 IMAD.MOV.U32 R4, RZ, RZ, R3 ;  /* 0x000000ffff049224 */ /* 0x001fe400078e0003 */
[----:B------:R-:W-:-:S05]  /*82e0*/  @!P1 IMAD.MOV.U32 R5, RZ, RZ, R66 ;  /* 0x000000ffff059224 */ /* 0x000fca00078e0042 */
[----:B------:R0:W5:Y:S01]  /*82f0*/  @!P1 LDG.E.U16 R73, desc[UR20][R4.64] ;  /* 0x0000001404499981 */ /* 0x000162000c1e1500 */
[----:B-1----:R-:W-:Y:S01]  /*8300*/  LEA.HI.X.SX32 R66, R6, R0, 0x1, P6 ;  /* 0x0000000006427211 */ /* 0x002fe200030f0eff */
[----:B------:R-:W-:Y:S01]  /*8310*/  VIADD R6, R7, 0xffffffc5 ;  /* 0xffffffc507067836 */ /* 0x000fe20000000000 */
[----:B------:R-:W-:Y:S01]  /*8320*/  ISETP.GE.U32.AND P1, PT, R16, 0x7fffff45, PT ;  /* 0x7fffff451000780c */ /* 0x000fe20003f26070 */
[----:B------:R-:W-:Y:S01]  /*8330*/  IMAD R16, R68, 0x3e, RZ ;  /* 0x0000003e44107824 */ /* 0x000fe200078e02ff */
[----:B------:R-:W-:Y:S01]  /*8340*/  IADD3 R3, P6, PT, R9, R2, RZ ;  /* 0x0000000209037210 */ /* 0x000fe20007fde0ff */
[----:B------:R-:W-:Y:S01]  /*8350*/  STL [R1+0x4b0], R8 ;  /* 0x0004b00801007387 */ /* 0x000fe20000100800 */
[----:B0-----:R-:W-:Y:S02]  /*8360*/  @!P5 IMAD.MOV.U32 R4, RZ, RZ, R8 ;  /* 0x000000ffff04d224 */ /* 0x001fe400078e0008 */
[----:B------:R-:W-:Y:S01]  /*8370*/  @!P5 IMAD.MOV.U32 R5, RZ, RZ, R66 ;  /* 0x000000ffff05d224 */ /* 0x000fe200078e0042 */
[----:B------:R0:W-:Y:S04]  /*8380*/  STL [R1+0x4ac], R66 ;  /* 0x0004ac4201007387 */ /* 0x0001e80000100800 */
[----:B------:R1:W5:Y:S01]  /*8390*/  @!P5 LDG.E.U16 R72, desc[UR20][R4.64] ;  /* 0x000000140448d981 */ /* 0x000362000c1e1500 */
[----:B------:R-:W-:Y:S01]  /*83a0*/  ISETP.GE.U32.AND P5, PT, R6, 0x7fffff46, PT ;  /* 0x7fffff460600780c */ /* 0x000fe20003fa6070 */
[----:B------:R-:W-:Y:S01]  /*83b0*/  IMAD R6, R68, 0x3d, RZ ;  /* 0x0000003d44067824 */ /* 0x000fe200078e02ff */
[----:B0-----:R-:W-:-:S02]  /*83c0*/  LEA.HI.X.SX32 R66, R16, R0, 0x1, P6 ;  /* 0x0000000010427211 */ /* 0x001fc400030f0eff */
[----:B------:R-:W-:Y:S01]  /*83d0*/  IADD3 R9, P6, PT, R10, R2, RZ ;  /* 0x000000020a097210 */ /* 0x000fe20007fde0ff */
[C---:B------:R-:W-:Y:S02]  /*83e0*/  VIADD R8, R7.reuse, 0xffffffc6 ;  /* 0xffffffc607087836 */ /* 0x040fe40000000000 */
[----:B-1----:R-:W-:Y:S01]  /*83f0*/  @!P3 IMAD.MOV.U32 R4, RZ, RZ, R3 ;  /* 0x000000ffff04b224 */ /* 0x002fe200078e0003 */
[----:B------:R-:W-:Y:S01]  /*8400*/  LEA.HI.X.SX32 R10, R6, R0, 0x1, P6 ;  /* 0x00000000060a7211 */ /* 0x000fe200030f0eff */
[----:B------:R-:W-:Y:S01]  /*8410*/  @!P3 IMAD.MOV.U32 R5, RZ, RZ, R66 ;  /* 0x000000ffff05b224 */ /* 0x000fe200078e0042 */
[----:B------:R0:W-:Y:S01]  /*8420*/  STL [R1+0x4a8], R3 ;  /* 0x0004a80301007387 */ /* 0x0001e20000100800 */
[----:B------:R-:W-:-:S03]  /*8430*/  VIADD R6, R7, 0xffffffc7 ;  /* 0xffffffc707067836 */ /* 0x000fc60000000000 */
[----:B------:R1:W5:Y:S01]  /*8440*/  @!P3 LDG.E.U16 R71, desc[UR20][R4.64] ;  /* 0x000000140447b981 */ /* 0x000362000c1e1500 */
[----:B------:R-:W-:Y:S01]  /*8450*/  ISETP.GE.U32.AND P3, PT, R8, 0x7fffff47, PT ;  /* 0x7fffff470800780c */ /* 0x000fe20003f66070 */
[----:B------:R-:W-:Y:S01]  /*8460*/  IMAD R8, R68, 0x3c, RZ ;  /* 0x0000003c44087824 */ /* 0x000fe200078e02ff */
[----:B0-----:R-:W-:Y:S01]  /*8470*/  IADD3 R3, P6, PT, R11, R2, RZ ;  /* 0x000000020b037210 */ /* 0x001fe20007fde0ff */
[----:B-1----:R-:W-:Y:S02]  /*8480*/  @!P0 IMAD.MOV.U32 R4, RZ, RZ, R9 ;  /* 0x000000ffff048224 */ /* 0x002fe400078e0009 */
[----:B------:R-:W-:Y:S01]  /*8490*/  @!P0 IMAD.MOV.U32 R5, RZ, RZ, R10 ;  /* 0x000000ffff058224 */ /* 0x000fe200078e000a */
[----:B------:R-:W-:Y:S01]  /*84a0*/  STL [R1+0x4a4], R66 ;  /* 0x0004a44201007387 */ /* 0x000fe20000100800 */
[----:B------:R-:W-:-:S03]  /*84b0*/  LEA.HI.X.SX32 R11, R8, R0, 0x1, P6 ;  /* 0x00000000080b7211 */ /* 0x000fc600030f0eff */
[----:B------:R0:W5:Y:S01]  /*84c0*/  @!P0 LDG.E.U16 R65, desc[UR20][R4.64] ;  /* 0x0000001404418981 */ /* 0x000162000c1e1500 */
[----:B------:R-:W-:Y:S01]  /*84d0*/  ISETP.GE.U32.AND P0, PT, R6, 0x7fffff48, PT ;  /* 0x7fffff480600780c */ /* 0x000fe20003f06070 */
[----:B------:R-:W-:Y:S02]  /*84e0*/  IMAD R6, R68, 0x3b, RZ ;  /* 0x0000003b44067824 */ /* 0x000fe400078e02ff */
[----:B------:R-:W-:Y:S04]  /*84f0*/  STL [R1+0x4a0], R9 ;  /* 0x0004a00901007387 */ /* 0x000fe80000100800 */
[----:B------:R1:W-:Y:S01]  /*8500*/  STL [R1+0x49c], R10 ;  /* 0x00049c0a01007387 */ /* 0x0003e20000100800 */
[----:B0-----:R-:W-:-:S03]  /*8510*/  @!P4 IMAD.MOV.U32 R4, RZ, RZ, R3 ;  /* 0x000000ffff04c224 */ /* 0x001fc600078e0003 */
[----:B------:R-:W-:Y:S01]  /*8520*/  STL [R1+0x498], R3 ;  /* 0x0004980301007387 */ /* 0x000fe20000100800 */
[----:B------:R-:W-:Y:S01]  /*8530*/  @!P4 IMAD.MOV.U32 R5, RZ, RZ, R11 ;  /* 0x000000ffff05c224 */ /* 0x000fe200078e000b */
[----:B-1----:R-:W-:Y:S02]  /*8540*/  IADD3 R10, P6, PT, R12, R2, RZ ;  /* 0x000000020c0a7210 */ /* 0x002fe40007fde0ff */
[----:B------:R0:W-:Y:S01]  /*8550*/  STL [R1+0x494], R11 ;  /* 0x0004940b01007387 */ /* 0x0001e20000100800 */
[----:B------:R-:W-:-:S03]  /*8560*/  IMAD R12, R68, 0x3a, RZ ;  /* 0x0000003a440c7824 */ /* 0x000fc600078e02ff */
[----:B------:R1:W5:Y:S01]  /*8570*/  @!P4 LDG.E.U16 R64, desc[UR20][R4.64] ;  /* 0x000000140440c981 */ /* 0x000362000c1e1500 */
[----:B0-----:R-:W-:Y:S01]  /*8580*/  LEA.HI.X.SX32 R11, R6, R0, 0x1, P6 ;  /* 0x00000000060b7211 */ /* 0x001fe200030f0eff */
[----:B------:R-:W-:Y:S01]  /*8590*/  VIADD R6, R7, 0xffffffc9 ;  /* 0xffffffc907067836 */ /* 0x000fe20000000000 */
[----:B------:R-:W-:Y:S01]  /*85a0*/  IADD3 R3, P6, PT, R13, R2, RZ ;  /* 0x000000020d037210 */ /* 0x000fe20007fde0ff */
[----:B-1----:R-:W-:Y:S02]  /*85b0*/  @!P1 IMAD.MOV.U32 R4, RZ, RZ, R10 ;  /* 0x000000ffff049224 */ /* 0x002fe400078e000a */
[----:B------:R-:W-:Y:S01]  /*85c0*/  @!P1 IMAD.MOV.U32 R5, RZ, RZ, R11 ;  /* 0x000000ffff059224 */ /* 0x000fe200078e000b */
[----:B------:R-:W-:Y:S01]  /*85d0*/  STL [R1+0x490], R10 ;  /* 0x0004900a01007387 */ /* 0x000fe20000100800 */
[----:B------:R-:W-:-:S03]  /*85e0*/  VIADD R9, R7, 0xffffffc8 ;  /* 0xffffffc807097836 */ /* 0x000fc60000000000 */
[----:B------:R0:W-:Y:S04]  /*85f0*/  STL [R1+0x48c], R11 ;  /* 0x00048c0b01007387 */ /* 0x0001e80000100800 */
[----:B------:R1:W5:Y:S01]  /*8600*/  @!P1 LDG.E.U16 R63, desc[UR20][R4.64] ;  /* 0x00000014043f9981 */ /* 0x000362000c1e1500 */
[----:B------:R-:W-:Y:S01]  /*8610*/  ISETP.GE.U32.AND P1, PT, R6, 0x7fffff4a, PT ;  /* 0x7fffff4a0600780c */ /* 0x000fe20003f26070 */
[----:B------:R-:W-:Y:S01]  /*8620*/  IMAD R6, R68, 0x39, RZ ;  /* 0x0000003944067824 */ /* 0x000fe200078e02ff */
[----:B0-----:R-:W-:Y:S02]  /*8630*/  LEA.HI.X.SX32 R11, R12, R0, 0x1, P6 ;  /* 0x000000000c0b7211 */ /* 0x001fe400030f0eff */
[----:B------:R-:W-:Y:S01]  /*8640*/  IADD3 R10, P6, PT, R14, R2, RZ ;  /* 0x000000020e0a7210 */ /* 0x000fe20007fde0ff */
[----:B------:R-:W-:Y:S01]  /*8650*/  STL [R1+0x488], R3 ;  /* 0x0004880301007387 */ /* 0x000fe20000100800 */
[----:B------:R-:W-:Y:S01]  /*8660*/  ISETP.GE.U32.AND P4, PT, R9, 0x7fffff49, PT ;  /* 0x7fffff490900780c */ /* 0x000fe20003f86070 */
[----:B-1----:R-:W-:-:S02]  /*8670*/  @!P5 IMAD.MOV.U32 R4, RZ, RZ, R3 ;  /* 0x000000ffff04d224 */ /* 0x002fc400078e0003 */
[----:B------:R0:W-:Y:S01]  /*8680*/  STL [R1+0x484], R11 ;  /* 0x0004840b01007387 */ /* 0x0001e20000100800 */
[----:B------:R-:W-:Y:S02]  /*8690*/  @!P5 IMAD.MOV.U32 R5, RZ, RZ, R11 ;  /* 0x000000ffff05d224 */ /* 0x000fe400078e000b */
[----:B------:R-:W-:-:S03]  /*86a0*/  VIADD R9, R7, 0xffffffca ;  /* 0xffffffca07097836 */ /* 0x000fc60000000000 */
[----:B------:R1:W5:Y:S01]  /*86b0*/  @!P5 LDG.E.U16 R62, desc[UR20][R4.64] ;  /* 0x00000014043ed981 */ /* 0x000362000c1e1500 */
[----:B0-----:R-:W-:Y:S01]  /*86c0*/  LEA.HI.X.SX32 R11, R6, R0, 0x1, P6 ;  /* 0x00000000060b7211 */ /* 0x001fe200030f0eff */
[----:B------:R-:W-:Y:S01]  /*86d0*/  VIADD R6, R7, 0xffffffcb ;  /* 0xffffffcb07067836 */ /* 0x000fe20000000000 */
[----:B------:R-:W-:Y:S01]  /*86e0*/  ISETP.GE.U32.AND P5, PT, R9, 0x7fffff4b, PT ;  /* 0x7fffff4b0900780c */ /* 0x000fe20003fa6070 */
[----:B------:R-:W-:Y:S01]  /*86f0*/  IMAD R9, R68, 0x38, RZ ;  /* 0x0000003844097824 */ /* 0x000fe200078e02ff */
[----:B------:R-:W-:Y:S01]  /*8700*/  IADD3 R3, P6, PT, R17, R2, RZ ;  /* 0x0000000211037210 */ /* 0x000fe20007fde0ff */
[----:B-1----:R-:W-:Y:S02]  /*8710*/  @!P3 IMAD.MOV.U32 R4, RZ, RZ, R10 ;  /* 0x000000ffff04b224 */ /* 0x002fe400078e000a */
[----:B------:R-:W-:Y:S01]  /*8720*/  @!P3 IMAD.MOV.U32 R5, RZ, RZ, R11 ;  /* 0x000000ffff05b224 */ /* 0x000fe200078e000b */
[----:B------:R-:W-:Y:S01]  /*8730*/  STL [R1+0x480], R10 ;  /* 0x0004800a01007387 */ /* 0x000fe20000100800 */
[----:B------:R-:W-:-:S03]  /*8740*/  LEA.HI.X.SX32 R13, R9, R0, 0x1, P6 ;  /* 0x00000000090d7211 */ /* 0x000fc600030f0eff */
[----:B------:R0:W5:Y:S01]  /*8750*/  @!P3 LDG.E.U16 R61, desc[UR20][R4.64] ;  /* 0x00000014043db981 */ /* 0x000162000c1e1500 */
[----:B------:R-:W-:Y:S01]  /*8760*/  ISETP.GE.U32.AND P3, PT, R6, 0x7fffff4c, PT ;  /* 0x7fffff4c0600780c */ /* 0x000fe20003f66070 */
[----:B------:R-:W-:Y:S02]  /*8770*/  IMAD R6, R68, 0x37, RZ ;  /* 0x0000003744067824 */ /* 0x000fe400078e02ff */
[----:B------:R1:W-:Y:S04]  /*8780*/  STL [R1+0x47c], R11 ;  /* 0x00047c0b01007387 */ /* 0x0003e80000100800 */
[----:B------:R-:W-:Y:S01]  /*8790*/  STL [R1+0x478], R3 ;  /* 0x0004780301007387 */ /* 0x000fe20000100800 */
[----:B0-----:R-:W-:Y:S01]  /*87a0*/  @!P0 IMAD.MOV.U32 R4, RZ, RZ, R3 ;  /* 0x000000ffff048224 */ /* 0x001fe200078e0003 */
[----:B-1----:R-:W-:-:S02]  /*87b0*/  IADD3 R11, P6, PT, R20, R2, RZ ;  /* 0x00000002140b7210 */ /* 0x002fc40007fde0ff */
[----:B------:R0:W-:Y:S01]  /*87c0*/  STL [R1+0x474], R13 ;  /* 0x0004740d01007387 */ /* 0x0001e20000100800 */
[----:B------:R-:W-:Y:S02]  /*87d0*/  @!P0 IMAD.MOV.U32 R5, RZ, RZ, R13 ;  /* 0x000000ffff058224 */ /* 0x000fe400078e000d */
        /* <DEDUP_REMOVED lines=34> */
[----:B------:R1:W-:Y:S01]  /*8a00*/  STL [R1+0x45c], R13 ;  /* 0x00045c0d01007387 */ /* 0x0003e20000100800 */
[----:B0-----:R-:W-:Y:S01]  /*8a10*/  @!P3 IMAD.MOV.U32 R4, RZ, RZ, R3 ;  /* 0x000000ffff04b224 */ /* 0x001fe200078e0003 */
[----:B-1----:R-:W-:Y:S01]  /*8a20*/  IADD3 R13, P6, PT, R39, R2, RZ ;  /* 0x00000002270d7210 */ /* 0x002fe20007fde0ff */
[----:B------:R-:W-:-:S03]  /*8a30*/  @!P3 IMAD.MOV.U32 R5, RZ, RZ, R17 ;  /* 0x000000ffff05b224 */ /* 0x000fc600078e0011 */
[----:B------:R-:W-:Y:S01]  /*8a40*/  LEA.HI.X.SX32 R20, R6, R0, 0x1, P6 ;  /* 0x0000000006147211 */ /* 0x000fe200030f0eff */
[----:B------:R0:W-:Y:S01]  /*8a50*/  STL [R1+0x458], R3 ;  /* 0x0004580301007387 */ /* 0x0001e20000100800 */
[----:B------:R-:W-:-:S03]  /*8a60*/  VIADD R6, R7, 0xffffffd1 ;  /* 0xffffffd107067836 */ /* 0x000fc60000000000 */
[----:B------:R1:W5:Y:S04]  /*8a70*/  @!P3 LDG.E.U16 R56, desc[UR20][R4.64] ;  /* 0x000000140438b981 */ /* 0x000368000c1e1500 */
[----:B------:R2:W-:Y:S01]  /*8a80*/  STL [R1+0x454], R17 ;  /* 0x0004541101007387 */ /* 0x0005e20000100800 */
[----:B0-----:R-:W-:Y:S01]  /*8a90*/  IADD3 R3, P6, PT, R37, R2, RZ ;  /* 0x0000000225037210 */ /* 0x001fe20007fde0ff */
[----:B-1----:R-:W-:Y:S02]  /*8aa0*/  @!P0 IMAD.MOV.U32 R4, RZ, RZ, R13 ;  /* 0x000000ffff048224 */ /* 0x002fe400078e000d */
[----:B------:R-:W-:Y:S02]  /*8ab0*/  @!P0 IMAD.MOV.U32 R5, RZ, RZ, R20 ;  /* 0x000000ffff058224 */ /* 0x000fe400078e0014 */
[----:B--2---:R-:W-:Y:S01]  /*8ac0*/  IMAD R17, R68, 0x32, RZ ;  /* 0x0000003244117824 */ /* 0x004fe200078e02ff */
        /* <DEDUP_REMOVED lines=22> */
[----:B------:R-:W-:Y:S04]  /*8c30*/  STL [R1+0x440], R13 ;  /* 0x0004400d01007387 */ /* 0x000fe80000100800 */
[----:B------:R0:W-:Y:S04]  /*8c40*/  STL [R1+0x43c], R20 ;  /* 0x00043c1401007387 */ /* 0x0001e80000100800 */
[----:B------:R1:W5:Y:S01]  /*8c50*/  @!P1 LDG.E.U16 R53, desc[UR20][R4.64] ;  /* 0x0000001404359981 */ /* 0x000362000c1e1500 */
[----:B------:R-:W-:Y:S01]  /*8c60*/  ISETP.GE.U32.AND P1, PT, R6, 0x7fffff54, PT ;  /* 0x7fffff540600780c */ /* 0x000fe20003f26070 */
[----:B------:R-:W-:Y:S01]  /*8c70*/  IMAD R6, R68, 0x2f, RZ ;  /* 0x0000002f44067824 */ /* 0x000fe200078e02ff */
[----:B0-----:R-:W-:-:S02]  /*8c80*/  LEA.HI.X.SX32 R20, R11, R0, 0x1, P6 ;  /* 0x000000000b147211 */ /* 0x001fc400030f0eff */
[----:B------:R-:W-:Y:S01]  /*8c90*/  IADD3 R66, P6, PT, R33, R2, RZ ;  /* 0x0000000221427210 */ /* 0x000fe20007fde0ff */
[----:B-1----:R-:W-:Y:S02]  /*8ca0*/  @!P5 IMAD.MOV.U32 R4, RZ, RZ, R3 ;  /* 0x000000ffff04d224 */ /* 0x002fe400078e0003 */
[----:B------:R-:W-:Y:S01]  /*8cb0*/  @!P5 IMAD.MOV.U32 R5, RZ, RZ, R20 ;  /* 0x000000ffff05d224 */ /* 0x000fe200078e0014 */
        /* <DEDUP_REMOVED lines=38> */
[----:B------:R-:W-:Y:S01]  /*8f20*/  STL [R1+0x418], R3 ;  /* 0x0004180301007387 */ /* 0x000fe20000100800 */
[----:B------:R-:W-:Y:S01]  /*8f30*/  PRMT R48, RZ, 0x7610, R48 ;  /* 0x00007610ff307816 */ /* 0x000fe20000000030 */
[----:B-1----:R-:W-:Y:S02]  /*8f40*/  @!P1 IMAD.MOV.U32 R4, RZ, RZ, R3 ;  /* 0x000000ffff049224 */ /* 0x002fe400078e0003 */
[----:B------:R0:W-:Y:S01]  /*8f50*/  STL [R1+0x414], R67 ;  /* 0x0004144301007387 */ /* 0x0001e20000100800 */
[----:B------:R-:W-:Y:S01]  /*8f60*/  @!P1 IMAD.MOV.U32 R5, RZ, RZ, R67 ;  /* 0x000000ffff059224 */ /* 0x000fe200078e0043 */
[----:B------:R-:W-:Y:S01]  /*8f70*/  PRMT R47, RZ, 0x7610, R47 ;  /* 0x00007610ff2f7816 */ /* 0x000fe2000000002f */
[----:B------:R-:W-:-:S03]  /*8f80*/  IMAD R23, R68, 0x2a, RZ ;  /* 0x0000002a44177824 */ /* 0x000fc600078e02ff */
[----:B------:R1:W5:Y:S01]  /*8f90*/  @!P1 LDG.E.U16 R48, desc[UR20][R4.64] ;  /* 0x0000001404309981 */ /* 0x000362000c1e1500 */
[----:B0-----:R-:W-:Y:S01]  /*8fa0*/  LEA.HI.X.SX32 R67, R6, R0, 0x1, P6 ;  /* 0x0000000006437211 */ /* 0x001fe200030f0eff */
[----:B------:R-:W-:Y:S01]  /*8fb0*/  VIADD R6, R7, 0xffffffd9 ;  /* 0xffffffd907067836 */ /* 0x000fe20000000000 */
        /* <DEDUP_REMOVED lines=16> */
[----:B------:R-:W-:-:S03]  /*90c0*/  VIADD R29, R7, 0xffffffd8 ;  /* 0xffffffd8071d7836 */ /* 0x000fc60000000000 */
[----:B------:R1:W5:Y:S01]  /*90d0*/  @!P3 LDG.E.U16 R46, desc[UR20][R4.64] ;  /* 0x00000014042eb981 */ /* 0x000362000c1e1500 */
[----:B0-----:R-:W-:Y:S01]  /*90e0*/  LEA.HI.X.SX32 R67, R6, R0, 0x1, P6 ;  /* 0x0000000006437211 */ /* 0x001fe200030f0eff */
[----:B------:R-:W-:Y:S01]  /*90f0*/  IMAD R18, R68, 0x28, RZ ;  /* 0x0000002844127824 */ /* 0x000fe200078e02ff */
[----:B------:R-:W-:Y:S01]  /*9100*/  IADD3 R3, P6, PT, R27, R2, RZ ;  /* 0x000000021b037210 */ /* 0x000fe20007fde0ff */
[----:B------:R-:W-:Y:S02]  /*9110*/  VIADD R6, R7, 0xffffffdb ;  /* 0xffffffdb07067836 */ /* 0x000fe40000000000 */
[----:B-1----:R-:W-:Y:S02]  /*9120*/  @!P0 IMAD.MOV.U32 R4, RZ, RZ, R66 ;  /* 0x000000ffff048224 */ /* 0x002fe400078e0042 */
[----:B------:R-:W-:Y:S01]  /*9130*/  @!P0 IMAD.MOV.U32 R5, RZ, RZ, R67 ;  /* 0x000000ffff058224 */ /* 0x000fe200078e0043 */
[----:B------:R-:W-:Y:S01]  /*9140*/  ISETP.GE.U32.AND P1, PT, R29, 0x7fffff59, PT ;  /* 0x7fffff591d00780c */ /* 0x000fe20003f26070 */
[----:B------:R-:W-:Y:S04]  /*9150*/  STL [R1+0x400], R66 ;  /* 0x0004004201007387 */ /* 0x000fe80000100800 */
[----:B------:R0:W-:Y:S04]  /*9160*/  STL [R1+0x3fc], R67 ;  /* 0x0003fc4301007387 */ /* 0x0001e80000100800 */
[----:B------:R1:W5:Y:S01]  /*9170*/  @!P0 LDG.E.U16 R45, desc[UR20][R4.64] ;  /* 0x00000014042d8981 */ /* 0x000362000c1e1500 */
[----:B------:R-:W-:Y:S01]  /*9180*/  ISETP.GE.U32.AND P0, PT, R6, 0x7fffff5c, PT ;  /* 0x7fffff5c0600780c */ /* 0x000fe20003f06070 */
[----:B------:R-:W-:Y:S01]  /*9190*/  IMAD R6, R68, 0x27, RZ ;  /* 0x0000002744067824 */ /* 0x000fe200078e02ff */
[----:B0-----:R-:W-:-:S02]  /*91a0*/  LEA.HI.X.SX32 R67, R18, R0, 0x1, P6 ;  /* 0x0000000012437211 */ /* 0x001fc400030f0eff */
[----:B------:R-:W-:Y:S02]  /*91b0*/  IADD3 R66, P6, PT, R26, R2, RZ ;  /* 0x000000021a427210 */ /* 0x000fe40007fde0ff */
[----:B------:R-:W-:Y:S01]  /*91c0*/  PRMT R44, RZ, 0x7610, R44 ;  /* 0x00007610ff2c7816 */ /* 0x000fe2000000002c */
[----:B-1----:R-:W-:Y:S01]  /*91d0*/  @!P4 IMAD.MOV.U32 R4, RZ, RZ, R3 ;  /* 0x000000ffff04c224 */ /* 0x002fe200078e0003 */
[----:B------:R-:W-:Y:S01]  /*91e0*/  LEA.HI.X.SX32 R69, R6, R0, 0x1, P6 ;  /* 0x0000000006457211 */ /* 0x000fe200030f0eff */
[----:B------:R-:W-:Y:S01]  /*91f0*/  @!P4 IMAD.MOV.U32 R5, RZ, RZ, R67 ;  /* 0x000000ffff05c224 */ /* 0x000fe200078e0043 */
[----:B------:R0:W-:Y:S01]  /*9200*/  STL [R1+0x3f8], R3 ;  /* 0x0003f80301007387 */ /* 0x0001e20000100800 */
[C---:B------:R-:W-:Y:S01]  /*9210*/  VIADD R28, R7.reuse, 0xffffffda ;  /* 0xffffffda071c7836 */ /* 0x040fe20000000000 */
[----:B------:R-:W-:Y:S02]  /*9220*/  PRMT R43, RZ, 0x7610, R43 ;  /* 0x00007610ff2b7816 */ /* 0x000fe4000000002b */
[----:B------:R1:W5:Y:S01]  /*9230*/  @!P4 LDG.E.U16 R44, desc[UR20][R4.64] ;  /* 0x00000014042cc981 */ /* 0x000362000c1e1500 */
[----:B------:R-:W-:-:S03]  /*9240*/  VIADD R6, R7, 0xffffffdd ;  /* 0xffffffdd07067836 */ /* 0x000fc60000000000 */
[----:B------:R2:W-:Y:S01]  /*9250*/  STL [R1+0x3f4], R67 ;  /* 0x0003f44301007387 */ /* 0x0005e20000100800 */
[----:B0-----:R-:W-:Y:S01]  /*9260*/  IADD3 R3, P6, PT, R25, R2, RZ ;  /* 0x0000000219037210 */ /* 0x001fe20007fde0ff */
[----:B-1----:R-:W-:Y:S02]  /*9270*/  @!P1 IMAD.MOV.U32 R4, RZ, RZ, R66 ;  /* 0x000000ffff049224 */ /* 0x002fe400078e0042 */
[----:B------:R-:W-:Y:S02]  /*9280*/  @!P1 IMAD.MOV.U32 R5, RZ, RZ, R69 ;  /* 0x000000ffff059224 */ /* 0x000fe400078e0045 */
[----:B--2---:R-:W-:Y:S01]  /*9290*/  IMAD R67, R68, 0x26, RZ ;  /* 0x0000002644437824 */ /* 0x004fe200078e02ff */
[----:B------:R-:W-:Y:S01]  /*92a0*/  ISETP.GE.U32.AND P3, PT, R28, 0x7fffff5b, PT ;  /* 0x7fffff5b1c00780c */ /* 0x000fe20003f66070 */
[----:B------:R0:W-:Y:S04]  /*92b0*/  STL [R1+0x3f0], R66 ;  /* 0x0003f04201007387 */ /* 0x0001e80000100800 */
[----:B------:R1:W5:Y:S01]  /*92c0*/  @!P1 LDG.E.U16 R43, desc[UR20][R4.64] ;  /* 0x00000014042b9981 */ /* 0x000362000c1e1500 */
[----:B------:R-:W-:Y:S01]  /*92d0*/  ISETP.GE.U32.AND P1, PT, R6, 0x7fffff5e, PT ;  /* 0x7fffff5e0600780c */ /* 0x000fe20003f26070 */
[----:B------:R-:W-:-:S02]  /*92e0*/  IMAD R6, R68, 0x25, RZ ;  /* 0x0000002544067824 */ /* 0x000fc400078e02ff */
[----:B------:R2:W-:Y:S01]  /*92f0*/  STL [R1+0x3ec], R69 ;  /* 0x0003ec4501007387 */ /* 0x0005e20000100800 */
[----:B0-----:R-:W-:Y:S02]  /*9300*/  LEA.HI.X.SX32 R66, R67, R0, 0x1, P6 ;  /* 0x0000000043427211 */ /* 0x001fe400030f0eff */
[----:B------:R-:W-:Y:S01]  /*9310*/  PRMT R42, RZ, 0x7610, R42 ;  /* 0x00007610ff2a7816 */ /* 0x000fe2000000002a */
[----:B------:R0:W-:Y:S01]  /*9320*/  STL [R1+0x3e8], R3 ;  /* 0x0003e80301007387 */ /* 0x0001e20000100800 */
[----:B-1----:R-:W-:Y:S01]  /*9330*/  @!P5 IMAD.MOV.U32 R4, RZ, RZ, R3 ;  /* 0x000000ffff04d224 */ /* 0x002fe200078e0003 */
[----:B--2---:R-:W-:Y:S01]  /*9340*/  IADD3 R69, P6, PT, R24, R2, RZ ;  /* 0x0000000218457210 */ /* 0x004fe20007fde0ff */
[----:B------:R-:W-:Y:S01]  /*9350*/  @!P5 IMAD.MOV.U32 R5, RZ, RZ, R66 ;  /* 0x000000ffff05d224 */ /* 0x000fe200078e0042 */
[----:B------:R1:W-:Y:S02]  /*9360*/  STL [R1+0x3e4], R66 ;  /* 0x0003e44201007387 */ /* 0x0003e40000100800 */
[----:B------:R-:W-:Y:S01]  /*9370*/  LEA.HI.X.SX32 R70, R6, R0, 0x1, P6 ;  /* 0x0000000006467211 */ /* 0x000fe200030f0eff */
[----:B------:R-:W-:Y:S01]  /*9380*/  VIADD R27, R7, 0xffffffdc ;  /* 0xffffffdc071b7836 */ /* 0x000fe20000000000 */
[----:B0-----:R-:W-:Y:S01]  /*9390*/  IADD3 R3, P6, PT, R22, R2, RZ ;  /* 0x0000000216037210 */ /* 0x001fe20007fde0ff */
[----:B------:R0:W5:Y:S01]  /*93a0*/  @!P5 LDG.E.U16 R42, desc[UR20][R4.64] ;  /* 0x00000014042ad981 */ /* 0x000162000c1e1500 */
[----:B------:R-:W-:Y:S01]  /*93b0*/  PRMT R41, RZ, 0x7610, R41 ;  /* 0x00007610ff297816 */ /* 0x000fe20000000029 */
[----:B-1----:R-:W-:-:S02]  /*93c0*/  IMAD R66, R68, 0x24, RZ ;  /* 0x0000002444427824 */ /* 0x002fc400078e02ff */
[----:B------:R1:W-:Y:S01]  /*93d0*/  STL [R1+0x3e0], R69 ;  /* 0x0003e04501007387 */ /* 0x0003e20000100800 */
[----:B------:R-:W-:Y:S02]  /*93e0*/  VIADD R6, R7, 0xffffffdf ;  /* 0xffffffdf07067836 */ /* 0x000fe40000000000 */
[----:B0-----:R-:W-:Y:S02]  /*93f0*/  @!P3 IMAD.MOV.U32 R4, RZ, RZ, R69 ;  /* 0x000000ffff04b224 */ /* 0x001fe400078e0045 */
[----:B------:R-:W-:Y:S01]  /*9400*/  @!P3 IMAD.MOV.U32 R5, RZ, RZ, R70 ;  /* 0x000000ffff05b224 */ /* 0x000fe200078e0046 */
[----:B------:R-:W-:Y:S02]  /*9410*/  ISETP.GE.U32.AND P4, PT, R27, 0x7fffff5d, PT ;  /* 0x7fffff5d1b00780c */ /* 0x000fe40003f86070 */
[----:B-1----:R-:W-:Y:S02]  /*9420*/  LEA.HI.X.SX32 R69, R66, R0, 0x1, P6 ;  /* 0x0000000042457211 */ /* 0x002fe400030f0eff */
[----:B------:R0:W5:Y:S01]  /*9430*/  @!P3 LDG.E.U16 R41, desc[UR20][R4.64] ;  /* 0x000000140429b981 */ /* 0x000162000c1e1500 */
[----:B------:R-:W-:-:S02]  /*9440*/  PRMT R40, RZ, 0x7610, R40 ;  /* 0x00007610ff287816 */ /* 0x000fc40000000028 */
[----:B------:R-:W-:Y:S01]  /*9450*/  ISETP.GE.U32.AND P3, PT, R6, 0x7fffff60, PT ;  /* 0x7fffff600600780c */ /* 0x000fe20003f66070 */
[----:B------:R1:W-:Y:S01]  /*9460*/  STL [R1+0x3dc], R70 ;  /* 0x0003dc4601007387 */ /* 0x0003e20000100800 */
[C---:B------:R-:W-:Y:S02]  /*9470*/  IMAD R6, R68.reuse, 0x23, RZ ;  /* 0x0000002344067824 */ /* 0x040fe400078e02ff */
[----:B0-----:R-:W-:Y:S02]  /*9480*/  @!P0 IMAD.MOV.U32 R4, RZ, RZ, R3 ;  /* 0x000000ffff048224 */ /* 0x001fe400078e0003 */
[----:B------:R-:W-:Y:S01]  /*9490*/  @!P0 IMAD.MOV.U32 R5, RZ, RZ, R69 ;  /* 0x000000ffff058224 */ /* 0x000fe200078e0045 */
[----:B-1----:R-:W-:Y:S01]  /*94a0*/  IADD3 R70, P6, PT, R21, R2, RZ ;  /* 0x0000000215467210 */ /* 0x002fe20007fde0ff */
[----:B------:R0:W-:Y:S01]  /*94b0*/  STL [R1+0x3d8], R3 ;  /* 0x0003d80301007387 */ /* 0x0001e20000100800 */
[----:B------:R-:W-:-:S03]  /*94c0*/  IMAD R21, R68, 0x22, RZ ;  /* 0x0000002244157824 */ /* 0x000fc600078e02ff */
[----:B------:R1:W5:Y:S01]  /*94d0*/  @!P0 LDG.E.U16 R40, desc[UR20][R4.64] ;  /* 0x0000001404288981 */ /* 0x000362000c1e1500 */
[----:B------:R-:W-:-:S03]  /*94e0*/  PRMT R38, RZ, 0x7610, R38 ;  /* 0x00007610ff267816 */ /* 0x000fc60000000026 */
[----:B------:R2:W-:Y:S01]  /*94f0*/  STL [R1+0x3d4], R69 ;  /* 0x0003d44501007387 */ /* 0x0005e20000100800 */
[----:B-1----:R-:W-:Y:S02]  /*9500*/  LEA.HI.X.SX32 R5, R6, R0, 0x1, P6 ;  /* 0x0000000006057211 */ /* 0x002fe400030f0eff */
[----:B0-----:R-:W-:Y:S01]  /*9510*/  IADD3 R3, P6, PT, R15, R2, RZ ;  /* 0x000000020f037210 */ /* 0x001fe20007fde0ff */
[----:B------:R-:W-:-:S03]  /*9520*/  @!P4 IMAD.MOV.U32 R4, RZ, RZ, R70 ;  /* 0x000000ffff04c224 */ /* 0x000fc600078e0046 */
[----:B--2---:R-:W-:Y:S01]  /*9530*/  LEA.HI.X.SX32 R69, R21, R0, 0x1, P6 ;  /* 0x0000000015457211 */ /* 0x004fe200030f0eff */
[----:B------:R-:W-:Y:S01]  /*9540*/  STL [R1+0x3d0], R70 ;  /* 0x0003d04601007387 */ /* 0x000fe20000100800 */
[----:B------:R-:W-:Y:S01]  /*9550*/  PRMT R39, RZ, 0x7610, R39 ;  /* 0x00007610ff277816 */ /* 0x000fe20000000027 */
[----:B------:R-:W-:Y:S02]  /*9560*/  VIADD R25, R7, 0xffffffde ;  /* 0xffffffde07197836 */ /* 0x000fe40000000000 */
[----:B------:R0:W-:Y:S04]  /*9570*/  STL [R1+0x3cc], R5 ;  /* 0x0003cc0501007387 */ /* 0x0001e80000100800 */
[----:B------:R1:W5:Y:S01]  /*9580*/  @!P4 LDG.E.U16 R38, desc[UR20][R4.64] ;  /* 0x000000140426c981 */ /* 0x000362000c1e1500 */
[----:B------:R-:W-:-:S03]  /*9590*/  ISETP.GE.U32.AND P5, PT, R25, 0x7fffff5f, PT ;  /* 0x7fffff5f1900780c */ /* 0x000fc60003fa6070 */
[----:B------:R-:W-:Y:S01]  /*95a0*/  STL [R1+0x3c8], R3 ;  /* 0x0003c80301007387 */ /* 0x000fe20000100800 */
[----:B-1----:R-:W-:Y:S02]  /*95b0*/  @!P1 IMAD.MOV.U32 R4, RZ, RZ, R3 ;  /* 0x000000ffff049224 */ /* 0x002fe400078e0003 */
[----:B0-----:R-:W-:Y:S01]  /*95c0*/  @!P1 IMAD.MOV.U32 R5, RZ, RZ, R69 ;  /* 0x000000ffff059224 */ /* 0x001fe200078e0045 */
[----:B------:R0:W-:Y:S04]  /*95d0*/  STL [R1+0x3c4], R69 ;  /* 0x0003c44501007387 */ /* 0x0001e80000100800 */
[----:B------:R1:W5:Y:S01]  /*95e0*/  @!P1 LDG.E.U16 R39, desc[UR20][R4.64] ;  /* 0x0000001404279981 */ /* 0x000362000c1e1500 */
[----:B0-----:R-:W-:Y:S01]  /*95f0*/  IADD3 R69, P6, PT, R19, R2, RZ ;  /* 0x0000000213457210 */ /* 0x001fe20007fde0ff */
[----:B-1----:R-:W-:-:S02]  /*9600*/  VIADD R5, R7, 0xffffffe2 ;  /* 0xffffffe207057836 */ /* 0x002fc40000000000 */
[----:B------:R-:W-:-:S03]  /*9610*/  IMAD R4, R68, 0x21, RZ ;  /* 0x0000002144047824 */ /* 0x000fc600078e02ff */
[----:B------:R-:W-:Y:S01]  /*9620*/  ISETP.GE.U32.AND P1, PT, R5, 0x7fffff63, PT ;  /* 0x7fffff630500780c */ /* 0x000fe20003f26070 */
[----:B------:R-:W-:Y:S01]  /*9630*/  IMAD.SHL.U32 R5, R68, 0x20, RZ ;  /* 0x0000002044057824 */ /* 0x000fe200078e00ff */
[----:B------:R-:W-:Y:S02]  /*9640*/  LEA.HI.X.SX32 R70, R4, R0, 0x1, P6 ;  /* 0x0000000004467211 */ /* 0x000fe400030f0eff */
[----:B------:R-:W-:Y:S01]  /*9650*/  LEA R3, P6, R68, R2, 0x6 ;  /* 0x0000000244037211 */ /* 0x000fe200078c30ff */
[----:B------:R-:W-:Y:S01]  /*9660*/  @!P5 IMAD.MOV.U32 R4, RZ, RZ, R69 ;  /* 0x000000ffff04d224 */ /* 0x000fe200078e0045 */
[----:B------:R-:W-:Y:S02]  /*9670*/  PRMT R36, RZ, 0x7610, R36 ;  /* 0x00007610ff247816 */ /* 0x000fe40000000024 */
[----:B------:R-:W-:Y:S01]  /*9680*/  LEA.HI.X.SX32 R15, R5, R0, 0x1, P6 ;  /* 0x00000000050f7211 */ /* 0x000fe200030f0eff */
[----:B------:R-:W-:Y:S01]  /*9690*/  @!P5 IMAD.MOV.U32 R5, RZ, RZ, R70 ;  /* 0x000000ffff05d224 */ /* 0x000fe200078e0046 */
[----:B------:R-:W-:Y:S01]  /*96a0*/  PRMT R37, RZ, 0x7610, R37 ;  /* 0x00007610ff257816 */ /* 0x000fe20000000025 */
[----:B------:R-:W-:-:S03]  /*96b0*/  VIADD R22, R7, 0xffffffe0 ;  /* 0xffffffe007167836 */ /* 0x000fc60000000000 */
[----:B------:R0:W5:Y:S02]  /*96c0*/  @!P5 LDG.E.U16 R36, desc[UR20][R4.64] ;  /* 0x000000140424d981 */ /* 0x000164000c1e1500 */
[----:B------:R-:W-:Y:S01]  /*96d0*/  ISETP.GE.U32.AND P0, PT, R22, 0x7fffff61, PT ;  /* 0x7fffff611600780c */ /* 0x000fe20003f06070 */
[----:B------:R-:W-:Y:S01]  /*96e0*/  VIADD R6, R7, 0xffffffe1 ;  /* 0xffffffe107067836 */ /* 0x000fe20000000000 */
[----:B------:R-:W-:Y:S01]  /*96f0*/  STL [R1+0x3c0], R69 ;  /* 0x0003c04501007387 */ /* 0x000fe20000100800 */
[----:B0-----:R-:W-:Y:S02]  /*9700*/  @!P3 IMAD.MOV.U32 R4, RZ, RZ, R3 ;  /* 0x000000ffff04b224 */ /* 0x001fe400078e0003 */
[----:B------:R-:W-:Y:S01]  /*9710*/  @!P3 IMAD.MOV.U32 R5, RZ, RZ, R15 ;  /* 0x000000ffff05b224 */ /* 0x000fe200078e000f */
[----:B------:R0:W-:Y:S04]  /*9720*/  STL [R1+0x3bc], R70 ;  /* 0x0003bc4601007387 */ /* 0x0001e80000100800 */
[----:B------:R1:W5:Y:S01]  /*9730*/  @!P3 LDG.E.U16 R37, desc[UR20][R4.64] ;  /* 0x000000140425b981 */ /* 0x000362000c1e1500 */
[----:B------:R-:W-:-:S02]  /*9740*/  ISETP.GE.U32.AND P4, PT, R6, 0x7fffff62, PT ;  /* 0x7fffff620600780c */ /* 0x000fc40003f86070 */
[----:B0-----:R-:W-:Y:S01]  /*9750*/  IADD3 R70, P6, PT, R16, R2, RZ ;  /* 0x0000000210467210 */ /* 0x001fe20007fde0ff */
[----:B-1----:R-:W-:Y:S01]  /*9760*/  IMAD R4, R68, 0x1f, RZ ;  /* 0x0000001f44047824 */ /* 0x002fe200078e02ff */
[----:B------:R0:W-:Y:S01]  /*9770*/  STL [R1+0x3b8], R3 ;  /* 0x0003b80301007387 */ /* 0x0001e20000100800 */
[----:B------:R-:W-:-:S03]  /*9780*/  VIADD R5, R7, 0xffffffe4 ;  /* 0xffffffe407057836 */ /* 0x000fc60000000000 */
[----:B------:R-:W-:Y:S01]  /*9790*/  LEA.HI.X.SX32 R4, R4, R0, 0x1, P6 ;  /* 0x0000000004047211 */ /* 0x000fe200030f0eff */
[----:B------:R1:W-:Y:S01]  /*97a0*/  STL [R1+0x3b4], R15 ;  /* 0x0003b40f01007387 */ /* 0x0003e20000100800 */
[----:B------:R-:W-:Y:S02]  /*97b0*/  ISETP.GE.U32.AND P3, PT, R5, 0x7fffff65, PT ;  /* 0x7fffff650500780c */ /* 0x000fe40003f66070 */
[----:B------:R-:W-:Y:S01]  /*97c0*/  PRMT R34, RZ, 0x7610, R34 ;  /* 0x00007610ff227816 */ /* 0x000fe20000000022 */
[----:B------:R-:W-:Y:S01]  /*97d0*/  STL [R1+0x3b0], R70 ;  /* 0x0003b04601007387 */ /* 0x000fe20000100800 */
[----:B0-----:R-:W-:Y:S01]  /*97e0*/  IADD3 R3, P6, PT, R8, R2, RZ ;  /* 0x0000000208037210 */ /* 0x001fe20007fde0ff */
[----:B------:R-:W-:Y:S02]  /*97f0*/  @!P0 IMAD.MOV.U32 R5, RZ, RZ, R4 ;  /* 0x000000ffff058224 */ /* 0x000fe400078e0004 */
[----:B-1----:R-:W-:Y:S01]  /*9800*/  IMAD R15, R68, 0x1e, RZ ;  /* 0x0000001e440f7824 */ /* 0x002fe200078e02ff */
[----:B------:R0:W-:Y:S04]  /*9810*/  STL [R1+0x3ac], R4 ;  /* 0x0003ac0401007387 */ /* 0x0001e80000100800 */
[----:B------:R-:W-:Y:S01]  /*9820*/  LEA.HI.X.SX32 R69, R15, R0, 0x1, P6 ;  /* 0x000000000f457211 */ /* 0x000fe200030f0eff */
[----:B0-----:R-:W-:Y:S01]  /*9830*/  @!P0 IMAD.MOV.U32 R4, RZ, RZ, R70 ;  /* 0x000000ffff048224 */ /* 0x001fe200078e0046 */
[----:B------:R-:W-:-:S04]  /*9840*/  PRMT R35, RZ, 0x7610, R35 ;  /* 0x00007610ff237816 */ /* 0x000fc80000000023 */
[----:B------:R0:W5:Y:S01]  /*9850*/  @!P0 LDG.E.U16 R34, desc[UR20][R4.64] ;  /* 0x0000001404228981 */ /* 0x000162000c1e1500 */
[----:B------:R-:W-:-:S03]  /*9860*/  VIADD R6, R7, 0xffffffe3 ;  /* 0xffffffe307067836 */ /* 0x000fc60000000000 */
[----:B------:R-:W-:Y:S01]  /*9870*/  STL [R1+0x3a8], R3 ;  /* 0x0003a80301007387 */ /* 0x000fe20000100800 */
[----:B0-----:R-:W-:Y:S02]  /*9880*/  @!P4 IMAD.MOV.U32 R4, RZ, RZ, R3 ;  /* 0x000000ffff04c224 */ /* 0x001fe400078e0003 */
[----:B------:R-:W-:Y:S01]  /*9890*/  @!P4 IMAD.MOV.U32 R5, RZ, RZ, R69 ;  /* 0x000000ffff05c224 */ /* 0x000fe200078e0045 */
[----:B------:R0:W-:Y:S04]  /*98a0*/  STL [R1+0x3a4], R69 ;  /* 0x0003a44501007387 */ /* 0x0001e80000100800 */
[----:B------:R1:W5:Y:S01]  /*98b0*/  @!P4 LDG.E.U16 R35, desc[UR20][R4.64] ;  /* 0x000000140423c981 */ /* 0x000362000c1e1500 */
[----:B------:R-:W-:Y:S02]  /*98c0*/  ISETP.GE.U32.AND P5, PT, R6, 0x7fffff64, PT ;  /* 0x7fffff640600780c */ /* 0x000fe40003fa6070 */
[----:B0-----:R-:W-:Y:S01]  /*98d0*/  IADD3 R69, P6, PT, R12, R2, RZ ;  /* 0x000000020c457210 */ /* 0x001fe20007fde0ff */
[----:B-1----:R-:W-:-:S02]  /*98e0*/  IMAD R4, R68, 0x1d, RZ ;  /* 0x0000001d44047824 */ /* 0x002fc400078e02ff */
[----:B------:R-:W-:Y:S02]  /*98f0*/  VIADD R5, R7, 0xffffffe6 ;  /* 0xffffffe607057836 */ /* 0x000fe40000000000 */
[----:B------:R-:W-:Y:S01]  /*9900*/  IMAD R12, R68, 0x1c, RZ ;  /* 0x0000001c440c7824 */ /* 0x000fe200078e02ff */
[----:B------:R-:W-:Y:S02]  /*9910*/  LEA.HI.X.SX32 R70, R4, R0, 0x1, P6 ;  /* 0x0000000004467211 */ /* 0x000fe400030f0eff */
[----:B------:R-:W-:Y:S01]  /*9920*/  IADD3 R3, P6, PT, R9, R2, RZ ;  /* 0x0000000209037210 */ /* 0x000fe20007fde0ff */
[----:B------:R-:W-:Y:S01]  /*9930*/  @!P1 IMAD.MOV.U32 R4, RZ, RZ, R69 ;  /* 0x000000ffff049224 */ /* 0x000fe200078e0045 */
[----:B------:R-:W-:Y:S01]  /*9940*/  ISETP.GE.U32.AND P4, PT, R5, 0x7fffff67, PT ;  /* 0x7fffff670500780c */ /* 0x000fe20003f86070 */
[----:B------:R-:W-:Y:S01]  /*9950*/  @!P1 IMAD.MOV.U32 R5, RZ, RZ, R70 ;  /* 0x000000ffff059224 */ /* 0x000fe200078e0046 */
[----:B------:R-:W-:Y:S02]  /*9960*/  PRMT R32, RZ, 0x7610, R32 ;  /* 0x00007610ff207816 */ /* 0x000fe40000000020 */
[----:B------:R-:W-:-:S02]  /*9970*/  LEA.HI.X.SX32 R8, R12, R0, 0x1, P6 ;  /* 0x000000000c087211 */ /* 0x000fc400030f0eff */
[----:B------:R-:W-:Y:S02]  /*9980*/  PRMT R33, RZ, 0x7610, R33 ;  /* 0x00007610ff217816 */ /* 0x000fe40000000021 */
[----:B------:R0:W5:Y:S01]  /*9990*/  @!P1 LDG.E.U16 R32, desc[UR20][R4.64] ;  /* 0x0000001404209981 */ /* 0x000162000c1e1500 */
[----:B------:R-:W-:-:S03]  /*99a0*/  VIADD R6, R7, 0xffffffe5 ;  /* 0xffffffe507067836 */ /* 0x000fc60000000000 */
[----:B------:R1:W-:Y:S01]  /*99b0*/  STL [R1+0x3a0], R69 ;  /* 0x0003a04501007387 */ /* 0x0003e20000100800 */
[----:B0-----:R-:W-:Y:S02]  /*99c0*/  @!P5 IMAD.MOV.U32 R4, RZ, RZ, R3 ;  /* 0x000000ffff04d224 */ /* 0x001fe400078e0003 */
[----:B------:R-:W-:Y:S01]  /*99d0*/  @!P5 IMAD.MOV.U32 R5, RZ, RZ, R8 ;  /* 0x000000ffff05d224 */ /* 0x000fe200078e0008 */
[----:B-1----:R-:W-:-:S04]  /*99e0*/  IADD3 R69, P6, PT, R14, R2, RZ ;  /* 0x000000020e457210 */ /* 0x002fc80007fde0ff */
[----:B------:R0:W5:Y:S01]  /*99f0*/  @!P5 LDG.E.U16 R33, desc[UR20][R4.64] ;  /* 0x000000140421d981 */ /* 0x000162000c1e1500 */
[----:B------:R-:W-:Y:S01]  /*9a00*/  ISETP.GE.U32.AND P0, PT, R6, 0x7fffff66, PT ;  /* 0x7fffff660600780c */ /* 0x000fe20003f06070 */
[C---:B------:R-:W-:Y:S02]  /*9a10*/  IMAD R9, R68.reuse, 0x1a, RZ ;  /* 0x0000001a44097824 */ /* 0x040fe400078e02ff */
[----:B------:R1:W-:Y:S01]  /*9a20*/  STL [R1+0x39c], R70 ;  /* 0x00039c4601007387 */ /* 0x0003e20000100800 */
[----:B0-----:R-:W-:Y:S02]  /*9a30*/  IMAD R4, R68, 0x1b, RZ ;  /* 0x0000001b44047824 */ /* 0x001fe400078e02ff */
[----:B------:R-:W-:Y:S01]  /*9a40*/  VIADD R5, R7, 0xffffffe8 ;  /* 0xffffffe807057836 */ /* 0x000fe20000000000 */
[----:B------:R0:W-:Y:S02]  /*9a50*/  STL [R1+0x398], R3 ;  /* 0x0003980301007387 */ /* 0x0001e40000100800 */
[----:B-1----:R-:W-:Y:S01]  /*9a60*/  LEA.HI.X.SX32 R70, R4, R0, 0x1, P6 ;  /* 0x0000000004467211 */ /* 0x002fe200030f0eff */
[----:B------:R-:W-:Y:S01]  /*9a70*/  @!P3 IMAD.MOV.U32 R4, RZ, RZ, R69 ;  /* 0x000000ffff04b224 */ /* 0x000fe200078e0045 */
[----:B------:R-:W-:Y:S01]  /*9a80*/  ISETP.GE.U32.AND P5, PT, R5, 0x7fffff69, PT ;  /* 0x7fffff690500780c */ /* 0x000fe20003fa6070 */
[----:B------:R1:W-:Y:S01]  /*9a90*/  STL [R1+0x394], R8 ;  /* 0x0003940801007387 */ /* 0x0003e20000100800 */
[----:B------:R-:W-:Y:S01]  /*9aa0*/  PRMT R30, RZ, 0x7610, R30 ;  /* 0x00007610ff1e7816 */ /* 0x000fe2000000001e */
[----:B------:R-:W-:Y:S01]  /*9ab0*/  @!P3 IMAD.MOV.U32 R5, RZ, RZ, R70 ;  /* 0x000000ffff05b224 */ /* 0x000fe200078e0046 */
[----:B0-----:R-:W-:-:S02]  /*9ac0*/  IADD3 R3, P6, PT, R10, R2, RZ ;  /* 0x000000020a037210 */ /* 0x001fc40007fde0ff */
[----:B------:R-:W-:Y:S02]  /*9ad0*/  PRMT R31, RZ, 0x7610, R31 ;  /* 0x00007610ff1f7816 */ /* 0x000fe4000000001f */
[----:B------:R0:W5:Y:S01]  /*9ae0*/  @!P3 LDG.E.U16 R30, desc[UR20][R4.64] ;  /* 0x00000014041eb981 */ /* 0x000162000c1e1500 */
[----:B-1----:R-:W-:Y:S01]  /*9af0*/  LEA.HI.X.SX32 R8, R9, R0, 0x1, P6 ;  /* 0x0000000009087211 */ /* 0x002fe200030f0eff */
[----:B------:R-:W-:Y:S02]  /*9b00*/  VIADD R6, R7, 0xffffffe7 ;  /* 0xffffffe707067836 */ /* 0x000fe40000000000 */
[----:B------:R1:W-:Y:S01]  /*9b10*/  STL [R1+0x390], R69 ;  /* 0x0003904501007387 */ /* 0x0003e20000100800 */
[----:B0-----:R-:W-:Y:S02]  /*9b20*/  @!P0 IMAD.MOV.U32 R4, RZ, RZ, R3 ;  /* 0x000000ffff048224 */ /* 0x001fe400078e0003 */
[----:B------:R-:W-:Y:S01]  /*9b30*/  @!P0 IMAD.MOV.U32 R5, RZ, RZ, R8 ;  /* 0x000000ffff058224 */ /* 0x000fe200078e0008 */
[----:B-1----:R-:W-:-:S04]  /*9b40*/  IADD3 R69, P6, PT, R17, R2, RZ ;  /* 0x0000000211457210 */ /* 0x002fc80007fde0ff */
[----:B------:R0:W5:Y:S01]  /*9b50*/  @!P0 LDG.E.U16 R31, desc[UR20][R4.64] ;  /* 0x00000014041f8981 */ /* 0x000162000c1e1500 */
[----:B------:R-:W-:-:S03]  /*9b60*/  ISETP.GE.U32.AND P1, PT, R6, 0x7fffff68, PT ;  /* 0x7fffff680600780c */ /* 0x000fc60003f26070 */
[----:B------:R1:W-:Y:S01]  /*9b70*/  STL [R1+0x38c], R70 ;  /* 0x00038c4601007387 */ /* 0x0003e20000100800 */
[----:B0-----:R-:W-:-:S03]  /*9b80*/  IMAD R4, R68, 0x19, RZ ;  /* 0x0000001944047824 */ /* 0x001fc600078e02ff */
[----:B------:R0:W-:Y:S01]  /*9b90*/  STL [R1+0x388], R3 ;  /* 0x0003880301007387 */ /* 0x0001e20000100800 */
[----:B------:R-:W-:-:S03]  /*9ba0*/  VIADD R5, R7, 0xffffffea ;  /* 0xffffffea07057836 */ /* 0x000fc60000000000 */
[----:B------:R2:W-:Y:S01]  /*9bb0*/  STL [R1+0x384], R8 ;  /* 0x0003840801007387 */ /* 0x0005e20000100800 */
[----:B-1----:R-:W-:Y:S01]  /*9bc0*/  LEA.HI.X.SX32 R70, R4, R0, 0x1, P6 ;  /* 0x0000000004467211 */ /* 0x002fe200030f0eff */
[----:B------:R-:W-:Y:S01]  /*9bd0*/  @!P4 IMAD.MOV.U32 R4, RZ, RZ, R69 ;  /* 0x000000ffff04c224 */ /* 0x000fe200078e0045 */
[----:B------:R-:W-:Y:S02]  /*9be0*/  ISETP.GE.U32.AND P0, PT, R5, 0x7fffff6b, PT ;  /* 0x7fffff6b0500780c */ /* 0x000fe40003f06070 */
[----:B0-----:R-:W-:Y:S01]  /*9bf0*/  IADD3 R3, P6, PT, R11, R2, RZ ;  /* 0x000000020b037210 */ /* 0x001fe20007fde0ff */
[----:B--2---:R-:W-:Y:S01]  /*9c00*/  IMAD R8, R68, 0x18, RZ ;  /* 0x0000001844087824 */ /* 0x004fe200078e02ff */
[----:B------:R-:W-:Y:S01]  /*9c10*/  PRMT R28, RZ, 0x7610, R28 ;  /* 0x00007610ff1c7816 */ /* 0x000fe2000000001c */
[----:B------:R-:W-:-:S03]  /*9c20*/  @!P4 IMAD.MOV.U32 R5, RZ, RZ, R70 ;  /* 0x000000ffff05c224 */ /* 0x000fc600078e0046 */
[----:B------:R-:W-:Y:S02]  /*9c30*/  LEA.HI.X.SX32 R10, R8, R0, 0x1, P6 ;  /* 0x00000000080a7211 */ /* 0x000fe400030f0eff */
[----:B------:R-:W-:Y:S01]  /*9c40*/  PRMT R29, RZ, 0x7610, R29 ;  /* 0x00007610ff1d7816 */ /* 0x000fe2000000001d */
        /* <DEDUP_REMOVED lines=19> */
[----:B0-----:R-:W-:Y:S01]  /*9d80*/  IADD3 R3, P6, PT, R13, R2, RZ ;  /* 0x000000020d037210 */ /* 0x001fe20007fde0ff */
[----:B------:R-:W-:Y:S01]  /*9d90*/  VIADD R6, R7, 0xffffffeb ;  /* 0xffffffeb07067836 */ /* 0x000fe20000000000 */
[----:B------:R-:W-:-:S02]  /*9da0*/  PRMT R27, RZ, 0x7610, R27 ;  /* 0x00007610ff1b7816 */ /* 0x000fc4000000001b */
[----:B------:R0:W5:Y:S01]  /*9db0*/  @!P5 LDG.E.U16 R26, desc[UR20][R4.64] ;  /* 0x00000014041ad981 */ /* 0x000162000c1e1500 */
[----:B-1----:R-:W-:Y:S02]  /*9dc0*/  LEA.HI.X.SX32 R10, R11, R0, 0x1, P6 ;  /* 0x000000000b0a7211 */ /* 0x002fe400030f0eff */
[----:B------:R-:W-:Y:S01]  /*9dd0*/  ISETP.GE.U32.AND P4, PT, R6, 0x7fffff6c, PT ;  /* 0x7fffff6c0600780c */ /* 0x000fe20003f86070 */
[----:B0-----:R-:W-:Y:S02]  /*9de0*/  @!P3 IMAD.MOV.U32 R4, RZ, RZ, R3 ;  /* 0x000000ffff04b224 */ /* 0x001fe400078e0003 */
[----:B------:R-:W-:Y:S01]  /*9df0*/  @!P3 IMAD.MOV.U32 R5, RZ, RZ, R10 ;  /* 0x000000ffff05b224 */ /* 0x000fe200078e000a */
[----:B------:R0:W-:Y:S01]  /*9e00*/  STL [R1+0x370], R69 ;  /* 0x0003704501007387 */ /* 0x0001e20000100800 */
[----:B------:R-:W-:-:S03]  /*9e10*/  VIADD R6, R7, 0xffffffed ;  /* 0xffffffed07067836 */ /* 0x000fc60000000000 */
[----:B------:R1:W5:Y:S02]  /*9e20*/  @!P3 LDG.E.U16 R27, desc[UR20][R4.64] ;  /* 0x00000014041bb981 */ /* 0x000364000c1e1500 */
[----:B------:R-:W-:Y:S02]  /*9e30*/  ISETP.GE.U32.AND P5, PT, R6, 0x7fffff6e, PT ;  /* 0x7fffff6e0600780c */ /* 0x000fe40003fa6070 */
[----:B0-----:R-:W-:Y:S01]  /*9e40*/  IADD3 R69, P6, PT, R23, R2, RZ ;  /* 0x0000000217457210 */ /* 0x001fe20007fde0ff */
[C---:B-1----:R-:W-:Y:S01]  /*9e50*/  IMAD R4, R68.reuse, 0x15, RZ ;  /* 0x0000001544047824 */ /* 0x042fe200078e02ff */
[----:B------:R0:W-:Y:S01]  /*9e60*/  STL [R1+0x36c], R70 ;  /* 0x00036c4601007387 */ /* 0x0001e20000100800 */
[----:B------:R-:W-:Y:S02]  /*9e70*/  VIADD R5, R7, 0xffffffee ;  /* 0xffffffee07057836 */ /* 0x000fe40000000000 */
[----:B------:R-:W-:Y:S01]  /*9e80*/  IMAD R6, R68, 0x14, RZ ;  /* 0x0000001444067824 */ /* 0x000fe200078e02ff */
[----:B------:R1:W-:Y:S01]  /*9e90*/  STL [R1+0x368], R3 ;  /* 0x0003680301007387 */ /* 0x0003e20000100800 */
[----:B------:R-:W-:-:S02]  /*9ea0*/  PRMT R24, RZ, 0x7610, R24 ;  /* 0x00007610ff187816 */ /* 0x000fc40000000018 */
[----:B0-----:R-:W-:Y:S01]  /*9eb0*/  LEA.HI.X.SX32 R70, R4, R0, 0x1, P6 ;  /* 0x0000000004467211 */ /* 0x001fe200030f0eff */
[----:B------:R-:W-:Y:S01]  /*9ec0*/  @!P0 IMAD.MOV.U32 R4, RZ, RZ, R69 ;  /* 0x000000ffff048224 */ /* 0x000fe200078e0045 */
[----:B------:R-:W-:Y:S02]  /*9ed0*/  ISETP.GE.U32.AND P3, PT, R5, 0x7fffff6f, PT ;  /* 0x7fffff6f0500780c */ /* 0x000fe40003f66070 */
[----:B-1----:R-:W-:Y:S01]  /*9ee0*/  IADD3 R3, P6, PT, R18, R2, RZ ;  /* 0x0000000212037210 */ /* 0x002fe20007fde0ff */
[----:B------:R-:W-:-:S03]  /*9ef0*/  @!P0 IMAD.MOV.U32 R5, RZ, RZ, R70 ;  /* 0x000000ffff058224 */ /* 0x000fc600078e0046 */
[----:B------:R-:W-:Y:S02]  /*9f00*/  LEA.HI.X.SX32 R13, R6, R0, 0x1, P6 ;  /* 0x00000000060d7211 */ /* 0x000fe400030f0eff */
[----:B------:R-:W-:Y:S01]  /*9f10*/  PRMT R25, RZ, 0x7610, R25 ;  /* 0x00007610ff197816 */ /* 0x000fe20000000019 */
[----:B------:R0:W5:Y:S01]  /*9f20*/  @!P0 LDG.E.U16 R24, desc[UR20][R4.64] ;  /* 0x0000001404188981 */ /* 0x000162000c1e1500 */
[----:B------:R-:W-:-:S03]  /*9f30*/  IADD3 R67, P6, PT, R67, R2, RZ ;  /* 0x0000000243437210 */ /* 0x000fc60007fde0ff */
[----:B------:R1:W-:Y:S01]  /*9f40*/  STL [R1+0x364], R10 ;  /* 0x0003640a01007387 */ /* 0x0003e20000100800 */
[----:B0-----:R-:W-:Y:S02]  /*9f50*/  @!P4 IMAD.MOV.U32 R4, RZ, RZ, R3 ;  /* 0x000000ffff04c224 */ /* 0x001fe400078e0003 */
[----:B------:R-:W-:Y:S02]  /*9f60*/  @!P4 IMAD.MOV.U32 R5, RZ, RZ, R13 ;  /* 0x000000ffff05c224 */ /* 0x000fe400078e000d */
[----:B-1----:R-:W-:-:S03]  /*9f70*/  VIADD R10, R7, 0xffffffef ;  /* 0xffffffef070a7836 */ /* 0x002fc60000000000 */
[----:B------:R0:W5:Y:S02]  /*9f80*/  @!P4 LDG.E.U16 R25, desc[UR20][R4.64] ;  /* 0x000000140419c981 */ /* 0x000164000c1e1500 */
[----:B------:R-:W-:Y:S02]  /*9f90*/  ISETP.GE.U32.AND P0, PT, R10, 0x7fffff70, PT ;  /* 0x7fffff700a00780c */ /* 0x000fe40003f06070 */
[----:B------:R-:W-:Y:S01]  /*9fa0*/  STL [R1+0x360], R69 ;  /* 0x0003604501007387 */ /* 0x000fe20000100800 */
[----:B0-----:R-:W-:-:S03]  /*9fb0*/  IMAD R4, R68, 0x13, RZ ;  /* 0x0000001344047824 */ /* 0x001fc600078e02ff */
[----:B------:R0:W-:Y:S01]  /*9fc0*/  STL [R1+0x35c], R70 ;  /* 0x00035c4601007387 */ /* 0x0001e20000100800 */
[----:B------:R-:W-:Y:S02]  /*9fd0*/  VIADD R5, R7, 0xfffffff0 ;  /* 0xfffffff007057836 */ /* 0x000fe40000000000 */
[----:B------:R-:W-:Y:S01]  /*9fe0*/  IMAD R10, R68, 0x12, RZ ;  /* 0x00000012440a7824 */ /* 0x000fe200078e02ff */
[----:B------:R1:W-:Y:S01]  /*9ff0*/  STL [R1+0x358], R3 ;  /* 0x0003580301007387 */ /* 0x0003e20000100800 */
[----:B------:R-:W-:Y:S02]  /*a000*/  PRMT R22, RZ, 0x7610, R22 ;  /* 0x00007610ff167816 */ /* 0x000fe40000000016 */
[----:B0-----:R-:W-:Y:S01]  /*a010*/  LEA.HI.X.SX32 R70, R4, R0, 0x1, P6 ;  /* 0x0000000004467211 */ /* 0x001fe200030f0eff */
[----:B------:R-:W-:Y:S01]  /*a020*/  @!P1 IMAD.MOV.U32 R4, RZ, RZ, R67 ;  /* 0x000000ffff049224 */ /* 0x000fe200078e0043 */
[----:B------:R-:W-:Y:S02]  /*a030*/  ISETP.GE.U32.AND P4, PT, R5, 0x7fffff71, PT ;  /* 0x7fffff710500780c */ /* 0x000fe40003f86070 */
[----:B-1----:R-:W-:Y:S01]  /*a040*/  IADD3 R3, P6, PT, R66, R2, RZ ;  /* 0x0000000242037210 */ /* 0x002fe20007fde0ff */
[----:B------:R-:W-:-:S03]  /*a050*/  @!P1 IMAD.MOV.U32 R5, RZ, RZ, R70 ;  /* 0x000000ffff059224 */ /* 0x000fc600078e0046 */
[----:B------:R-:W-:Y:S02]  /*a060*/  LEA.HI.X.SX32 R69, R10, R0, 0x1, P6 ;  /* 0x000000000a457211 */ /* 0x000fe400030f0eff */
[----:B------:R-:W-:Y:S01]  /*a070*/  PRMT R23, RZ, 0x7610, R23 ;  /* 0x00007610ff177816 */ /* 0x000fe20000000017 */
[----:B------:R0:W5:Y:S04]  /*a080*/  @!P1 LDG.E.U16 R22, desc[UR20][R4.64] ;  /* 0x0000001404169981 */ /* 0x000168000c1e1500 */
[----:B------:R-:W-:Y:S01]  /*a090*/  STL [R1+0x354], R13 ;  /* 0x0003540d01007387 */ /* 0x000fe20000100800 */
[----:B0-----:R-:W-:Y:S02]  /*a0a0*/  @!P5 IMAD.MOV.U32 R4, RZ, RZ, R3 ;  /* 0x000000ffff04d224 */ /* 0x001fe400078e0003 */
[----:B------:R-:W-:Y:S01]  /*a0b0*/  @!P5 IMAD.MOV.U32 R5, RZ, RZ, R69 ;  /* 0x000000ffff05d224 */ /* 0x000fe200078e0045 */
[----:B------:R0:W-:Y:S04]  /*a0c0*/  STL [R1+0x350], R67 ;  /* 0x0003504301007387 */ /* 0x0001e80000100800 */
[----:B------:R1:W5:Y:S04]  /*a0d0*/  @!P5 LDG.E.U16 R23, desc[UR20][R4.64] ;  /* 0x000000140417d981 */ /* 0x000368000c1e1500 */
[----:B------:R-:W-:Y:S01]  /*a0e0*/  STL [R1+0x34c], R70 ;  /* 0x00034c4601007387 */ /* 0x000fe20000100800 */
[----:B0-----:R-:W-:Y:S01]  /*a0f0*/  IADD3 R67, P6, PT, R21, R2, RZ ;  /* 0x0000000215437210 */ /* 0x001fe20007fde0ff */
[----:B-1----:R-:W-:-:S02]  /*a100*/  VIADD R5, R7, 0xfffffff2 ;  /* 0xfffffff207057836 */ /* 0x002fc40000000000 */
[C---:B------:R-:W-:Y:S01]  /*a110*/  IMAD R4, R68.reuse, 0x11, RZ ;  /* 0x0000001144047824 */ /* 0x040fe200078e02ff */
[----:B------:R-:W-:Y:S02]  /*a120*/  STL [R1+0x348], R3 ;  /* 0x0003480301007387 */ /* 0x000fe40000100800 */
[----:B------:R-:W-:Y:S01]  /*a130*/  ISETP.GE.U32.AND P5, PT, R5, 0x7fffff73, PT ;  /* 0x7fffff730500780c */ /* 0x000fe20003fa6070 */
[----:B------:R-:W-:Y:S01]  /*a140*/  IMAD.SHL.U32 R5, R68, 0x10, RZ ;  /* 0x0000001044057824 */ /* 0x000fe200078e00ff */
[----:B------:R0:W-:Y:S01]  /*a150*/  STL [R1+0x344], R69 ;  /* 0x0003444501007387 */ /* 0x0001e20000100800 */
[----:B------:R-:W-:Y:S02]  /*a160*/  PRMT R20, RZ, 0x7610, R20 ;  /* 0x00007610ff147816 */ /* 0x000fe40000000014 */
[----:B0-----:R-:W-:Y:S02]  /*a170*/  LEA.HI.X.SX32 R69, R4, R0, 0x1, P6 ;  /* 0x0000000004457211 */ /* 0x001fe400030f0eff */
[----:B------:R-:W-:Y:S01]  /*a180*/  LEA R3, P6, R68, R2, 0x5 ;  /* 0x0000000244037211 */ /* 0x000fe200078c28ff */
[----:B------:R-:W-:-:S03]  /*a190*/  @!P3 IMAD.MOV.U32 R4, RZ, RZ, R67 ;  /* 0x000000ffff04b224 */ /* 0x000fc600078e0043 */
[----:B------:R-:W-:Y:S01]  /*a1a0*/  LEA.HI.X.SX32 R66, R5, R0, 0x1, P6 ;  /* 0x0000000005427211 */ /* 0x000fe200030f0eff */
[----:B------:R-:W-:Y:S01]  /*a1b0*/  @!P3 IMAD.MOV.U32 R5, RZ, RZ, R69 ;  /* 0x000000ffff05b224 */ /* 0x000fe200078e0045 */
        /* <DEDUP_REMOVED lines=10> */
[----:B-1----:R-:W-:Y:S01]  /*a260*/  IMAD R4, R68, 0xf, RZ ;  /* 0x0000000f44047824 */ /* 0x002fe200078e02ff */
[----:B------:R0:W-:Y:S01]  /*a270*/  STL [R1+0x338], R3 ;  /* 0x0003380301007387 */ /* 0x0001e20000100800 */
[----:B------:R-:W-:-:S03]  /*a280*/  VIADD R5, R7, 0xfffffff4 ;  /* 0xfffffff407057836 */ /* 0x000fc60000000000 */
[----:B------:R1:W-:Y:S01]  /*a290*/  STL [R1+0x334], R66 ;  /* 0x0003344201007387 */ /* 0x0003e20000100800 */
[----:B------:R-:W-:Y:S01]  /*a2a0*/  LEA.HI.X.SX32 R70, R4, R0, 0x1, P6 ;  /* 0x0000000004467211 */ /* 0x000fe200030f0eff */
[----:B------:R-:W-:Y:S01]  /*a2b0*/  @!P4 IMAD.MOV.U32 R4, RZ, RZ, R69 ;  /* 0x000000ffff04c224 */ /* 0x000fe200078e0045 */
[----:B------:R-:W-:Y:S02]  /*a2c0*/  ISETP.GE.U32.AND P0, PT, R5, 0x7fffff75, PT ;  /* 0x7fffff750500780c */ /* 0x000fe40003f06070 */
[----:B0-----:R-:W-:Y:S01]  /*a2d0*/  IADD3 R3, P6, PT, R12, R2, RZ ;  /* 0x000000020c037210 */ /* 0x001fe20007fde0ff */
[----:B-1----:R-:W-:Y:S01]  /*a2e0*/  IMAD R66, R68, 0xe, RZ ;  /* 0x0000000e44427824 */ /* 0x002fe200078e02ff */
        /* <DEDUP_REMOVED lines=27> */
[C---:B------:R-:W-:Y:S02]  /*a4a0*/  VIADD R12, R7.reuse, 0xfffffff5 ;  /* 0xfffffff5070c7836 */ /* 0x040fe40000000000 */
[----:B------:R1:W-:Y:S01]  /*a4b0*/  STL [R1+0x320], R69 ;  /* 0x0003204501007387 */ /* 0x0003e20000100800 */
[----:B0-----:R-:W-:Y:S02]  /*a4c0*/  @!P3 IMAD.MOV.U32 R4, RZ, RZ, R3 ;  /* 0x000000ffff04b224 */ /* 0x001fe400078e0003 */
[----:B------:R-:W-:Y:S02]  /*a4d0*/  @!P3 IMAD.MOV.U32 R5, RZ, RZ, R67 ;  /* 0x000000ffff05b224 */ /* 0x000fe400078e0043 */
[----:B------:R-:W-:Y:S01]  /*a4e0*/  VIADD R8, R7, 0xfffffff7 ;  /* 0xfffffff707087836 */ /* 0x000fe20000000000 */
[----:B-1----:R-:W-:-:S02]  /*a4f0*/  IADD3 R69, P6, PT, R11, R2, RZ ;  /* 0x000000020b457210 */ /* 0x002fc40007fde0ff */
[----:B------:R0:W5:Y:S01]  /*a500*/  @!P3 LDG.E.U16 R17, desc[UR20][R4.64] ;  /* 0x000000140411b981 */ /* 0x000162000c1e1500 */
[----:B------:R-:W-:Y:S02]  /*a510*/  ISETP.GE.U32.AND P4, PT, R12, 0x7fffff76, PT ;  /* 0x7fffff760c00780c */ /* 0x000fe40003f86070 */
[----:B------:R-:W-:Y:S01]  /*a520*/  ISETP.GE.U32.AND P5, PT, R8, 0x7fffff78, PT ;  /* 0x7fffff780800780c */ /* 0x000fe20003fa6070 */
[----:B------:R1:W-:Y:S01]  /*a530*/  STL [R1+0x31c], R70 ;  /* 0x00031c4601007387 */ /* 0x0003e20000100800 */
[C---:B0-----:R-:W-:Y:S02]  /*a540*/  IMAD R4, R68.reuse, 0xb, RZ ;  /* 0x0000000b44047824 */ /* 0x041fe400078e02ff */
[----:B------:R-:W-:Y:S01]  /*a550*/  VIADD R5, R7, 0xfffffff8 ;  /* 0xfffffff807057836 */ /* 0x000fe20000000000 */
[----:B------:R0:W-:Y:S01]  /*a560*/  STL [R1+0x318], R3 ;  /* 0x0003180301007387 */ /* 0x0001e20000100800 */
[----:B------:R-:W-:Y:S01]  /*a570*/  IMAD R8, R68, 0xa, RZ ;  /* 0x0000000a44087824 */ /* 0x000fe200078e02ff */
        /* <DEDUP_REMOVED lines=10> */
[----:B0-----:R-:W-:-:S04]  /*a620*/  @!P4 IMAD.MOV.U32 R4, RZ, RZ, R3 ;  /* 0x000000ffff04c224 */ /* 0x001fc800078e0003 */
[----:B------:R-:W-:Y:S01]  /*a630*/  @!P4 IMAD.MOV.U32 R5, RZ, RZ, R67 ;  /* 0x000000ffff05c224 */ /* 0x000fe200078e0043 */
[----:B------:R0:W-:Y:S04]  /*a640*/  STL [R1+0x310], R69 ;  /* 0x0003104501007387 */ /* 0x0001e80000100800 */
[----:B------:R1:W5:Y:S01]  /*a650*/  @!P4 LDG.E.U16 R15, desc[UR20][R4.64] ;  /* 0x00000014040fc981 */ /* 0x000362000c1e1500 */
[----:B0-----:R-:W-:Y:S01]  /*a660*/  IADD3 R69, P6, PT, R10, R2, RZ ;  /* 0x000000020a457210 */ /* 0x001fe20007fde0ff */
[----:B-1----:R-:W-:Y:S02]  /*a670*/  VIADD R5, R7, 0xfffffffa ;  /* 0xfffffffa07057836 */ /* 0x002fe40000000000 */
[C---:B------:R-:W-:Y:S01]  /*a680*/  IMAD R4, R68.reuse, 0x9, RZ ;  /* 0x0000000944047824 */ /* 0x040fe200078e02ff */
[----:B------:R0:W-:Y:S02]  /*a690*/  STL [R1+0x30c], R70 ;  /* 0x00030c4601007387 */ /* 0x0001e40000100800 */
[----:B------:R-:W-:Y:S01]  /*a6a0*/  ISETP.GE.U32.AND P4, PT, R5, 0x7fffff7b, PT ;  /* 0x7fffff7b0500780c */ /* 0x000fe20003f86070 */
[----:B------:R-:W-:Y:S01]  /*a6b0*/  IMAD.SHL.U32 R5, R68, 0x8, RZ ;  /* 0x0000000844057824 */ /* 0x000fe200078e00ff */
[----:B------:R1:W-:Y:S01]  /*a6c0*/  STL [R1+0x308], R3 ;  /* 0x0003080301007387 */ /* 0x0003e20000100800 */
[----:B------:R-:W-:-:S02]  /*a6d0*/  PRMT R12, RZ, 0x7610, R12 ;  /* 0x00007610ff0c7816 */ /* 0x000fc4000000000c */
[----:B0-----:R-:W-:Y:S01]  /*a6e0*/  LEA.HI.X.SX32 R70, R4, R0, 0x1, P6 ;  /* 0x0000000004467211 */ /* 0x001fe200030f0eff */
[----:B------:R0:W-:Y:S01]  /*a6f0*/  STL [R1+0x304], R67 ;  /* 0x0003044301007387 */ /* 0x0001e20000100800 */
[----:B-1----:R-:W-:Y:S01]  /*a700*/  LEA R3, P6, R68, R2, 0x4 ;  /* 0x0000000244037211 */ /* 0x002fe200078c20ff */
[----:B------:R-:W-:-:S03]  /*a710*/  @!P1 IMAD.MOV.U32 R4, RZ, RZ, R69 ;  /* 0x000000ffff049224 */ /* 0x000fc600078e0045 */
[----:B0-----:R-:W-:Y:S01]  /*a720*/  LEA.HI.X.SX32 R67, R5, R0, 0x1, P6 ;  /* 0x0000000005437211 */ /* 0x001fe200030f0eff */
[----:B------:R-:W-:Y:S01]  /*a730*/  @!P1 IMAD.MOV.U32 R5, RZ, RZ, R70 ;  /* 0x000000ffff059224 */ /* 0x000fe200078e0046 */
[----:B------:R-:W-:Y:S01]  /*a740*/  PRMT R13, RZ, 0x7610, R13 ;  /* 0x00007610ff0d7816 */ /* 0x000fe2000000000d */
[----:B------:R-:W-:-:S03]  /*a750*/  VIADD R6, R7, 0xfffffff9 ;  /* 0xfffffff907067836 */ /* 0x000fc60000000000 */
[----:B------:R0:W5:Y:S02]  /*a760*/  @!P1 LDG.E.U16 R12, desc[UR20][R4.64] ;  /* 0x00000014040c9981 */ /* 0x000164000c1e1500 */
[----:B------:R-:W-:Y:S01]  /*a770*/  ISETP.GE.U32.AND P0, PT, R6, 0x7fffff7a, PT ;  /* 0x7fffff7a0600780c */ /* 0x000fe20003f06070 */
[----:B------:R-:W-:Y:S02]  /*a780*/  VIADD R6, R7, 0xfffffffb ;  /* 0xfffffffb07067836 */ /* 0x000fe40000000000 */
[----:B0-----:R-:W-:Y:S02]  /*a790*/  @!P5 IMAD.MOV.U32 R4, RZ, RZ, R3 ;  /* 0x000000ffff04d224 */ /* 0x001fe400078e0003 */
[----:B------:R-:W-:-:S05]  /*a7a0*/  @!P5 IMAD.MOV.U32 R5, RZ, RZ, R67 ;  /* 0x000000ffff05d224 */ /* 0x000fca00078e0043 */
[----:B------:R0:W5:Y:S01]  /*a7b0*/  @!P5 LDG.E.U16 R13, desc[UR20][R4.64] ;  /* 0x00000014040dd981 */ /* 0x000162000c1e1500 */
[----:B------:R-:W-:Y:S02]  /*a7c0*/  IADD3 R66, P5, PT, R66, R2, RZ ;  /* 0x0000000242427210 */ /* 0x000fe40007fbe0ff */
[----:B------:R-:W-:Y:S01]  /*a7d0*/  ISETP.GE.U32.AND P6, PT, R6, 0x7fffff7c, PT ;  /* 0x7fffff7c0600780c */ /* 0x000fe20003fc6070 */
[----:B------:R1:W-:Y:S01]  /*a7e0*/  STL [R1+0x300], R69 ;  /* 0x0003004501007387 */ /* 0x0003e20000100800 */
[----:B0-----:R-:W-:-:S03]  /*a7f0*/  IMAD R4, R68, 0x7, RZ ;  /* 0x0000000744047824 */ /* 0x001fc600078e02ff */
[----:B------:R-:W-:Y:S01]  /*a800*/  STL [R1+0x2fc], R70 ;  /* 0x0002fc4601007387 */ /* 0x000fe20000100800 */
[----:B------:R-:W-:Y:S02]  /*a810*/  VIADD R5, R7, 0xfffffffc ;  /* 0xfffffffc07057836 */ /* 0x000fe40000000000 */
[----:B------:R-:W-:Y:S01]  /*a820*/  IMAD R6, R68, 0x6, RZ ;  /* 0x0000000644067824 */ /* 0x000fe200078e02ff */
[----:B-1----:R-:W-:Y:S01]  /*a830*/  LEA.HI.X.SX32 R69, R4, R0, 0x1, P5 ;  /* 0x0000000004457211 */ /* 0x002fe200028f0eff */
[----:B------:R0:W-:Y:S01]  /*a840*/  STL [R1+0x2f8], R3 ;  /* 0x0002f80301007387 */ /* 0x0001e20000100800 */
[----:B------:R-:W-:Y:S01]  /*a850*/  ISETP.GE.U32.AND P1, PT, R5, 0x7fffff7d, PT ;  /* 0x7fffff7d0500780c */ /* 0x000fe20003f26070 */
[----:B------:R-:W-:Y:S01]  /*a860*/  @!P3 IMAD.MOV.U32 R4, RZ, RZ, R66 ;  /* 0x000000ffff04b224 */ /* 0x000fe200078e0042 */
[----:B------:R-:W-:Y:S01]  /*a870*/  PRMT R10, RZ, 0x7610, R10 ;  /* 0x00007610ff0a7816 */ /* 0x000fe2000000000a */
[----:B------:R1:W-:Y:S01]  /*a880*/  STL [R1+0x2f4], R67 ;  /* 0x0002f44301007387 */ /* 0x0003e20000100800 */
[----:B------:R-:W-:Y:S01]  /*a890*/  @!P3 IMAD.MOV.U32 R5, RZ, RZ, R69 ;  /* 0x000000ffff05b224 */ /* 0x000fe200078e0045 */
[----:B0-----:R-:W-:-:S04]  /*a8a0*/  IADD3 R3, P5, PT, R9, R2, RZ ;  /* 0x0000000209037210 */ /* 0x001fc80007fbe0ff */
[----:B------:R0:W5:Y:S01]  /*a8b0*/  @!P3 LDG.E.U16 R10, desc[UR20][R4.64] ;  /* 0x00000014040ab981 */ /* 0x000162000c1e1500 */
[----:B-1----:R-:W-:Y:S02]  /*a8c0*/  LEA.HI.X.SX32 R67, R6, R0, 0x1, P5 ;  /* 0x0000000006437211 */ /* 0x002fe400028f0eff */
[----:B------:R-:W-:Y:S01]  /*a8d0*/  PRMT R11, RZ, 0x7610, R11 ;  /* 0x00007610ff0b7816 */ /* 0x000fe2000000000b */
[----:B------:R-:W-:Y:S01]  /*a8e0*/  STL [R1+0x2f0], R66 ;  /* 0x0002f04201007387 */ /* 0x000fe20000100800 */
[----:B0-----:R-:W-:Y:S02]  /*a8f0*/  @!P0 IMAD.MOV.U32 R4, RZ, RZ, R3 ;  /* 0x000000ffff048224 */ /* 0x001fe400078e0003 */
[----:B------:R-:W-:Y:S01]  /*a900*/  @!P0 IMAD.MOV.U32 R5, RZ, RZ, R67 ;  /* 0x000000ffff058224 */ /* 0x000fe200078e0043 */
[----:B------:R-:W-:Y:S04]  /*a910*/  STL [R1+0x2ec], R69 ;  /* 0x0002ec4501007387 */ /* 0x000fe80000100800 */
[----:B------:R-:W-:Y:S04]  /*a920*/  STL [R1+0x2e8], R3 ;  /* 0x0002e80301007387 */ /* 0x000fe80000100800 */
[----:B------:R0:W5:Y:S04]  /*a930*/  @!P0 LDG.E.U16 R11, desc[UR20][R4.64] ;  /* 0x00000014040b8981 */ /* 0x000168000c1e1500 */
[----:B------:R1:W-:Y:S01]  /*a940*/  STL [R1+0x2e4], R67 ;  /* 0x0002e44301007387 */ /* 0x0003e20000100800 */
[----:B0-----:R-:W-:Y:S01]  /*a950*/  IMAD R4, R68, 0x5, RZ ;  /* 0x0000000544047824 */ /* 0x001fe200078e02ff */
[-C--:B-1----:R-:W-:Y:S01]  /*a960*/  IADD3 R67, P5, PT, R8, R2.reuse, RZ ;  /* 0x0000000208437210 */ /* 0x082fe20007fbe0ff */
[----:B------:R-:W-:Y:S01]  /*a970*/  VIADD R8, R7, 0xffffffff ;  /* 0xffffffff07087836 */ /* 0x000fe20000000000 */
[C---:B------:R-:W-:Y:S01]  /*a980*/  LEA R3, P0, R68.reuse, R2, 0x3 ;  /* 0x0000000244037211 */ /* 0x040fe200078018ff */
[----:B------:R-:W-:Y:S01]  /*a990*/  IMAD.SHL.U32 R5, R68, 0x4, RZ ;  /* 0x0000000444057824 */ /* 0x000fe200078e00ff */
[----:B------:R-:W-:-:S02]  /*a9a0*/  LEA.HI.X.SX32 R69, R4, R0, 0x1, P5 ;  /* 0x0000000004457211 */ /* 0x000fc400028f0eff */
[----:B------:R-:W-:Y:S01]  /*a9b0*/  ISETP.GE.U32.AND P5, PT, R8, 0x7fffff80, PT ;  /* 0x7fffff800800780c */ /* 0x000fe20003fa6070 */
[----:B------:R-:W-:Y:S01]  /*a9c0*/  @!P4 IMAD.MOV.U32 R4, RZ, RZ, R67 ;  /* 0x000000ffff04c224 */ /* 0x000fe200078e0043 */
[----:B------:R-:W-:Y:S02]  /*a9d0*/  PRMT R8, RZ, 0x7610, R8 ;  /* 0x00007610ff087816 */ /* 0x000fe40000000008 */
[----:B------:R-:W-:Y:S01]  /*a9e0*/  LEA.HI.X.SX32 R66, R5, R0, 0x1, P0 ;  /* 0x0000000005427211 */ /* 0x000fe200000f0eff */
[----:B------:R-:W-:Y:S01]  /*a9f0*/  @!P4 IMAD.MOV.U32 R5, RZ, RZ, R69 ;  /* 0x000000ffff05c224 */ /* 0x000fe200078e0045 */
[----:B------:R-:W-:Y:S04]  /*aa00*/  STL [R1+0x2e0], R67 ;  /* 0x0002e04301007387 */ /* 0x000fe80000100800 */
[----:B------:R-:W-:Y:S04]  /*aa10*/  STL [R1+0x2d8], R3 ;  /* 0x0002d80301007387 */ /* 0x000fe80000100800 */
[----:B------:R-:W-:Y:S04]  /*aa20*/  STL [R1+0x2dc], R69 ;  /* 0x0002dc4501007387 */ /* 0x000fe80000100800 */
[----:B------:R0:W5:Y:S01]  /*aa30*/  @!P4 LDG.E.U16 R8, desc[UR20][R4.64] ;  /* 0x000000140408c981 */ /* 0x000162000c1e1500 */
[----:B------:R-:W-:-:S03]  /*aa40*/  VIADD R9, R7, 0xfffffffd ;  /* 0xfffffffd07097836 */ /* 0x000fc60000000000 */
[----:B------:R1:W-:Y:S01]  /*aa50*/  STL [R1+0x2d4], R66 ;  /* 0x0002d44201007387 */ /* 0x0003e20000100800 */
[----:B0-----:R-:W-:Y:S02]  /*aa60*/  @!P6 IMAD.MOV.U32 R5, RZ, RZ, R66 ;  /* 0x000000ffff05e224 */ /* 0x001fe400078e0042 */
[----:B-1----:R-:W0:Y:S01]  /*aa70*/  S2R R66, SR_TID.X ;  /* 0x0000000000427919 */ /* 0x002e220000002100 */
[----:B------:R-:W-:Y:S01]  /*aa80*/  ISETP.GE.U32.AND P3, PT, R9, 0x7fffff7e, PT ;  /* 0x7fffff7e0900780c */ /* 0x000fe20003f66070 */
[----:B------:R-:W-:Y:S01]  /*aa90*/  @!P6 IMAD.MOV.U32 R4, RZ, RZ, R3 ;  /* 0x000000ffff04e224 */ /* 0x000fe200078e0003 */
[----:B------:R-:W-:Y:S02]  /*aaa0*/  PRMT R9, RZ, 0x7610, R9 ;  /* 0x00007610ff097816 */ /* 0x000fe40000000009 */
[----:B------:R-:W-:-:S04]  /*aab0*/  IADD3 R3, P0, PT, R6, R2, RZ ;  /* 0x0000000206037210 */ /* 0x000fc80007f1e0ff */
[----:B------:R1:W5:Y:S02]  /*aac0*/  @!P6 LDG.E.U16 R9, desc[UR20][R4.64] ;  /* 0x000000140409e981 */ /* 0x000364000c1e1500 */
[----:B-1----:R-:W-:Y:S02]  /*aad0*/  IMAD R4, R68, 0x3, RZ ;  /* 0x0000000344047824 */ /* 0x002fe400078e02ff */
[----:B------:R-:W-:-:S03]  /*aae0*/  VIADD R5, R7, 0xfffffffe ;  /* 0xfffffffe07057836 */ /* 0x000fc60000000000 */
[----:B------:R-:W-:Y:S01]  /*aaf0*/  LEA.HI.X.SX32 R4, R4, R0, 0x1, P0 ;  /* 0x0000000004047211 */ /* 0x000fe200000f0eff */
[----:B------:R-:W-:Y:S01]  /*ab00*/  STL [R1+0x2d0], R3 ;  /* 0x0002d00301007387 */ /* 0x000fe20000100800 */
[----:B------:R-:W-:Y:S02]  /*ab10*/  ISETP.GE.U32.AND P6, PT, R5, 0x7fffff7f, PT ;  /* 0x7fffff7f0500780c */ /* 0x000fe40003fc6070 */
[----:B------:R-:W-:Y:S01]  /*ab20*/  PRMT R6, RZ, 0x7610, R6 ;  /* 0x00007610ff067816 */ /* 0x000fe20000000006 */
[----:B------:R1:W-:Y:S01]  /*ab30*/  STL [R1+0x2cc], R4 ;  /* 0x0002cc0401007387 */ /* 0x0003e20000100800 */
[----:B------:R-:W-:Y:S02]  /*ab40*/  @!P1 IMAD.MOV.U32 R5, RZ, RZ, R4 ;  /* 0x000000ffff059224 */ /* 0x000fe400078e0004 */
[----:B------:R-:W-:Y:S01]  /*ab50*/  VIADD R67, R7, 0x7f ;  /* 0x0000007f07437836 */ /* 0x000fe20000000000 */
[----:B0-----:R-:W-:Y:S01]  /*ab60*/  LOP3.LUT R70, R66, 0x7f, RZ, 0xc0, !PT ;  /* 0x0000007f42467812 */ /* 0x001fe200078ec0ff */
[----:B-1----:R-:W-:-:S03]  /*ab70*/  @!P1 IMAD.MOV.U32 R4, RZ, RZ, R3 ;  /* 0x000000ffff049224 */ /* 0x002fc600078e0003 */
[----:B------:R-:W-:Y:S02]  /*ab80*/  ISETP.GT.AND P4, PT, R67, 0x7f, PT ;  /* 0x0000007f4300780c */ /* 0x000fe40003f84270 */
[----:B------:R0:W5:Y:S01]  /*ab90*/  @!P1 LDG.E.U16 R6, desc[UR20][R4.64] ;  /* 0x0000001404069981 */ /* 0x000162000c1e1500 */
[----:B------:R-:W-:Y:S01]  /*aba0*/  LEA R69, P1, R68, R2, 0x2 ;  /* 0x0000000244457211 */ /* 0x000fe200078210ff */
[----:B------:R-:W-:Y:S01]  /*abb0*/  @!P5 IMAD.MOV.U32 R66, RZ, RZ, R2 ;  /* 0x000000ffff42d224 */ /* 0x000fe200078e0002 */
[----:B------:R-:W-:Y:S01]  /*abc0*/  ISETP.LT.AND P0, PT, R70, R7, P4 ;  /* 0x000000074600720c */ /* 0x000fe20002701270 */
[----:B------:R-:W-:Y:S02]  /*abd0*/  @!P5 IMAD.MOV.U32 R67, RZ, RZ, R0 ;  /* 0x000000ffff43d224 */ /* 0x000fe400078e0000 */
[----:B0-----:R-:W-:Y:S01]  /*abe0*/  IMAD.SHL.U32 R4, R68, 0x2, RZ ;  /* 0x0000000244047824 */ /* 0x001fe200078e00ff */
[----:B------:R-:W-:-:S04]  /*abf0*/  PRMT R5, RZ, 0x7610, R5 ;  /* 0x00007610ff057816 */ /* 0x000fc80000000005 */
[----:B------:R-:W-:Y:S02]  /*ac00*/  LEA.HI.X.SX32 R70, R4, R0, 0x1, P1 ;  /* 0x0000000004467211 */ /* 0x000fe400008f0eff */
[----:B------:R0:W5:Y:S03]  /*ac10*/  @!P5 LDG.E.U16 R5, desc[UR20][R66.64] ;  /* 0x000000144205d981 */ /* 0x000166000c1e1500 */
[----:B0-----:R-:W-:Y:S02]  /*ac20*/  IMAD.MOV.U32 R66, RZ, RZ, R70 ;  /* 0x000000ffff427224 */ /* 0x001fe400078e0046 */
[----:B------:R-:W-:-:S05]  /*ac30*/  IMAD.MOV.U32 R67, RZ, RZ, R69 ;  /* 0x000000ffff437224 */ /* 0x000fca00078e0045 */
[----:B------:R-:W-:Y:S02]  /*ac40*/  @!P3 LOP3.LUT R67, R67, R66, RZ, 0x3c, !PT ;  /* 0x000000424343b212 */ /* 0x000fe400078e3cff */
[----:B------:R-:W-:Y:S02]  /*ac50*/  IADD3 R3, P1, PT, R4, R2, RZ ;  /* 0x0000000204037210 */ /* 0x000fe40007f3e0ff */
[C---:B------:R-:W-:Y:S01]  /*ac60*/  @!P3 LOP3.LUT R66, R67.reuse, R66, RZ, 0x3c, !PT ;  /* 0x000000424342b212 */ /* 0x040fe200078e3cff */
[----:B------:R0:W-:Y:S01]  /*ac70*/  STL [R1+0x2c8], R69 ;  /* 0x0002c84501007387 */ /* 0x0001e20000100800 */
[----:B------:R-:W-:Y:S02]  /*ac80*/  PRMT R7, RZ, 0x7610, R7 ;  /* 0x00007610ff077816 */ /* 0x000fe40000000007 */
[----:B------:R-:W-:Y:S01]  /*ac90*/  @!P3 LOP3.LUT R67, R67, R66, RZ, 0x3c, !PT ;  /* 0x000000424343b212 */ /* 0x000fe200078e3cff */
[----:B------:R1:W-:Y:S04]  /*aca0*/  STL [R1+0x2c4], R70 ;  /* 0x0002c44601007387 */ /* 0x0003e80000100800 */
[----:B------:R2:W5:Y:S01]  /*acb0*/  @!P3 LDG.E.U16 R7, desc[UR20][R66.64] ;  /* 0x000000144207b981 */ /* 0x000562000c1e1500 */
[----:B0-----:R-:W-:-:S03]  /*acc0*/  LEA.HI.X.SX32 R69, R68, R0, 0x1, P1 ;  /* 0x0000000044457211 */ /* 0x001fc600008f0eff */
[----:B-1----:R0:W5:Y:S04]  /*acd0*/  LDL.LU R70, [R1+0x7dc] ;  /* 0x0007dc0001467983 */ /* 0x0021680000300800 */
[----:B------:R-:W-:Y:S01]  /*ace0*/  STL [R1+0x2c0], R3 ;  /* 0x0002c00301007387 */ /* 0x000fe20000100800 */
[----:B--2---:R-:W-:Y:S02]  /*acf0*/  @!P6 IMAD.MOV.U32 R67, RZ, RZ, R69 ;  /* 0x000000ffff43e224 */ /* 0x004fe400078e0045 */
[----:B------:R-:W-:Y:S01]  /*ad00*/  @!P6 IMAD.MOV.U32 R66, RZ, RZ, R3 ;  /* 0x000000ffff42e224 */ /* 0x000fe200078e0003 */
[----:B------:R1:W-:Y:S04]  /*ad10*/  STL [R1+0x2bc], R69 ;  /* 0x0002bc4501007387 */ /* 0x0003e80000100800 */
[----:B-1----:R0:W5:Y:S04]  /*ad20*/  LDL.LU R69, [R1+0x7d8] ;  /* 0x0007d80001457983 */ /* 0x0021680000300800 */
[----:B------:R0:W5:Y:S01]  /*ad30*/  LDL.LU R3, [R1+0x7d4] ;  /* 0x0007d40001037983 */ /* 0x0001620000300800 */
[----:B------:R-:W-:-:S04]  /*ad40*/  @!UP1 UIADD3 UR4, UPT, UPT, -UR7, 0x100000, URZ ;  /* 0x0010000007049890 */ /* 0x000fc8000fffe1ff */
[----:B------:R-:W-:Y:S02]  /*ad50*/  @!UP1 USHF.L.U32 UR5, UR4, 0xb, URZ ;  /* 0x0000000b04059899 */ /* 0x000fe400080006ff */
[----:B------:R-:W-:Y:S01]  /*ad60*/  @!UP1 USHF.L.U32 UR4, UR4, 0x1, URZ ;  /* 0x0000000104049899 */ /* 0x000fe200080006ff */
[----:B------:R-:W-:Y:S01]  /*ad70*/  VOTEU.ALL UP1, P2 ;  /* 0x0000000000ff7886 */ /* 0x000fe20001020000 */
[----:B------:R-:W-:-:S06]  /*ad80*/  PRMT R4, RZ, 0x7610, R4 ;  /* 0x00007610ff047816 */ /* 0x000fcc0000000004 */
[----:B------:R0:W5:Y:S04]  /*ad90*/  @!P6 LDG.E.U16 R4, desc[UR20][R66.64] ;  /* 0x000000144204e981 */ /* 0x000168000c1e1500 */
[----:B------:R0:W1:Y:S01]  /*ada0*/  @!UP1 SYNCS.EXCH.64 URZ, [UR9+0x8008], UR4 ;  /* 0x0080080409ff95b2 */ /* 0x0000620008000100 */
[----:B----4-:R-:W-:Y:S05]  /*adb0*/  @!P4 BRA `(.L_x_6) ;  /* 0x0000000400b0c947 */ /* 0x010fea0003800000 */
[----:B-----5:R-:W-:Y:S01]  /*adc0*/  PRMT R4, R5, 0x5410, R4 ;  /* 0x0000541005047816 */ /* 0x020fe20000000004 */
[----:B0-----:R-:W2:Y:S01]  /*add0*/  LDL.LU R66, [R1+0xa0] ;  /* 0x0000a00001427983 */ /* 0x001ea20000300800 */
[----:B------:R-:W-:Y:S02]  /*ade0*/  PRMT R5, R7, 0x5410, R6 ;  /* 0x0000541007057816 */ /* 0x000fe40000000006 */
[----:B------:R-:W-:Y:S01]  /*adf0*/  PRMT R6, R9, 0x5410, R8 ;  /* 0x0000541009067816 */ /* 0x000fe20000000008 */
[----:B------:R-:W3:Y:S01]  /*ae00*/  LDL.LU R67, [R1+0xa8] ;  /* 0x0000a80001437983 */ /* 0x000ee20000300800 */
[----:B------:R-:W-:Y:S02]  /*ae10*/  PRMT R9, R15, 0x5410, R14 ;  /* 0x000054100f097816 */ /* 0x000fe4000000000e */
[----:B------:R-:W-:Y:S02]  /*ae20*/  PRMT R14, R25, 0x5410, R24 ;  /* 0x00005410190e7816 */ /* 0x000fe40000000018 */
[----:B------:R-:W-:-:S02]  /*ae30*/  PRMT R25, R46, 0x5410, R47 ;  /* 0x000054102e197816 */ /* 0x000fc4000000002f */
[----:B------:R-:W-:Y:S01]  /*ae40*/  PRMT R15, R27, 0x5410, R26 ;  /* 0x000054101b0f7816 */ /* 0x000fe2000000001a */
[----:B------:R-:W4:Y:S01]  /*ae50*/  LDL.LU R46, [R1] ;  /* 0x00000000012e7983 */ /* 0x000f220000300800 */
[----:B------:R-:W-:Y:S02]  /*ae60*/  PRMT R26, R48, 0x5410, R49 ;  /* 0x00005410301a7816 */ /* 0x000fe40000000031 */
[----:B------:R-:W-:Y:S01]  /*ae70*/  PRMT R7, R11, 0x5410, R10 ;  /* 0x000054100b077816 */ /* 0x000fe2000000000a */
[----:B------:R-:W2:Y:S01]  /*ae80*/  LDL.LU R47, [R1+0x4] ;  /* 0x00000400012f7983 */ /* 0x000ea20000300800 */
[----:B------:R-:W-:Y:S02]  /*ae90*/  PRMT R10, R17, 0x5410, R16 ;  /* 0x00005410110a7816 */ /* 0x000fe40000000010 */
[----:B------:R-:W-:Y:S01]  /*aea0*/  PRMT R27, R50, 0x5410, R51 ;  /* 0x00005410321b7816 */ /* 0x000fe20000000033 */
[----:B------:R-:W2:Y:S01]  /*aeb0*/  LDL.LU R48, [R1+0xc] ;  /* 0x00000c0001307983 */ /* 0x000ea20000300800 */
[----:B------:R-:W-:-:S02]  /*aec0*/  PRMT R16, R29, 0x5410, R28 ;  /* 0x000054101d107816 */ /* 0x000fc4000000001c */
[----:B------:R-:W-:Y:S01]  /*aed0*/  PRMT R17, R31, 0x5410, R30 ;  /* 0x000054101f117816 */ /* 0x000fe2000000001e */
[----:B------:R-:W2:Y:S01]  /*aee0*/  LDL.LU R49, [R1+0x14] ;  /* 0x0000140001317983 */ /* 0x000ea20000300800 */
        /* <DEDUP_REMOVED lines=33> */
[----:B------:R-:W-:-:S03]  /*b100*/  PRMT R24, R44, 0x5410, R45 ;  /* 0x000054102c187816 */ /* 0x000fc6000000002d */
[----:B------:R-:W2:Y:S04]  /*b110*/  LDL.LU R61, [R1+0x78] ;  /* 0x00007800013d7983 */ /* 0x000ea80000300800 */
[----:B------:R-:W2:Y:S04]  /*b120*/  LDL.LU R62, [R1+0x80] ;  /* 0x00008000013e7983 */ /* 0x000ea80000300800 */
[----:B------:R-:W2:Y:S04]  /*b130*/  LDL.LU R63, [R1+0x88] ;  /* 0x00008800013f7983 */ /* 0x000ea80000300800 */
[----:B------:R-:W2:Y:S04]  /*b140*/  LDL.LU R64, [R1+0x90] ;  /* 0x0000900001407983 */ /* 0x000ea80000300800 */
[----:B------:R-:W2:Y:S04]  /*b150*/  LDL.LU R65, [R1+0x98] ;  /* 0x0000980001417983 */ /* 0x000ea80000300800 */
[----:B------:R-:W2:Y:S04]  /*b160*/  LDL.LU R71, [R1+0x9c] ;  /* 0x00009c0001477983 */ /* 0x000ea80000300800 */
[----:B------:R-:W3:Y:S04]  /*b170*/  LDL.LU R72, [R1+0xa4] ;  /* 0x0000a40001487983 */ /* 0x000ee80000300800 */
[----:B------:R-:W3:Y:S04]  /*b180*/  LDL.LU R73, [R1+0x8c] ;  /* 0x00008c0001497983 */ /* 0x000ee80000300800 */
[----:B------:R-:W3:Y:S04]  /*b190*/  LDL.LU R74, [R1+0x94] ;  /* 0x00009400014a7983 */ /* 0x000ee80000300800 */
[----:B------:R-:W3:Y:S04]  /*b1a0*/  LDL.LU R75, [R1+0x7c] ;  /* 0x00007c00014b7983 */ /* 0x000ee80000300800 */
[----:B------:R-:W3:Y:S01]  /*b1b0*/  LDL.LU R76, [R1+0x84] ;  /* 0x00008400014c7983 */ /* 0x000ee20000300800 */
[----:B------:R-:W-:-:S03]  /*b1c0*/  PRMT R40, R81, 0x5410, R82 ;  /* 0x0000541051287816 */ /* 0x000fc60000000052 */
        /* <DEDUP_REMOVED lines=16> */
[----:B------:R-:W3:Y:S04]  /*b2d0*/  LDL.LU R88, [R1+0x28] ;  /* 0x0000280001587983 */ /* 0x000ee80000300800 */
[----:B------:R-:W3:Y:S04]  /*b2e0*/  LDL.LU R89, [R1+0x10] ;  /* 0x0000100001597983 */ /* 0x000ee80000300800 */
[----:B------:R-:W3:Y:S04]  /*b2f0*/  LDL.LU R90, [R1+0x18] ;  /* 0x00001800015a7983 */ /* 0x000ee80000300800 */
[----:B------:R-:W3:Y:S01]  /*b300*/  LDL.LU R92, [R1+0x8] ;  /* 0x00000800015c7983 */ /* 0x000ee20000300800 */
[----:B----4-:R-:W-:-:S02]  /*b310*/  PRMT R46, R93, 0x5410, R46 ;  /* 0x000054105d2e7816 */ /* 0x010fc4000000002e */
[----:B--2---:R-:W-:Y:S02]  /*b320*/  PRMT R66, R66, 0x5410, R71 ;  /* 0x0000541042427816 */ /* 0x004fe40000000047 */
[----:B---3--:R-:W-:Y:S02]  /*b330*/  PRMT R67, R67, 0x5410, R72 ;  /* 0x0000541043437816 */ /* 0x008fe40000000048 */
[----:B------:R-:W-:Y:S02]  /*b340*/  PRMT R64, R64, 0x5410, R73 ;  /* 0x0000541040407816 */ /* 0x000fe40000000049 */
[----:B------:R-:W-:Y:S02]  /*b350*/  PRMT R65, R65, 0x5410, R74 ;  /* 0x0000541041417816 */ /* 0x000fe4000000004a */
[----:B------:R-:W-:Y:S02]  /*b360*/  PRMT R62, R62, 0x5410, R75 ;  /* 0x000054103e3e7816 */ /* 0x000fe4000000004b */
[----:B------:R-:W-:-:S02]  /*b370*/  PRMT R63, R63, 0x5410, R76 ;  /* 0x000054103f3f7816 */ /* 0x000fc4000000004c */
[----:B------:R-:W-:Y:S02]  /*b380*/  PRMT R60, R60, 0x5410, R77 ;  /* 0x000054103c3c7816 */ /* 0x000fe4000000004d */
[----:B------:R-:W-:Y:S02]  /*b390*/  PRMT R61, R61, 0x5410, R78 ;  /* 0x000054103d3d7816 */ /* 0x000fe4000000004e */
        /* <DEDUP_REMOVED lines=12> */
[----:B------:R-:W-:-:S04]  /*b460*/  PRMT R47, R47, 0x5410, R92 ;  /* 0x000054102f2f7816 */ /* 0x000fc8000000005c */
[----:B------:R2:W-:Y:S03]  /*b470*/  STTM.x64 tmem[UR10+0x40], R4 ;  /* 0x00004004000079ed */ /* 0x0005e6000834000a */
.L_x_6:
[----:B--2--5:R-:W2:Y:S01]  /*b480*/  LDL.LU R4, [R1+0xac] ;  /* 0x0000ac0001047983 */ /* 0x024ea20000300800 */
[----:B0-----:R-:W0:Y:S03]  /*b490*/  LDCU UR4, c[0x0][0x3b0] ;  /* 0x00007600ff0477ac */ /* 0x001e260008000800 */
[----:B------:R-:W3:Y:S04]  /*b4a0*/  LDL.LU R5, [R1+0xb0] ;  /* 0x0000b00001057983 */ /* 0x000ee80000300800 */
[----:B------:R-:W4:Y:S04]  /*b4b0*/  LDL.LU R6, [R1+0xb4] ;  /* 0x0000b40001067983 */ /* 0x000f280000300800 */
[----:B------:R-:W-:Y:S04]  /*b4c0*/  STL [R1+0x7e0], R69 ;  /* 0x0007e04501007387 */ /* 0x000fe80000100800 */
[----:B------:R-:W-:Y:S04]  /*b4d0*/  STL [R1+0x7dc], R68 ;  /* 0x0007dc4401007387 */ /* 0x000fe80000100800 */
[----:B------:R-:W-:Y:S04]  /*b4e0*/  STL [R1+0x7d8], R2 ;  /* 0x0007d80201007387 */ /* 0x000fe80000100800 */
[----:B------:R1:W-:Y:S04]  /*b4f0*/  STL [R1+0x7d4], R0 ;  /* 0x0007d40001007387 */ /* 0x0003e80000100800 */
[----:B------:R-:W4:Y:S04]  /*b500*/  LDL.LU R7, [R1+0xbc] ;  /* 0x0000bc0001077983 */ /* 0x000f280000300800 */
        /* <DEDUP_REMOVED lines=59> */
[----:B------:R-:W0:Y:S01]  /*b8c0*/  LDL.LU R67, [R1+0x1ac] ;  /* 0x0001ac0001437983 */ /* 0x000e220000300800 */
[----:B------:R-:W0:Y:S01]  /*b8d0*/  FENCE.VIEW.ASYNC.T ;  /* 0x00000000000073c6 */ /* 0x000e220000000200 */
[----:B--2---:R-:W-:-:S02]  /*b8e0*/  IMAD R4, R4, UR11, RZ ;  /* 0x0000000b04047c24 */ /* 0x004fc4000f8e02ff */
[----:B---3--:R-:W-:-:S03]  /*b8f0*/  IMAD R5, R5, UR11, RZ ;  /* 0x0000000b05057c24 */ /* 0x008fc6000f8e02ff */
[----:B-1----:R-:W-:Y:S01]  /*b900*/  LEA R0, P1, R4, R70, 0x1 ;  /* 0x0000004604007211 */ /* 0x002fe200078208ff */
[----:B----4-:R-:W-:-:S03]  /*b910*/  IMAD R6, R6, UR11, RZ ;  /* 0x0000000b06067c24 */ /* 0x010fc6000f8e02ff */
[----:B------:R-:W-:Y:S01]  /*b920*/  LEA.HI.X.SX32 R4, R4, R3, 0x1, P1 ;  /* 0x0000000304047211 */ /* 0x000fe200008f0eff */
[----:B------:R1:W-:Y:S01]  /*b930*/  STL [R1+0xc0], R0 ;  /* 0x0000c00001007387 */ /* 0x0003e20000100800 */
[----:B------:R-:W-:-:S03]  /*b940*/  LEA R2, P3, R5, R70, 0x1 ;  /* 0x0000004605027211 */ /* 0x000fc600078608ff */
[----:B------:R2:W-:Y:S01]  /*b950*/  STL [R1+0xbc], R4 ;  /* 0x0000bc0401007387 */ /* 0x0005e20000100800 */
[----:B-1----:R-:W-:-:S03]  /*b960*/  LEA R0, P4, R6, R70, 0x1 ;  /* 0x0000004606007211 */ /* 0x002fc600078808ff */
[----:B------:R1:W-:Y:S01]  /*b970*/  STL [R1+0xc8], R2 ;  /* 0x0000c80201007387 */ /* 0x0003e20000100800 */
[----:B------:R-:W-:Y:S02]  /*b980*/  IMAD R7, R7, UR11, RZ ;  /* 0x0000000b07077c24 */ /* 0x000fe4000f8e02ff */
[----:B------:R-:W-:-:S03]  /*b990*/  IMAD R8, R8, UR11, RZ ;  /* 0x0000000b08087c24 */ /* 0x000fc6000f8e02ff */
[-C--:B--2---:R-:W-:Y:S01]  /*b9a0*/  LEA R4, P5, R7, R70.reuse, 0x1 ;  /* 0x0000004607047211 */ /* 0x084fe200078a08ff */
[----:B------:R-:W-:Y:S01]  /*b9b0*/  IMAD R9, R9, UR11, RZ ;  /* 0x0000000b09097c24 */ /* 0x000fe2000f8e02ff */
[----:B-1----:R-:W-:Y:S01]  /*b9c0*/  LEA R2, P6, R8, R70, 0x1 ;  /* 0x0000004608027211 */ /* 0x002fe200078c08ff */
[----:B------:R1:W-:Y:S01]  /*b9d0*/  STL [R1+0xd0], R0 ;  /* 0x0000d00001007387 */ /* 0x0003e20000100800 */
[----:B------:R-:W-:-:S03]  /*b9e0*/  IMAD R10, R10, UR11, RZ ;  /* 0x0000000b0a0a7c24 */ /* 0x000fc6000f8e02ff */
[----:B------:R2:W-:Y:S01]  /*b9f0*/  STL [R1+0xd8], R4 ;  /* 0x0000d80401007387 */ /* 0x0005e20000100800 */
[----:B-1----:R-:W-:-:S03]  /*ba00*/  LEA R0, P1, R9, R70, 0x1 ;  /* 0x0000004609007211 */ /* 0x002fc600078208ff */
[----:B------:R1:W-:Y:S01]  /*ba10*/  STL [R1+0xe0], R2 ;  /* 0x0000e00201007387 */ /* 0x0003e20000100800 */
[----:B--2---:R-:W-:-:S03]  /*ba20*/  LEA.HI.X.SX32 R4, R5, R3, 0x1, P3 ;  /* 0x0000000305047211 */ /* 0x004fc600018f0eff */
[----:B------:R2:W-:Y:S01]  /*ba30*/  STL [R1+0xe8], R0 ;  /* 0x0000e80001007387 */ /* 0x0005e20000100800 */
[----:B-1----:R-:W-:-:S03]  /*ba40*/  LEA R2, P3, R10, R70, 0x1 ;  /* 0x000000460a027211 */ /* 0x002fc600078608ff */
[----:B------:R-:W-:Y:S01]  /*ba50*/  STL [R1+0xc4], R4 ;  /* 0x0000c40401007387 */ /* 0x000fe20000100800 */
[----:B--2---:R-:W-:-:S03]  /*ba60*/  LEA.HI.X.SX32 R0, R6, R3, 0x1, P4 ;  /* 0x0000000306007211 */ /* 0x004fc600020f0eff */
[----:B------:R-:W-:Y:S01]  /*ba70*/  STL [R1+0x864], R6 ;  /* 0x0008640601007387 */ /* 0x000fe20000100800 */
[----:B------:R-:W-:-:S03]  /*ba80*/  IMAD R12, R12, UR11, RZ ;  /* 0x0000000b0c0c7c24 */ /* 0x000fc6000f8e02ff */
[----:B------:R-:W-:Y:S01]  /*ba90*/  STL [R1+0xf0], R2 ;  /* 0x0000f00201007387 */ /* 0x000fe20000100800 */
[----:B------:R-:W-:-:S03]  /*baa0*/  IMAD R11, R11, UR11, RZ ;  /* 0x0000000b0b0b7c24 */ /* 0x000fc6000f8e02ff */
[----:B------:R1:W-:Y:S02]  /*bab0*/  STL [R1+0xcc], R0 ;  /* 0x0000cc0001007387 */ /* 0x0003e40000100800 */
[-C--:B------:R-:W-:Y:S02]  /*bac0*/  LEA R85, P4, R11, R70.reuse, 0x1 ;  /* 0x000000460b557211 */ /* 0x080fe400078808ff */
[----:B------:R-:W-:Y:S01]  /*bad0*/  STL [R1+0x888], R7 ;  /* 0x0008880701007387 */ /* 0x000fe20000100800 */
[-C--:B-1----:R-:W-:Y:S02]  /*bae0*/  LEA.HI.X.SX32 R0, R7, R3.reuse, 0x1, P5 ;  /* 0x0000000307007211 */ /* 0x082fe400028f0eff */
[----:B------:R-:W-:Y:S01]  /*baf0*/  LEA R2, P5, R12, R70, 0x1 ;  /* 0x000000460c027211 */ /* 0x000fe200078a08ff */
[----:B------:R-:W-:Y:S02]  /*bb00*/  IMAD R13, R13, UR11, RZ ;  /* 0x0000000b0d0d7c24 */ /* 0x000fe4000f8e02ff */
[----:B------:R1:W-:Y:S04]  /*bb10*/  STL [R1+0xd4], R0 ;  /* 0x0000d40001007387 */ /* 0x0003e80000100800 */
[----:B------:R-:W-:Y:S01]  /*bb20*/  STL [R1+0x8a8], R8 ;  /* 0x0008a80801007387 */ /* 0x000fe20000100800 */
[----:B-1----:R-:W-:-:S03]  /*bb30*/  LEA.HI.X.SX32 R0, R8, R3, 0x1, P6 ;  /* 0x0000000308007211 */ /* 0x002fc600030f0eff */
[----:B------:R1:W-:Y:S01]  /*bb40*/  STL [R1+0x100], R2 ;  /* 0x0001000201007387 */ /* 0x0003e20000100800 */
[----:B------:R-:W-:-:S03]  /*bb50*/  IMAD R14, R14, UR11, RZ ;  /* 0x0000000b0e0e7c24 */ /* 0x000fc6000f8e02ff */
[----:B------:R-:W-:Y:S04]  /*bb60*/  STL [R1+0xf8], R85 ;  /* 0x0000f85501007387 */ /* 0x000fe80000100800 */
[----:B------:R2:W-:Y:S01]  /*bb70*/  STL [R1+0xdc], R0 ;  /* 0x0000dc0001007387 */ /* 0x0005e20000100800 */
[----:B-1----:R-:W-:-:S03]  /*bb80*/  LEA.HI.X.SX32 R2, R9, R3, 0x1, P1 ;  /* 0x0000000309027211 */ /* 0x002fc600008f0eff */
[----:B------:R-:W-:Y:S01]  /*bb90*/  STL [R1+0x7e4], R85 ;  /* 0x0007e45501007387 */ /* 0x000fe20000100800 */
[----:B--2---:R-:W-:-:S03]  /*bba0*/  LEA R0, P6, R13, R70, 0x1 ;  /* 0x000000460d007211 */ /* 0x004fc600078c08ff */
[----:B------:R-:W-:Y:S01]  /*bbb0*/  STL [R1+0x82c], R9 ;  /* 0x00082c0901007387 */ /* 0x000fe20000100800 */
[----:B------:R-:W-:-:S03]  /*bbc0*/  IMAD R15, R15, UR11, RZ ;  /* 0x0000000b0f0f7c24 */ /* 0x000fc6000f8e02ff */
[----:B------:R1:W-:Y:S04]  /*bbd0*/  STL [R1+0x108], R0 ;  /* 0x0001080001007387 */ /* 0x0003e80000100800 */
[----:B------:R2:W-:Y:S01]  /*bbe0*/  STL [R1+0xe4], R2 ;  /* 0x0000e40201007387 */ /* 0x0005e20000100800 */
[----:B-1----:R-:W-:-:S03]  /*bbf0*/  LEA R0, P1, R14, R70, 0x1 ;  /* 0x000000460e007211 */ /* 0x002fc600078208ff */
[----:B------:R-:W-:Y:S01]  /*bc00*/  STL [R1+0x848], R10 ;  /* 0x0008480a01007387 */ /* 0x000fe20000100800 */
[----:B--2---:R-:W-:-:S03]  /*bc10*/  LEA.HI.X.SX32 R2, R10, R3, 0x1, P3 ;  /* 0x000000030a027211 */ /* 0x004fc600018f0eff */
[----:B------:R1:W-:Y:S01]  /*bc20*/  STL [R1+0x110], R0 ;  /* 0x0001100001007387 */ /* 0x0003e20000100800 */
[----:B------:R-:W-:Y:S02]  /*bc30*/  IMAD R16, R16, UR11, RZ ;  /* 0x0000000b10107c24 */ /* 0x000fe4000f8e02ff */
[----:B------:R-:W-:Y:S01]  /*bc40*/  IMAD R17, R17, UR11, RZ ;  /* 0x0000000b11117c24 */ /* 0x000fe2000f8e02ff */
[----:B------:R2:W-:Y:S01]  /*bc50*/  STL [R1+0xec], R2 ;  /* 0x0000ec0201007387 */ /* 0x0005e20000100800 */
[-C--:B------:R-:W-:Y:S02]  /*bc60*/  LEA.HI.X.SX32 R86, R11, R3.reuse, 0x1, P4 ;  /* 0x000000030b567211 */ /* 0x080fe400020f0eff */
[-C--:B-1----:R-:W-:Y:S01]  /*bc70*/  LEA R0, P3, R15, R70.reuse, 0x1 ;  /* 0x000000460f007211 */ /* 0x082fe200078608ff */
[----:B------:R-:W-:Y:S01]  /*bc80*/  STL [R1+0x868], R11 ;  /* 0x0008680b01007387 */ /* 0x000fe20000100800 */
[-C--:B------:R-:W-:Y:S02]  /*bc90*/  LEA R9, P4, R16, R70.reuse, 0x1 ;  /* 0x0000004610097211 */ /* 0x080fe400078808ff */
[----:B--2---:R-:W-:Y:S01]  /*bca0*/  LEA.HI.X.SX32 R2, R12, R3, 0x1, P5 ;  /* 0x000000030c027211 */ /* 0x004fe200028f0eff */
[----:B------:R1:W-:Y:S04]  /*bcb0*/  STL [R1+0x130], R0 ;  /* 0x0001300001007387 */ /* 0x0003e80000100800 */
[----:B------:R-:W-:Y:S04]  /*bcc0*/  STL [R1+0x88c], R12 ;  /* 0x00088c0c01007387 */ /* 0x000fe80000100800 */
[----:B------:R-:W-:Y:S01]  /*bcd0*/  STL [R1+0xfc], R2 ;  /* 0x0000fc0201007387 */ /* 0x000fe20000100800 */
[----:B-1----:R-:W-:-:S03]  /*bce0*/  LEA R0, P5, R17, R70, 0x1 ;  /* 0x0000004611007211 */ /* 0x002fc600078a08ff */
[----:B------:R-:W-:Y:S04]  /*bcf0*/  STL [R1+0xf4], R86 ;  /* 0x0000f45601007387 */ /* 0x000fe80000100800 */
[----:B------:R-:W-:Y:S04]  /*bd00*/  STL [R1+0x138], R9 ;  /* 0x0001380901007387 */ /* 0x000fe80000100800 */
[----:B------:R1:W-:Y:S04]  /*bd10*/  STL [R1+0x140], R0 ;  /* 0x0001400001007387 */ /* 0x0003e80000100800 */
[----:B------:R-:W-:Y:S01]  /*bd20*/  STL [R1+0x838], R9 ;  /* 0x0008380901007387 */ /* 0x000fe20000100800 */
[----:B-1----:R-:W-:-:S03]  /*bd30*/  LEA.HI.X.SX32 R0, R13, R3, 0x1, P6 ;  /* 0x000000030d007211 */ /* 0x002fc600030f0eff */
[----:B------:R1:W-:Y:S01]  /*bd40*/  STL [R1+0x7e8], R86 ;  /* 0x0007e85601007387 */ /* 0x0003e20000100800 */
[----:B------:R-:W-:-:S03]  /*bd50*/  IMAD R18, R18, UR12, RZ ;  /* 0x0000000c12127c24 */ /* 0x000fc6000f8e02ff */
[----:B------:R-:W-:Y:S04]  /*bd60*/  STL [R1+0x8ac], R13 ;  /* 0x0008ac0d01007387 */ /* 0x000fe80000100800 */
[----:B------:R2:W-:Y:S01]  /*bd70*/  STL [R1+0x104], R0 ;  /* 0x0001040001007387 */ /* 0x0005e20000100800 */
[----:B------:R-:W-:Y:S01]  /*bd80*/  IMAD R19, R19, UR13, RZ ;  /* 0x0000000d13137c24 */ /* 0x000fe2000f8e02ff */
[----:B-1----:R-:W-:Y:S01]  /*bd90*/  LEA R86, P6, R18, R70, 0x1 ;  /* 0x0000004612567211 */ /* 0x002fe200078c08ff */
[----:B------:R-:W-:Y:S01]  /*bda0*/  IMAD R20, R20, UR14, RZ ;  /* 0x0000000e14147c24 */ /* 0x000fe2000f8e02ff */
[----:B------:R-:W-:Y:S01]  /*bdb0*/  STL [R1+0x830], R14 ;  /* 0x0008300e01007387 */ /* 0x000fe20000100800 */
[----:B--2---:R-:W-:-:S05]  /*bdc0*/  LEA.HI.X.SX32 R0, R14, R3, 0x1, P1 ;  /* 0x000000030e007211 */ /* 0x004fca00008f0eff */
[----:B------:R1:W-:Y:S01]  /*bdd0*/  STL [R1+0x10c], R0 ;  /* 0x00010c0001007387 */ /* 0x0003e20000100800 */
[----:B------:R-:W-:Y:S01]  /*bde0*/  LEA R71, P1, R19, R70, 0x1 ;  /* 0x0000004613477211 */ /* 0x000fe200078208ff */
[----:B------:R-:W-:Y:S02]  /*bdf0*/  IMAD R21, R21, UR15, RZ ;  /* 0x0000000f15157c24 */ /* 0x000fe4000f8e02ff */
[----:B------:R-:W-:Y:S01]  /*be00*/  STL [R1+0x84c], R15 ;  /* 0x00084c0f01007387 */ /* 0x000fe20000100800 */
[----:B-1----:R-:W-:-:S03]  /*be10*/  LEA.HI.X.SX32 R0, R15, R3, 0x1, P3 ;  /* 0x000000030f007211 */ /* 0x002fc600018f0eff */
[----:B------:R-:W-:Y:S01]  /*be20*/  STL [R1+0x148], R86 ;  /* 0x0001485601007387 */ /* 0x000fe20000100800 */
[-C--:B------:R-:W-:Y:S01]  /*be30*/  LEA R13, P3, R20, R70.reuse, 0x1 ;  /* 0x00000046140d7211 */ /* 0x080fe200078608ff */
[----:B------:R-:W-:Y:S01]  /*be40*/  IMAD R22, R22, UR16, RZ ;  /* 0x0000001016167c24 */ /* 0x000fe2000f8e02ff */
[----:B------:R-:W-:Y:S01]  /*be50*/  LEA.HI.X.SX32 R14, R16, R3, 0x1, P4 ;  /* 0x00000003100e7211 */ /* 0x000fe200020f0eff */
[----:B------:R1:W-:Y:S01]  /*be60*/  STL [R1+0x12c], R0 ;  /* 0x00012c0001007387 */ /* 0x0003e20000100800 */
[----:B------:R-:W-:-:S03]  /*be70*/  LEA R12, P4, R21, R70, 0x1 ;  /* 0x00000046150c7211 */ /* 0x000fc600078808ff */
[----:B------:R-:W-:Y:S01]  /*be80*/  STL [R1+0x7f8], R86 ;  /* 0x0007f85601007387 */ /* 0x000fe20000100800 */
[----:B------:R-:W-:-:S03]  /*be90*/  IMAD R23, R23, UR17, RZ ;  /* 0x0000001117177c24 */ /* 0x000fc6000f8e02ff */
[----:B------:R-:W-:Y:S01]  /*bea0*/  STL [R1+0x86c], R16 ;  /* 0x00086c1001007387 */ /* 0x000fe20000100800 */
[----:B-1----:R-:W-:-:S03]  /*beb0*/  LEA.HI.X.SX32 R0, R17, R3, 0x1, P5 ;  /* 0x0000000311007211 */ /* 0x002fc600028f0eff */
[----:B------:R-:W-:Y:S01]  /*bec0*/  STL [R1+0x150], R71 ;  /* 0x0001504701007387 */ /* 0x000fe20000100800 */
[----:B------:R-:W-:-:S03]  /*bed0*/  IMAD R24, R24, UR18, RZ ;  /* 0x0000001218187c24 */ /* 0x000fc6000f8e02ff */
[----:B------:R-:W-:Y:S01]  /*bee0*/  STL [R1+0x158], R13 ;  /* 0x0001580d01007387 */ /* 0x000fe20000100800 */
[----:B------:R-:W-:-:S03]  /*bef0*/  LEA R11, P5, R22, R70, 0x1 ;  /* 0x00000046160b7211 */ /* 0x000fc600078a08ff */
[----:B------:R1:W-:Y:S04]  /*bf00*/  STL [R1+0x7ec], R71 ;  /* 0x0007ec4701007387 */ /* 0x0003e80000100800 */
[----:B------:R-:W-:Y:S04]  /*bf10*/  STL [R1+0x134], R14 ;  /* 0x0001340e01007387 */ /* 0x000fe80000100800 */
[----:B------:R-:W-:Y:S01]  /*bf20*/  STL [R1+0x83c], R14 ;  /* 0x00083c0e01007387 */ /* 0x000fe20000100800 */
[----:B-1----:R-:W-:-:S03]  /*bf30*/  LEA.HI.X.SX32 R71, R18, R3, 0x1, P6 ;  /* 0x0000000312477211 */ /* 0x002fc600030f0eff */
[----:B------:R-:W-:Y:S01]  /*bf40*/  STL [R1+0x890], R17 ;  /* 0x0008901101007387 */ /* 0x000fe20000100800 */
[----:B------:R-:W-:-:S03]  /*bf50*/  LEA R10, P6, R23, R70, 0x1 ;  /* 0x00000046170a7211 */ /* 0x000fc600078c08ff */
[----:B------:R-:W-:Y:S01]  /*bf60*/  STL [R1+0x160], R12 ;  /* 0x0001600c01007387 */ /* 0x000fe20000100800 */
[----:B------:R-:W-:-:S03]  /*bf70*/  LEA.HI.X.SX32 R84, R19, R3, 0x1, P1 ;  /* 0x0000000313547211 */ /* 0x000fc600008f0eff */
[----:B------:R1:W-:Y:S01]  /*bf80*/  STL [R1+0x13c], R0 ;  /* 0x00013c0001007387 */ /* 0x0003e20000100800 */
[----:B------:R-:W-:-:S03]  /*bf90*/  IMAD R25, R25, UR19, RZ ;  /* 0x0000001319197c24 */ /* 0x000fc6000f8e02ff */
[----:B------:R-:W-:Y:S04]  /*bfa0*/  STL [R1+0x894], R12 ;  /* 0x0008940c01007387 */ /* 0x000fe80000100800 */
[----:B------:R-:W-:Y:S01]  /*bfb0*/  STL [R1+0x168], R11 ;  /* 0x0001680b01007387 */ /* 0x000fe20000100800 */
[----:B-1----:R-:W-:-:S03]  /*bfc0*/  LEA R0, P1, R24, R70, 0x1 ;  /* 0x0000004618007211 */ /* 0x002fc600078208ff */
[----:B------:R-:W-:Y:S01]  /*bfd0*/  STL [R1+0x870], R11 ;  /* 0x0008700b01007387 */ /* 0x000fe20000100800 */
[----:B------:R-:W-:-:S03]  /*bfe0*/  LEA.HI.X.SX32 R2, R20, R3, 0x1, P3 ;  /* 0x0000000314027211 */ /* 0x000fc600018f0eff */
[----:B------:R-:W-:Y:S04]  /*bff0*/  STL [R1+0x834], R19 ;  /* 0x0008341301007387 */ /* 0x000fe80000100800 */
[----:B------:R-:W-:Y:S04]  /*c000*/  STL [R1+0x170], R10 ;  /* 0x0001700a01007387 */ /* 0x000fe80000100800 */
[----:B------:R-:W-:Y:S04]  /*c010*/  STL [R1+0x850], R10 ;  /* 0x0008500a01007387 */ /* 0x000fe80000100800 */
[----:B------:R1:W-:Y:S04]  /*c020*/  STL [R1+0x178], R0 ;  /* 0x0001780001007387 */ /* 0x0003e80000100800 */
[----:B------:R-:W-:Y:S04]  /*c030*/  STL [R1+0x144], R71 ;  /* 0x0001444701007387 */ /* 0x000fe80000100800 */
[----:B------:R-:W-:Y:S01]  /*c040*/  STL [R1+0x7fc], R71 ;  /* 0x0007fc4701007387 */ /* 0x000fe20000100800 */
[----:B-1----:R-:W-:-:S03]  /*c050*/  LEA R0, P3, R25, R70, 0x1 ;  /* 0x0000004619007211 */ /* 0x002fc600078608ff */
[----:B------:R-:W-:Y:S04]  /*c060*/  STL [R1+0x854], R20 ;  /* 0x0008541401007387 */ /* 0x000fe80000100800 */
[----:B------:R-:W-:Y:S04]  /*c070*/  STL [R1+0x154], R2 ;  /* 0x0001540201007387 */ /* 0x000fe80000100800 */
[----:B------:R-:W-:Y:S04]  /*c080*/  STL [R1+0x14c], R84 ;  /* 0x00014c5401007387 */ /* 0x000fe80000100800 */
[----:B------:R-:W-:Y:S04]  /*c090*/  STL [R1+0x7f0], R84 ;  /* 0x0007f05401007387 */ /* 0x000fe80000100800 */
[----:B------:R1:W-:Y:S01]  /*c0a0*/  STL [R1+0x180], R0 ;  /* 0x0001800001007387 */ /* 0x0003e20000100800 */
[----:B------:R-:W-:-:S03]  /*c0b0*/  IMAD R26, R26, UR22, RZ ;  /* 0x000000161a1a7c24 */ /* 0x000fc6000f8e02ff */
[----:B------:R-:W-:Y:S01]  /*c0c0*/  STL [R1+0x874], R21 ;  /* 0x0008741501007387 */ /* 0x000fe20000100800 */
[----:B-1----:R-:W-:-:S05]  /*c0d0*/  LEA.HI.X.SX32 R0, R21, R3, 0x1, P4 ;  /* 0x0000000315007211 */ /* 0x002fca00020f0eff */
[----:B------:R1:W-:Y:S01]  /*c0e0*/  STL [R1+0x15c], R0 ;  /* 0x00015c0001007387 */ /* 0x0003e20000100800 */
[----:B------:R-:W-:Y:S01]  /*c0f0*/  LEA R69, P4, R26, R70, 0x1 ;  /* 0x000000461a457211 */ /* 0x000fe200078808ff */
[----:B------:R-:W-:Y:S02]  /*c100*/  IMAD R27, R27, UR23, RZ ;  /* 0x000000171b1b7c24 */ /* 0x000fe4000f8e02ff */
[----:B------:R-:W-:Y:S01]  /*c110*/  STL [R1+0x898], R22 ;  /* 0x0008981601007387 */ /* 0x000fe20000100800 */
[----:B-1----:R-:W-:-:S05]  /*c120*/  LEA.HI.X.SX32 R0, R22, R3, 0x1, P5 ;  /* 0x0000000316007211 */ /* 0x002fca00028f0eff */
[----:B------:R1:W-:Y:S01]  /*c130*/  STL [R1+0x164], R0 ;  /* 0x0001640001007387 */ /* 0x0003e20000100800 */
[----:B------:R-:W-:-:S03]  /*c140*/  LEA R82, P5, R27, R70, 0x1 ;  /* 0x000000461b527211 */ /* 0x000fc600078a08ff */
[----:B------:R-:W-:Y:S01]  /*c150*/  STL [R1+0x188], R69 ;  /* 0x0001884501007387 */ /* 0x000fe20000100800 */
[----:B-1----:R-:W-:-:S03]  /*c160*/  LEA.HI.X.SX32 R0, R23, R3, 0x1, P6 ;  /* 0x0000000317007211 */ /* 0x002fc600030f0eff */
[----:B------:R-:W-:Y:S01]  /*c170*/  STL [R1+0x7f4], R69 ;  /* 0x0007f44501007387 */ /* 0x000fe20000100800 */
[----:B------:R-:W-:-:S03]  /*c180*/  IMAD R28, R28, UR24, RZ ;  /* 0x000000181c1c7c24 */ /* 0x000fc6000f8e02ff */
[----:B------:R1:W-:Y:S01]  /*c190*/  STL [R1+0x16c], R0 ;  /* 0x00016c0001007387 */ /* 0x0003e20000100800 */
[----:B------:R-:W-:Y:S01]  /*c1a0*/  IMAD R29, R29, UR25, RZ ;  /* 0x000000191d1d7c24 */ /* 0x000fe2000f8e02ff */
[-C--:B------:R-:W-:Y:S02]  /*c1b0*/  LEA R8, P6, R28, R70.reuse, 0x1 ;  /* 0x000000461c087211 */ /* 0x080fe400078c08ff */
[----:B------:R-:W-:Y:S01]  /*c1c0*/  STL [R1+0x190], R82 ;  /* 0x0001905201007387 */ /* 0x000fe20000100800 */
[----:B------:R-:W-:Y:S01]  /*c1d0*/  IMAD R30, R30, UR26, RZ ;  /* 0x0000001a1e1e7c24 */ /* 0x000fe2000f8e02ff */
[----:B-1----:R-:W-:Y:S02]  /*c1e0*/  LEA.HI.X.SX32 R0, R24, R3, 0x1, P1 ;  /* 0x0000000318007211 */ /* 0x002fe400008f0eff */
[----:B------:R-:W-:Y:S01]  /*c1f0*/  STL [R1+0x800], R82 ;  /* 0x0008005201007387 */ /* 0x000fe20000100800 */
[----:B------:R-:W-:Y:S01]  /*c200*/  IMAD R31, R31, UR27, RZ ;  /* 0x0000001b1f1f7c24 */ /* 0x000fe2000f8e02ff */
[----:B------:R-:W-:-:S02]  /*c210*/  LEA R7, P1, R29, R70, 0x1 ;  /* 0x000000461d077211 */ /* 0x000fc400078208ff */
[----:B------:R1:W-:Y:S01]  /*c220*/  STL [R1+0x174], R0 ;  /* 0x0001740001007387 */ /* 0x0003e20000100800 */
[----:B------:R-:W-:-:S03]  /*c230*/  LEA.HI.X.SX32 R85, R26, R3, 0x1, P4 ;  /* 0x000000031a557211 */ /* 0x000fc600020f0eff */
[----:B------:R-:W-:Y:S01]  /*c240*/  STL [R1+0x198], R8 ;  /* 0x0001980801007387 */ /* 0x000fe20000100800 */
[----:B-1----:R-:W-:Y:S02]  /*c250*/  LEA.HI.X.SX32 R0, R25, R3, 0x1, P3 ;  /* 0x0000000319007211 */ /* 0x002fe400018f0eff */
[-C--:B------:R-:W-:Y:S01]  /*c260*/  LEA R6, P3, R30, R70.reuse, 0x1 ;  /* 0x000000461e067211 */ /* 0x080fe200078608ff */
[----:B------:R-:W-:Y:S02]  /*c270*/  IMAD R32, R32, UR28, RZ ;  /* 0x0000001c20207c24 */ /* 0x000fe4000f8e02ff */
[----:B------:R1:W-:Y:S04]  /*c280*/  STL [R1+0x17c], R0 ;  /* 0x00017c0001007387 */ /* 0x0003e80000100800 */
[----:B------:R-:W-:Y:S04]  /*c290*/  STL [R1+0x1a0], R7 ;  /* 0x0001a00701007387 */ /* 0x000fe80000100800 */
[----:B------:R-:W-:Y:S01]  /*c2a0*/  STL [R1+0x89c], R7 ;  /* 0x00089c0701007387 */ /* 0x000fe20000100800 */
[----:B-1----:R-:W-:-:S03]  /*c2b0*/  LEA R0, P4, R31, R70, 0x1 ;  /* 0x000000461f007211 */ /* 0x002fc600078808ff */
[----:B------:R-:W-:Y:S01]  /*c2c0*/  STL [R1+0x858], R26 ;  /* 0x0008581a01007387 */ /* 0x000fe20000100800 */
[----:B------:R-:W-:-:S03]  /*c2d0*/  LEA.HI.X.SX32 R83, R27, R3, 0x1, P5 ;  /* 0x000000031b537211 */ /* 0x000fc600028f0eff */
[----:B------:R-:W-:Y:S01]  /*c2e0*/  STL [R1+0x1a8], R6 ;  /* 0x0001a80601007387 */ /* 0x000fe20000100800 */
[----:B------:R-:W-:-:S03]  /*c2f0*/  IMAD R33, R33, UR29, RZ ;  /* 0x0000001d21217c24 */ /* 0x000fc6000f8e02ff */
[----:B------:R-:W-:Y:S04]  /*c300*/  STL [R1+0x878], R6 ;  /* 0x0008780601007387 */ /* 0x000fe80000100800 */
[----:B------:R1:W-:Y:S01]  /*c310*/  STL [R1+0x1b0], R0 ;  /* 0x0001b00001007387 */ /* 0x0003e20000100800 */
[----:B------:R-:W-:-:S03]  /*c320*/  LEA.HI.X.SX32 R2, R28, R3, 0x1, P6 ;  /* 0x000000031c027211 */ /* 0x000fc600030f0eff */
[----:B------:R-:W-:Y:S01]  /*c330*/  STL [R1+0x87c], R27 ;  /* 0x00087c1b01007387 */ /* 0x000fe20000100800 */
[----:B-1----:R-:W-:-:S03]  /*c340*/  LEA R0, P5, R32, R70, 0x1 ;  /* 0x0000004620007211 */ /* 0x002fc600078a08ff */
[----:B------:R-:W-:Y:S04]  /*c350*/  STL [R1+0x184], R85 ;  /* 0x0001845501007387 */ /* 0x000fe80000100800 */
[----:B------:R-:W-:Y:S04]  /*c360*/  STL [R1+0x804], R85 ;  /* 0x0008045501007387 */ /* 0x000fe80000100800 */
[----:B------:R1:W-:Y:S01]  /*c370*/  STL [R1+0x1b8], R0 ;  /* 0x0001b80001007387 */ /* 0x0003e20000100800 */
[----:B------:R-:W-:-:S03]  /*c380*/  LEA.HI.X.SX32 R4, R29, R3, 0x1, P1 ;  /* 0x000000031d047211 */ /* 0x000fc600008f0eff */
[----:B------:R-:W-:Y:S04]  /*c390*/  STL [R1+0x8a0], R28 ;  /* 0x0008a01c01007387 */ /* 0x000fe80000100800 */
[----:B------:R2:W-:Y:S01]  /*c3a0*/  STL [R1+0x194], R2 ;  /* 0x0001940201007387 */ /* 0x0005e20000100800 */
[----:B-1----:R-:W-:-:S03]  /*c3b0*/  LEA R0, P6, R33, R70, 0x1 ;  /* 0x0000004621007211 */ /* 0x002fc600078c08ff */
[----:B------:R-:W-:Y:S01]  /*c3c0*/  STL [R1+0x18c], R83 ;  /* 0x00018c5301007387 */ /* 0x000fe20000100800 */
[----:B------:R-:W-:-:S03]  /*c3d0*/  IMAD R34, R34, UR30, RZ ;  /* 0x0000001e22227c24 */ /* 0x000fc6000f8e02ff */
[----:B------:R-:W-:Y:S04]  /*c3e0*/  STL [R1+0x808], R83 ;  /* 0x0008085301007387 */ /* 0x000fe80000100800 */
[----:B------:R1:W-:Y:S01]  /*c3f0*/  STL [R1+0x1c0], R0 ;  /* 0x0001c00001007387 */ /* 0x0003e20000100800 */
[----:B--2---:R-:W-:-:S03]  /*c400*/  LEA R2, P1, R34, R70, 0x1 ;  /* 0x0000004622027211 */ /* 0x004fc600078208ff */
[----:B------:R-:W-:Y:S01]  /*c410*/  STL [R1+0x19c], R4 ;  /* 0x00019c0401007387 */ /* 0x000fe20000100800 */
[----:B-1----:R-:W-:-:S03]  /*c420*/  LEA.HI.X.SX32 R0, R30, R3, 0x1, P3 ;  /* 0x000000031e007211 */ /* 0x002fc600018f0eff */
[----:B------:R-:W-:Y:S01]  /*c430*/  STL [R1+0x818], R30 ;  /* 0x0008181e01007387 */ /* 0x000fe20000100800 */
[----:B------:R-:W-:-:S03]  /*c440*/  IMAD R36, R36, UR32, RZ ;  /* 0x0000002024247c24 */ /* 0x000fc6000f8e02ff */
[----:B------:R1:W-:Y:S01]  /*c450*/  STL [R1+0x1a4], R0 ;  /* 0x0001a40001007387 */ /* 0x0003e20000100800 */
[----:B------:R-:W-:-:S03]  /*c460*/  IMAD R35, R35, UR31, RZ ;  /* 0x0000001f23237c24 */ /* 0x000fc6000f8e02ff */
[----:B------:R-:W-:Y:S01]  /*c470*/  STL [R1+0x840], R31 ;  /* 0x0008401f01007387 */ /* 0x000fe20000100800 */
[----:B-1----:R-:W-:-:S03]  /*c480*/  LEA.HI.X.SX32 R0, R31, R3, 0x1, P4 ;  /* 0x000000031f007211 */ /* 0x002fc600020f0eff */
[----:B------:R-:W-:Y:S01]  /*c490*/  STL [R1+0x1c8], R2 ;  /* 0x0001c80201007387 */ /* 0x000fe20000100800 */
[----:B------:R-:W-:-:S03]  /*c4a0*/  LEA R80, P3, R35, R70, 0x1 ;  /* 0x0000004623507211 */ /* 0x000fc600078608ff */
[----:B------:R1:W-:Y:S04]  /*c4b0*/  STL [R1+0x1ac], R0 ;  /* 0x0001ac0001007387 */ /* 0x0003e80000100800 */
[----:B------:R2:W-:Y:S01]  /*c4c0*/  STL [R1+0x80c], R2 ;  /* 0x00080c0201007387 */ /* 0x0005e20000100800 */
[----:B------:R-:W-:-:S03]  /*c4d0*/  IMAD R37, R37, UR33, RZ ;  /* 0x0000002125257c24 */ /* 0x000fc6000f8e02ff */
[----:B------:R-:W-:Y:S01]  /*c4e0*/  STL [R1+0x85c], R32 ;  /* 0x00085c2001007387 */ /* 0x000fe20000100800 */
[----:B-1----:R-:W-:Y:S02]  /*c4f0*/  LEA.HI.X.SX32 R0, R32, R3, 0x1, P5 ;  /* 0x0000000320007211 */ /* 0x002fe400028f0eff */
[----:B--2---:R-:W-:Y:S01]  /*c500*/  LEA R2, P4, R36, R70, 0x1 ;  /* 0x0000004624027211 */ /* 0x004fe200078808ff */
[----:B------:R-:W-:-:S04]  /*c510*/  IMAD R38, R38, UR34, RZ ;  /* 0x0000002226267c24 */ /* 0x000fc8000f8e02ff */
[----:B------:R1:W-:Y:S01]  /*c520*/  STL [R1+0x1d8], R2 ;  /* 0x0001d80201007387 */ /* 0x0003e20000100800 */
[----:B------:R-:W-:-:S03]  /*c530*/  IMAD R39, R39, UR35, RZ ;  /* 0x0000002327277c24 */ /* 0x000fc6000f8e02ff */
[----:B------:R-:W-:Y:S04]  /*c540*/  STL [R1+0x1d0], R80 ;  /* 0x0001d05001007387 */ /* 0x000fe80000100800 */
[----:B------:R2:W-:Y:S01]  /*c550*/  STL [R1+0x1b4], R0 ;  /* 0x0001b40001007387 */ /* 0x0005e20000100800 */
[----:B-1----:R-:W-:-:S03]  /*c560*/  LEA.HI.X.SX32 R2, R33, R3, 0x1, P6 ;  /* 0x0000000321027211 */ /* 0x002fc600030f0eff */
[----:B------:R-:W-:Y:S01]  /*c570*/  STL [R1+0x810], R80 ;  /* 0x0008105001007387 */ /* 0x000fe20000100800 */
[-C--:B------:R-:W-:Y:S02]  /*c580*/  LEA R32, P6, R38, R70.reuse, 0x1 ;  /* 0x0000004626207211 */ /* 0x080fe400078c08ff */
[-C--:B--2---:R-:W-:Y:S01]  /*c590*/  LEA R0, P5, R37, R70.reuse, 0x1 ;  /* 0x0000004625007211 */ /* 0x084fe200078a08ff */
[----:B------:R-:W-:Y:S01]  /*c5a0*/  STL [R1+0x880], R33 ;  /* 0x0008802101007387 */ /* 0x000fe20000100800 */
[-C--:B------:R-:W-:Y:S02]  /*c5b0*/  LEA.HI.X.SX32 R68, R34, R3.reuse, 0x1, P1 ;  /* 0x0000000322447211 */ /* 0x080fe400008f0eff */
[----:B------:R-:W-:Y:S01]  /*c5c0*/  LEA R31, P1, R39, R70, 0x1 ;  /* 0x00000046271f7211 */ /* 0x000fe200078208ff */
[----:B------:R1:W-:Y:S04]  /*c5d0*/  STL [R1+0x1e0], R0 ;  /* 0x0001e00001007387 */ /* 0x0003e80000100800 */
[----:B------:R2:W-:Y:S04]  /*c5e0*/  STL [R1+0x8a4], R34 ;  /* 0x0008a42201007387 */ /* 0x0005e80000100800 */
[----:B------:R-:W-:Y:S04]  /*c5f0*/  STL [R1+0x1bc], R2 ;  /* 0x0001bc0201007387 */ /* 0x000fe80000100800 */
[----:B------:R-:W-:Y:S04]  /*c600*/  STL [R1+0x1e8], R32 ;  /* 0x0001e82001007387 */ /* 0x000fe80000100800 */
[----:B------:R3:W-:Y:S04]  /*c610*/  STL [R1+0x884], R32 ;  /* 0x0008842001007387 */ /* 0x0007e80000100800 */
[----:B------:R-:W-:Y:S04]  /*c620*/  STL [R1+0x814], R2 ;  /* 0x0008140201007387 */ /* 0x000fe80000100800 */
[----:B------:R-:W-:Y:S04]  /*c630*/  STL [R1+0x1f0], R31 ;  /* 0x0001f01f01007387 */ /* 0x000fe80000100800 */
[----:B------:R4:W-:Y:S04]  /*c640*/  STL [R1+0x860], R31 ;  /* 0x0008601f01007387 */ /* 0x0009e80000100800 */
[----:B------:R-:W4:Y:S04]  /*c650*/  LDL R5, [R1+0xbc] ;  /* 0x0000bc0001057983 */ /* 0x000f280000100800 */
[----:B------:R-:W4:Y:S01]  /*c660*/  LDL R4, [R1+0xc0] ;  /* 0x0000c00001047983 */ /* 0x000f220000100800 */
[----:B------:R-:W-:Y:S01]  /*c670*/  IMAD R40, R40, UR36, RZ ;  /* 0x0000002428287c24 */ /* 0x000fe2000f8e02ff */
[----:B------:R-:W-:Y:S01]  /*c680*/  LEA.HI.X.SX32 R81, R35, R3, 0x1, P3 ;  /* 0x0000000323517211 */ /* 0x000fe200018f0eff */
[----:B------:R-:W-:-:S03]  /*c690*/  IMAD R41, R41, UR37, RZ ;  /* 0x0000002529297c24 */ /* 0x000fc6000f8e02ff */
[----:B-1----:R-:W-:Y:S01]  /*c6a0*/  LEA R0, P3, R40, R70, 0x1 ;  /* 0x0000004628007211 */ /* 0x002fe200078608ff */
[----:B------:R-:W-:Y:S01]  /*c6b0*/  IMAD R42, R42, UR38, RZ ;  /* 0x000000262a2a7c24 */ /* 0x000fe2000f8e02ff */
[----:B--2---:R-:W-:-:S03]  /*c6c0*/  LEA.HI.X.SX32 R34, R36, R3, 0x1, P4 ;  /* 0x0000000324227211 */ /* 0x004fc600020f0eff */
[----:B------:R-:W-:Y:S01]  /*c6d0*/  STL [R1+0x1f8], R0 ;  /* 0x0001f80001007387 */ /* 0x000fe20000100800 */
[----:B------:R-:W-:-:S03]  /*c6e0*/  LEA R85, P4, R41, R70, 0x1 ;  /* 0x0000004629557211 */ /* 0x000fc600078808ff */
[----:B------:R-:W-:Y:S01]  /*c6f0*/  STL [R1+0x1c4], R68 ;  /* 0x0001c44401007387 */ /* 0x000fe20000100800 */
[----:B------:R-:W-:Y:S01]  /*c700*/  IMAD R43, R43, UR39, RZ ;  /* 0x000000272b2b7c24 */ /* 0x000fe2000f8e02ff */
[----:B---3--:R-:W-:Y:S02]  /*c710*/  LEA.HI.X.SX32 R32, R37, R3, 0x1, P5 ;  /* 0x0000000325207211 */ /* 0x008fe400028f0eff */
[----:B------:R-:W-:Y:S01]  /*c720*/  STL [R1+0x81c], R68 ;  /* 0x00081c4401007387 */ /* 0x000fe20000100800 */
[----:B------:R-:W-:-:S03]  /*c730*/  IMAD R44, R44, UR40, RZ ;  /* 0x000000282c2c7c24 */ /* 0x000fc6000f8e02ff */
[----:B------:R-:W-:Y:S01]  /*c740*/  STL [R1+0x820], R36 ;  /* 0x0008202401007387 */ /* 0x000fe20000100800 */
[----:B------:R-:W-:-:S03]  /*c750*/  LEA R93, P5, R42, R70, 0x1 ;  /* 0x000000462a5d7211 */ /* 0x000fc600078a08ff */
[----:B------:R-:W-:Y:S01]  /*c760*/  STL [R1+0x1cc], R81 ;  /* 0x0001cc5101007387 */ /* 0x000fe20000100800 */
[----:B------:R-:W-:Y:S01]  /*c770*/  IMAD R45, R45, UR41, RZ ;  /* 0x000000292d2d7c24 */ /* 0x000fe2000f8e02ff */
[----:B----4-:R-:W-:Y:S02]  /*c780*/  LEA.HI.X.SX32 R31, R38, R3, 0x1, P6 ;  /* 0x00000003261f7211 */ /* 0x010fe400030f0eff */
[----:B------:R-:W-:Y:S01]  /*c790*/  STL [R1+0x1d4], R34 ;  /* 0x0001d42201007387 */ /* 0x000fe20000100800 */
[----:B------:R-:W-:-:S03]  /*c7a0*/  IMAD R46, R46, UR42, RZ ;  /* 0x0000002a2e2e7c24 */ /* 0x000fc6000f8e02ff */
[----:B------:R-:W-:Y:S01]  /*c7b0*/  STL [R1+0x824], R81 ;  /* 0x0008245101007387 */ /* 0x000fe20000100800 */
[----:B------:R-:W-:-:S03]  /*c7c0*/  LEA R78, P6, R43, R70, 0x1 ;  /* 0x000000462b4e7211 */ /* 0x000fc600078c08ff */
[----:B------:R1:W-:Y:S01]  /*c7d0*/  STL [R1+0x844], R37 ;  /* 0x0008442501007387 */ /* 0x0003e20000100800 */
[----:B------:R-:W-:-:S03]  /*c7e0*/  IMAD R47, R47, UR43, RZ ;  /* 0x0000002b2f2f7c24 */ /* 0x000fc6000f8e02ff */
[----:B------:R-:W-:Y:S01]  /*c7f0*/  STL [R1+0x200], R85 ;  /* 0x0002005501007387 */ /* 0x000fe20000100800 */
[----:B------:R-:W-:-:S03]  /*c800*/  IMAD R48, R48, UR44, RZ ;  /* 0x0000002c30307c24 */ /* 0x000fc6000f8e02ff */
[----:B------:R-:W-:Y:S01]  /*c810*/  STL [R1+0x1dc], R32 ;  /* 0x0001dc2001007387 */ /* 0x000fe20000100800 */
[----:B-1----:R-:W-:-:S03]  /*c820*/  LEA.HI.X.SX32 R37, R39, R3, 0x1, P1 ;  /* 0x0000000327257211 */ /* 0x002fc600008f0eff */
[----:B------:R1:W-:Y:S01]  /*c830*/  STL [R1+0x828], R85 ;  /* 0x0008285501007387 */ /* 0x0003e20000100800 */
[----:B------:R-:W-:-:S03]  /*c840*/  LEA R7, P1, R44, R70, 0x1 ;  /* 0x000000462c077211 */ /* 0x000fc600078208ff */
[----:B------:R-:W-:Y:S01]  /*c850*/  STL [R1+0x208], R93 ;  /* 0x0002085d01007387 */ /* 0x000fe20000100800 */
[----:B------:R-:W-:-:S03]  /*c860*/  LEA.HI.X.SX32 R83, R41, R3, 0x1, P4 ;  /* 0x0000000329537211 */ /* 0x000fc600020f0eff */
[----:B------:R-:W-:Y:S01]  /*c870*/  STL [R1+0x1e4], R31 ;  /* 0x0001e41f01007387 */ /* 0x000fe20000100800 */
[-C--:B-1----:R-:W-:Y:S02]  /*c880*/  LEA.HI.X.SX32 R85, R40, R3.reuse, 0x1, P3 ;  /* 0x0000000328557211 */ /* 0x082fe400018f0eff */
[-C--:B------:R-:W-:Y:S01]  /*c890*/  LEA R27, P3, R45, R70.reuse, 0x1 ;  /* 0x000000462d1b7211 */ /* 0x080fe200078608ff */
[----:B------:R-:W-:Y:S01]  /*c8a0*/  STL [R1+0x1ec], R37 ;  /* 0x0001ec2501007387 */ /* 0x000fe20000100800 */
[-C--:B------:R-:W-:Y:S01]  /*c8b0*/  LEA R20, P4, R46, R70.reuse, 0x1 ;  /* 0x000000462e147211 */ /* 0x080fe200078808ff */
[----:B------:R-:W-:Y:S01]  /*c8c0*/  IMAD R49, R49, UR45, RZ ;  /* 0x0000002d31317c24 */ /* 0x000fe2000f8e02ff */
[-C--:B------:R-:W-:Y:S01]  /*c8d0*/  LEA.HI.X.SX32 R0, R42, R3.reuse, 0x1, P5 ;  /* 0x000000032a007211 */ /* 0x080fe200028f0eff */
[----:B------:R-:W-:Y:S01]  /*c8e0*/  STL [R1+0x210], R78 ;  /* 0x0002104e01007387 */ /* 0x000fe20000100800 */
[-C--:B------:R-:W-:Y:S01]  /*c8f0*/  LEA R9, P5, R47, R70.reuse, 0x1 ;  /* 0x000000462f097211 */ /* 0x080fe200078a08ff */
[----:B------:R-:W-:Y:S01]  /*c900*/  IMAD R50, R50, UR46, RZ ;  /* 0x0000002e32327c24 */ /* 0x000fe2000f8e02ff */
[----:B------:R-:W-:Y:S01]  /*c910*/  LEA.HI.X.SX32 R79, R43, R3, 0x1, P6 ;  /* 0x000000032b4f7211 */ /* 0x000fe200030f0eff */
[----:B------:R-:W-:Y:S01]  /*c920*/  STL [R1+0x218], R7 ;  /* 0x0002180701007387 */ /* 0x000fe20000100800 */
[----:B------:R-:W-:-:S03]  /*c930*/  LEA R36, P6, R48, R70, 0x1 ;  /* 0x0000004630247211 */ /* 0x000fc600078c08ff */
[----:B------:R-:W-:Y:S01]  /*c940*/  STL [R1+0x1f4], R85 ;  /* 0x0001f45501007387 */ /* 0x000fe20000100800 */
[----:B------:R-:W-:-:S03]  /*c950*/  LEA.HI.X.SX32 R28, R44, R3, 0x1, P1 ;  /* 0x000000032c1c7211 */ /* 0x000fc600008f0eff */
[----:B------:R-:W-:Y:S01]  /*c960*/  STL [R1+0x220], R27 ;  /* 0x0002201b01007387 */ /* 0x000fe20000100800 */
[----:B------:R-:W-:Y:S01]  /*c970*/  IMAD R51, R51, UR47, RZ ;  /* 0x0000002f33337c24 */ /* 0x000fe2000f8e02ff */
[-C--:B------:R-:W-:Y:S02]  /*c980*/  LEA R71, P1, R49, R70.reuse, 0x1 ;  /* 0x0000004631477211 */ /* 0x080fe400078208ff */
[----:B------:R-:W-:Y:S01]  /*c990*/  STL [R1+0x1fc], R83 ;  /* 0x0001fc5301007387 */ /* 0x000fe20000100800 */
[----:B------:R-:W-:Y:S01]  /*c9a0*/  IMAD R52, R52, UR48, RZ ;  /* 0x0000003034347c24 */ /* 0x000fe2000f8e02ff */
[----:B------:R-:W-:Y:S02]  /*c9b0*/  LEA.HI.X.SX32 R33, R45, R3, 0x1, P3 ;  /* 0x000000032d217211 */ /* 0x000fe400018f0eff */
[----:B------:R-:W-:Y:S01]  /*c9c0*/  STL [R1+0x228], R20 ;  /* 0x0002281401007387 */ /* 0x000fe20000100800 */
[----:B------:R-:W-:-:S03]  /*c9d0*/  LEA R91, P3, R50, R70, 0x1 ;  /* 0x00000046325b7211 */ /* 0x000fc600078608ff */
[----:B------:R-:W-:Y:S01]  /*c9e0*/  STL [R1+0x230], R9 ;  /* 0x0002300901007387 */ /* 0x000fe20000100800 */
[----:B------:R-:W-:Y:S01]  /*c9f0*/  IMAD R53, R53, UR49, RZ ;  /* 0x0000003135357c24 */ /* 0x000fe2000f8e02ff */
[-C--:B------:R-:W-:Y:S02]  /*ca00*/  LEA.HI.X.SX32 R26, R46, R3.reuse, 0x1, P4 ;  /* 0x000000032e1a7211 */ /* 0x080fe400020f0eff */
[----:B------:R-:W-:Y:S01]  /*ca10*/  STL [R1+0x204], R0 ;  /* 0x0002040001007387 */ /* 0x000fe20000100800 */
[----:B------:R-:W-:-:S03]  /*ca20*/  LEA.HI.X.SX32 R14, R47, R3, 0x1, P5 ;  /* 0x000000032f0e7211 */ /* 0x000fc600028f0eff */
[----:B------:R-:W-:Y:S01]  /*ca30*/  STL [R1+0x238], R36 ;  /* 0x0002382401007387 */ /* 0x000fe20000100800 */
[----:B------:R-:W-:Y:S01]  /*ca40*/  IMAD R54, R54, UR50, RZ ;  /* 0x0000003236367c24 */ /* 0x000fe2000f8e02ff */
[-C--:B------:R-:W-:Y:S02]  /*ca50*/  LEA R76, P4, R51, R70.reuse, 0x1 ;  /* 0x00000046334c7211 */ /* 0x080fe400078808ff */
[----:B------:R-:W-:Y:S01]  /*ca60*/  STL [R1+0x20c], R79 ;  /* 0x00020c4f01007387 */ /* 0x000fe20000100800 */
[----:B------:R-:W-:Y:S01]  /*ca70*/  IMAD R55, R55, UR51, RZ ;  /* 0x0000003337377c24 */ /* 0x000fe2000f8e02ff */
[----:B------:R-:W-:Y:S02]  /*ca80*/  LEA R22, P5, R52, R70, 0x1 ;  /* 0x0000004634167211 */ /* 0x000fe400078a08ff */
[----:B------:R1:W-:Y:S01]  /*ca90*/  STL [R1+0x214], R28 ;  /* 0x0002141c01007387 */ /* 0x0003e20000100800 */
[----:B------:R-:W-:-:S03]  /*caa0*/  LEA.HI.X.SX32 R81, R48, R3, 0x1, P6 ;  /* 0x0000000330517211 */ /* 0x000fc600030f0eff */
[----:B------:R-:W-:Y:S01]  /*cab0*/  STL [R1+0x240], R71 ;  /* 0x0002404701007387 */ /* 0x000fe20000100800 */
[----:B------:R-:W-:Y:S01]  /*cac0*/  IMAD R56, R56, UR52, RZ ;  /* 0x0000003438387c24 */ /* 0x000fe2000f8e02ff */
[----:B------:R-:W-:Y:S02]  /*cad0*/  LEA R21, P6, R53, R70, 0x1 ;  /* 0x0000004635157211 */ /* 0x000fe400078c08ff */
[----:B------:R-:W-:Y:S01]  /*cae0*/  STL [R1+0x21c], R33 ;  /* 0x00021c2101007387 */ /* 0x000fe20000100800 */
[----:B------:R-:W-:-:S03]  /*caf0*/  LEA.HI.X.SX32 R82, R49, R3, 0x1, P1 ;  /* 0x0000000331527211 */ /* 0x000fc600008f0eff */
[----:B------:R-:W-:Y:S01]  /*cb00*/  STL [R1+0x248], R91 ;  /* 0x0002485b01007387 */ /* 0x000fe20000100800 */
[----:B------:R-:W-:-:S03]  /*cb10*/  LEA R15, P1, R54, R70, 0x1 ;  /* 0x00000046360f7211 */ /* 0x000fc600078208ff */
[----:B------:R-:W-:Y:S01]  /*cb20*/  STL [R1+0x224], R26 ;  /* 0x0002241a01007387 */ /* 0x000fe20000100800 */
[----:B------:R-:W-:Y:S01]  /*cb30*/  LEA.HI.X.SX32 R92, R50, R3, 0x1, P3 ;  /* 0x00000003325c7211 */ /* 0x000fe200018f0eff */
[----:B------:R-:W-:Y:S02]  /*cb40*/  IMAD R57, R57, UR53, RZ ;  /* 0x0000003539397c24 */ /* 0x000fe4000f8e02ff */
[----:B------:R-:W-:Y:S01]  /*cb50*/  STL [R1+0x22c], R14 ;  /* 0x00022c0e01007387 */ /* 0x000fe20000100800 */
[----:B------:R-:W-:-:S03]  /*cb60*/  LEA R24, P3, R55, R70, 0x1 ;  /* 0x0000004637187211 */ /* 0x000fc600078608ff */
[----:B------:R-:W-:Y:S01]  /*cb70*/  STL [R1+0x250], R76 ;  /* 0x0002504c01007387 */ /* 0x000fe20000100800 */
[----:B------:R-:W-:Y:S01]  /*cb80*/  LEA.HI.X.SX32 R77, R51, R3, 0x1, P4 ;  /* 0x00000003334d7211 */ /* 0x000fe200020f0eff */
[----:B------:R-:W-:Y:S02]  /*cb90*/  IMAD R58, R58, UR54, RZ ;  /* 0x000000363a3a7c24 */ /* 0x000fe4000f8e02ff */
[----:B------:R2:W-:Y:S01]  /*cba0*/  STL [R1+0x258], R22 ;  /* 0x0002581601007387 */ /* 0x0005e20000100800 */
        /* <DEDUP_REMOVED lines=12> */
[----:B------:R-:W-:-:S03]  /*cc70*/  LEA.HI.X.SX32 R10, R54, R3, 0x1, P1 ;  /* 0x00000003360a7211 */ /* 0x000fc600008f0eff */
[----:B------:R-:W-:Y:S01]  /*cc80*/  STL [R1+0x244], R92 ;  /* 0x0002445c01007387 */ /* 0x000fe20000100800 */
[----:B------:R-:W-:Y:S01]  /*cc90*/  IMAD R61, R61, UR57, RZ ;  /* 0x000000393d3d7c24 */ /* 0x000fe2000f8e02ff */
[----:B------:R-:W-:Y:S02]  /*cca0*/  LEA.HI.X.SX32 R25, R55, R3, 0x1, P3 ;  /* 0x0000000337197211 */ /* 0x000fe400018f0eff */
[----:B------:R-:W-:Y:S01]  /*ccb0*/  STL [R1+0x278], R30 ;  /* 0x0002781e01007387 */ /* 0x000fe20000100800 */
[----:B------:R-:W-:-:S03]  /*ccc0*/  LEA R73, P1, R59, R70, 0x1 ;  /* 0x000000463b497211 */ /* 0x000fc600078208ff */
[----:B------:R-:W-:Y:S01]  /*ccd0*/  STL [R1+0x24c], R77 ;  /* 0x00024c4d01007387 */ /* 0x000fe20000100800 */
[----:B------:R-:W-:Y:S01]  /*cce0*/  IMAD R62, R62, UR58, RZ ;  /* 0x0000003a3e3e7c24 */ /* 0x000fe2000f8e02ff */
[----:B------:R-:W-:Y:S02]  /*ccf0*/  LEA R17, P3, R60, R70, 0x1 ;  /* 0x000000463c117211 */ /* 0x000fe400078608ff */
[----:B------:R3:W-:Y:S01]  /*cd00*/  STL [R1+0x254], R49 ;  /* 0x0002543101007387 */ /* 0x0007e20000100800 */
[----:B------:R-:W-:-:S03]  /*cd10*/  IMAD R63, R63, UR59, RZ ;  /* 0x0000003b3f3f7c24 */ /* 0x000fc6000f8e02ff */
[----:B------:R-:W-:Y:S01]  /*cd20*/  STL [R1+0x280], R69 ;  /* 0x0002804501007387 */ /* 0x000fe20000100800 */
        /* <DEDUP_REMOVED lines=14> */
[-C--:B------:R-:W-:Y:S01]  /*ce10*/  LEA.HI.X.SX32 R75, R59, R3.reuse, 0x1, P1 ;  /* 0x000000033b4b7211 */ /* 0x080fe200008f0eff */
[----:B------:R-:W-:Y:S02]  /*ce20*/  IMAD R66, R66, UR62, RZ ;  /* 0x0000003e42427c24 */ /* 0x000fe4000f8e02ff */
[----:B------:R-:W4:Y:S01]  /*ce30*/  LDL R57, [R1+0x1d8] ;  /* 0x0001d80001397983 */ /* 0x000f220000100800 */
[----:B------:R-:W-:Y:S01]  /*ce40*/  LEA R80, P1, R64, R70, 0x1 ;  /* 0x0000004640507211 */ /* 0x000fe200078208ff */
[----:B0-----:R-:W-:Y:S02]  /*ce50*/  IMAD R67, R67, UR4, RZ ;  /* 0x0000000443437c24 */ /* 0x001fe4000f8e02ff */
[----:B------:R-:W-:Y:S01]  /*ce60*/  STL [R1+0x274], R68 ;  /* 0x0002744401007387 */ /* 0x000fe20000100800 */
[----:B------:R-:W-:-:S03]  /*ce70*/  LEA.HI.X.SX32 R12, R60, R3, 0x1, P3 ;  /* 0x000000033c0c7211 */ /* 0x000fc600018f0eff */
[----:B------:R-:W-:Y:S01]  /*ce80*/  STL [R1+0x2a0], R16 ;  /* 0x0002a01001007387 */ /* 0x000fe20000100800 */
[----:B------:R-:W-:-:S03]  /*ce90*/  LEA R84, P3, R65, R70, 0x1 ;  /* 0x0000004641547211 */ /* 0x000fc600078608ff */
        /* <DEDUP_REMOVED lines=11> */
[----:B------:R-:W-:-:S03]  /*cf50*/  LEA.HI.X.SX32 R2, R64, R3, 0x1, P1 ;  /* 0x0000000340027211 */ /* 0x000fc600008f0eff */
[----:B------:R0:W-:Y:S01]  /*cf60*/  STL [R1+0x294], R12 ;  /* 0x0002940c01007387 */ /* 0x0001e20000100800 */
[----:B------:R-:W-:-:S03]  /*cf70*/  LEA.HI.X.SX32 R65, R65, R3, 0x1, P3 ;  /* 0x0000000341417211 */ /* 0x000fc600018f0eff */
[----:B------:R-:W-:Y:S01]  /*cf80*/  STL [R1+0x2b4], R84 ;  /* 0x0002b45401007387 */ /* 0x000fe20000100800 */
[----:B------:R-:W-:-:S03]  /*cf90*/  LEA.HI.X.SX32 R88, R66, R3, 0x1, P4 ;  /* 0x0000000342587211 */ /* 0x000fc600020f0eff */
[----:B------:R0:W-:Y:S01]  /*cfa0*/  STL [R1+0x29c], R11 ;  /* 0x00029c0b01007387 */ /* 0x0001e20000100800 */
[----:B------:R-:W-:Y:S01]  /*cfb0*/  PRMT R47, RZ, 0x7610, R47 ;  /* 0x00007610ff2f7816 */ /* 0x000fe2000000002f */
[----:B------:R-:W-:Y:S01]  /*cfc0*/  BAR.SYNC.DEFER_BLOCKING 0x0 ;  /* 0x0000000000007b1d */ /* 0x000fe20000010000 */
[----:B------:R-:W-:-:S05]  /*cfd0*/  LEA.HI.X.SX32 R74, R67, R3, 0x1, P5 ;  /* 0x00000003434a7211 */ /* 0x000fca00028f0eff */
[----:B------:R-:W-:Y:S04]  /*cfe0*/  STL [R1+0x2b8], R87 ;  /* 0x0002b85701007387 */ /* 0x000fe80000100800 */
[----:B------:R0:W-:Y:S04]  /*cff0*/  STL [R1+0x2a4], R53 ;  /* 0x0002a43501007387 */ /* 0x0001e80000100800 */
[----:B------:R0:W-:Y:S04]  /*d000*/  STL [R1+0x114], R70 ;  /* 0x0001144601007387 */ /* 0x0001e80000100800 */
[----:B------:R-:W-:Y:S04]  /*d010*/  STL [R1+0x128], R72 ;  /* 0x0001284801007387 */ /* 0x000fe80000100800 */
[----:B------:R0:W-:Y:S04]  /*d020*/  STL [R1+0x11c], R2 ;  /* 0x00011c0201007387 */ /* 0x0001e80000100800 */
[----:B------:R-:W2:Y:S04]  /*d030*/  LDL R3, [R1+0x194] ;  /* 0x0001940001037983 */ /* 0x000ea80000100800 */
[----:B------:R0:W-:Y:S04]  /*d040*/  STL [R1+0x120], R65 ;  /* 0x0001204101007387 */ /* 0x0001e80000100800 */
[----:B------:R-:W-:Y:S04]  /*d050*/  STL [R1+0x124], R88 ;  /* 0x0001245801007387 */ /* 0x000fe80000100800 */
[----:B------:R-:W2:Y:S04]  /*d060*/  LDL R64, [R1+0xc4] ;  /* 0x0000c40001407983 */ /* 0x000ea80000100800 */
[----:B------:R-:W2:Y:S04]  /*d070*/  LDL R48, [R1+0xc8] ;  /* 0x0000c80001307983 */ /* 0x000ea80000100800 */
[----:B------:R-:W2:Y:S04]  /*d080*/  LDL R56, [R1+0x108] ;  /* 0x0001080001387983 */ /* 0x000ea80000100800 */
[----:B------:R-:W-:Y:S04]  /*d090*/  STL [R1+0x118], R74 ;  /* 0x0001184a01007387 */ /* 0x000fe80000100800 */
[----:B------:R0:W2:Y:S04]  /*d0a0*/  @P0 LDG.E.U16 R47, desc[UR20][R4.64] ;  /* 0x00000014042f0981 */ /* 0x0000a8000c1e1500 */
[----:B------:R-:W0:Y:S04]  /*d0b0*/  LDL R4, [R1+0xfc] ;  /* 0x0000fc0001047983 */ /* 0x000e280000100800 */
[----:B------:R-:W0:Y:S01]  /*d0c0*/  LDL R5, [R1+0x100] ;  /* 0x0001000001057983 */ /* 0x000e220000100800 */
[----:B------:R-:W-:-:S02]  /*d0d0*/  PRMT R41, RZ, 0x7610, R41 ;  /* 0x00007610ff297816 */ /* 0x000fc40000000029 */
[----:B0-----:R-:W-:-:S04]  /*d0e0*/  @P0 LOP3.LUT R5, R5, R4, RZ, 0x3c, !PT ;  /* 0x0000000405050212 */ /* 0x001fc800078e3cff */
[----:B------:R-:W-:-:S04]  /*d0f0*/  @P0 LOP3.LUT R4, R5, R4, RZ, 0x3c, !PT ;  /* 0x0000000405040212 */ /* 0x000fc800078e3cff */
[----:B------:R-:W-:-:S05]  /*d100*/  @P0 LOP3.LUT R5, R5, R4, RZ, 0x3c, !PT ;  /* 0x0000000405050212 */ /* 0x000fca00078e3cff */
[----:B------:R0:W2:Y:S04]  /*d110*/  @P0 LDG.E.U16 R41, desc[UR20][R4.64] ;  /* 0x0000001404290981 */ /* 0x0000a8000c1e1500 */
[----:B------:R-:W2:Y:S01]  /*d120*/  LDL R5, [R1+0x154] ;  /* 0x0001540001057983 */ /* 0x000ea20000100800 */
[----:B------:R-:W-:Y:S01]  /*d130*/  PRMT R35, RZ, 0x7610, R35 ;  /* 0x00007610ff237816 */ /* 0x000fe20000000023 */
[----:B0-----:R-:W-:Y:S02]  /*d140*/  @P0 IMAD.MOV.U32 R4, RZ, RZ, R13 ;  /* 0x000000ffff040224 */ /* 0x001fe400078e000d */
[----:B------:R-:W3:Y:S01]  /*d150*/  LDL.LU R13, [R1+0x8ac] ;  /* 0x0008ac00010d7983 */ /* 0x000ee20000300800 */
[----:B------:R-:W-:Y:S02]  /*d160*/  PRMT R29, RZ, 0x7610, R29 ;  /* 0x00007610ff1d7816 */ /* 0x000fe4000000001d */
[----:B------:R-:W-:-:S02]  /*d170*/  PRMT R23, RZ, 0x7610, R23 ;  /* 0x00007610ff177816 */ /* 0x000fc40000000017 */
[----:B------:R-:W-:Y:S01]  /*d180*/  PRMT R18, RZ, 0x7610, R18 ;  /* 0x00007610ff127816 */ /* 0x000fe20000000012 */
[----:B--2---:R0:W2:Y:S02]  /*d190*/  @P0 LDG.E.U16 R35, desc[UR20][R4.64] ;  /* 0x0000001404230981 */ /* 0x0040a4000c1e1500 */
[----:B0-----:R-:W-:Y:S02]  /*d1a0*/  @P0 IMAD.MOV.U32 R4, RZ, RZ, R8 ;  /* 0x000000ffff040224 */ /* 0x001fe400078e0008 */
[----:B------:R-:W2:Y:S01]  /*d1b0*/  LDL.LU R8, [R1+0x8a8] ;  /* 0x0008a80001087983 */ /* 0x000ea20000300800 */
[----:B------:R-:W-:Y:S01]  /*d1c0*/  @P0 IMAD.MOV.U32 R5, RZ, RZ, R3 ;  /* 0x000000ffff050224 */ /* 0x000fe200078e0003 */
[----:B---3--:R-:W-:Y:S02]  /*d1d0*/  PRMT R13, RZ, 0x7610, R13 ;  /* 0x00007610ff0d7816 */ /* 0x008fe4000000000d */
[----:B------:R-:W3:Y:S04]  /*d1e0*/  LDL R3, [R1+0x1e0] ;  /* 0x0001e00001037983 */ /* 0x000ee80000100800 */
[----:B------:R4:W3:Y:S02]  /*d1f0*/  @P0 LDG.E.U16 R29, desc[UR20][R4.64] ;  /* 0x00000014041d0981 */ /* 0x0008e4000c1e1500 */
[----:B----4-:R-:W-:-:S02]  /*d200*/  @P0 IMAD.MOV.U32 R4, RZ, RZ, R57 ;  /* 0x000000ffff040224 */ /* 0x010fc400078e0039 */
[----:B------:R-:W-:Y:S01]  /*d210*/  @P0 IMAD.MOV.U32 R5, RZ, RZ, R34 ;  /* 0x000000ffff050224 */ /* 0x000fe200078e0022 */
[----:B------:R-:W-:Y:S01]  /*d220*/  PRMT R46, RZ, 0x7610, R46 ;  /* 0x00007610ff2e7816 */ /* 0x000fe2000000002e */
[----:B------:R-:W4:Y:S04]  /*d230*/  LDL.LU R34, [R1+0x8a4] ;  /* 0x0008a40001227983 */ /* 0x000f280000300800 */
[----:B------:R0:W3:Y:S02]  /*d240*/  @P0 LDG.E.U16 R23, desc[UR20][R4.64] ;  /* 0x0000001404170981 */ /* 0x0000e4000c1e1500 */
[----:B0-----:R-:W-:Y:S02]  /*d250*/  @P0 IMAD.MOV.U32 R4, RZ, RZ, R7 ;  /* 0x000000ffff040224 */ /* 0x001fe400078e0007 */
[----:B------:R-:W-:-:S02]  /*d260*/  @P0 IMAD.MOV.U32 R5, RZ, RZ, R28 ;  /* 0x000000ffff050224 */ /* 0x000fc400078e001c */
[----:B-1----:R-:W3:Y:S04]  /*d270*/  LDL.LU R28, [R1+0x8a0] ;  /* 0x0008a000011c7983 */ /* 0x002ee80000300800 */
[----:B------:R0:W3:Y:S04]  /*d280*/  @P0 LDG.E.U16 R18, desc[UR20][R4.64] ;  /* 0x0000001404120981 */ /* 0x0000e8000c1e1500 */
[----:B------:R-:W3:Y:S01]  /*d290*/  LDL.LU R7, [R1+0x89c] ;  /* 0x00089c0001077983 */ /* 0x000ee20000300800 */
[----:B0-----:R-:W-:Y:S02]  /*d2a0*/  @P0 IMAD.MOV.U32 R4, RZ, RZ, R22 ;  /* 0x000000ffff040224 */ /* 0x001fe400078e0016 */
[----:B------:R-:W-:Y:S01]  /*d2b0*/  @P0 IMAD.MOV.U32 R5, RZ, RZ, R49 ;  /* 0x000000ffff050224 */ /* 0x000fe200078e0031 */
[----:B------:R-:W3:Y:S04]  /*d2c0*/  LDL.LU R22, [R1+0x898] ;  /* 0x0008980001167983 */ /* 0x000ee80000300800 */
[----:B------:R0:W3:Y:S04]  /*d2d0*/  @P0 LDG.E.U16 R13, desc[UR20][R4.64] ;  /* 0x00000014040d0981 */ /* 0x0000e8000c1e1500 */
[----:B------:R-:W3:Y:S04]  /*d2e0*/  LDL R57, [R1+0xcc] ;  /* 0x0000cc0001397983 */ /* 0x000ee80000100800 */
[----:B------:R-:W3:Y:S01]  /*d2f0*/  LDL R49, [R1+0xd0] ;  /* 0x0000d00001317983 */ /* 0x000ee20000100800 */
[----:B0-----:R-:W-:-:S02]  /*d300*/  @P0 IMAD.MOV.U32 R4, RZ, RZ, R17 ;  /* 0x000000ffff040224 */ /* 0x001fc400078e0011 */
[----:B------:R-:W-:Y:S02]  /*d310*/  @P0 IMAD.MOV.U32 R5, RZ, RZ, R12 ;  /* 0x000000ffff050224 */ /* 0x000fe400078e000c */
[----:B------:R-:W3:Y:S04]  /*d320*/  LDL.LU R12, [R1+0x894] ;  /* 0x00089400010c7983 */ /* 0x000ee80000300800 */
[----:B------:R-:W3:Y:S01]  /*d330*/  LDL.LU R17, [R1+0x890] ;  /* 0x0008900001117983 */ /* 0x000ee20000300800 */
[----:B--2---:R-:W-:-:S06]  /*d340*/  PRMT R8, RZ, 0x7610, R8 ;  /* 0x00007610ff087816 */ /* 0x004fcc0000000008 */
[----:B------:R0:W2:Y:S02]  /*d350*/  @P0 LDG.E.U16 R8, desc[UR20][R4.64] ;  /* 0x0000001404080981 */ /* 0x0000a4000c1e1500 */
[----:B0-----:R-:W-:Y:S02]  /*d360*/  @P0 IMAD.MOV.U32 R4, RZ, RZ, R48 ;  /* 0x000000ffff040224 */ /* 0x001fe400078e0030 */
[----:B------:R-:W-:Y:S01]  /*d370*/  @P0 IMAD.MOV.U32 R5, RZ, RZ, R64 ;  /* 0x000000ffff050224 */ /* 0x000fe200078e0040 */
[----:B------:R-:W-:Y:S01]  /*d380*/  PRMT R40, RZ, 0x7610, R40 ;  /* 0x00007610ff287816 */ /* 0x000fe20000000028 */
[----:B------:R-:W2:Y:S04]  /*d390*/  LDL R64, [R1+0x10c] ;  /* 0x00010c0001407983 */ /* 0x000ea80000100800 */
[----:B------:R0:W2:Y:S01]  /*d3a0*/  @P0 LDG.E.U16 R46, desc[UR20][R4.64] ;  /* 0x00000014042e0981 */ /* 0x0000a2000c1e1500 */
[----:B----4-:R-:W-:-:S03]  /*d3b0*/  PRMT R34, RZ, 0x7610, R34 ;  /* 0x00007610ff227816 */ /* 0x010fc60000000022 */
[----:B------:R-:W4:Y:S04]  /*d3c0*/  LDL R48, [R1+0x110] ;  /* 0x0001100001307983 */ /* 0x000f280000100800 */
[----:B------:R-:W2:Y:S01]  /*d3d0*/  LDL R5, [R1+0x104] ;  /* 0x0001040001057983 */ /* 0x000ea20000100800 */
[----:B0-----:R-:W-:-:S03]  /*d3e0*/  @P0 IMAD.MOV.U32 R4, RZ, RZ, R56 ;  /* 0x000000ffff040224 */ /* 0x001fc600078e0038 */
[----:B------:R-:W3:Y:S04]  /*d3f0*/  LDL R56, [R1+0x164] ;  /* 0x0001640001387983 */ /* 0x000ee80000100800 */
[----:B--2---:R3:W2:Y:S04]  /*d400*/  @P0 LDG.E.U16 R40, desc[UR20][R4.64] ;  /* 0x0000001404280981 */ /* 0x0046a8000c1e1500 */
[----:B------:R-:W2:Y:S01]  /*d410*/  LDL R5, [R1+0x15c] ;  /* 0x00015c0001057983 */ /* 0x000ea20000100800 */
[----:B---3--:R-:W-:-:S03]  /*d420*/  @P0 IMAD.MOV.U32 R4, RZ, RZ, R12 ;  /* 0x000000ffff040224 */ /* 0x008fc600078e000c */
[----:B------:R-:W3:Y:S01]  /*d430*/  LDL.LU R12, [R1+0x88c] ;  /* 0x00088c00010c7983 */ /* 0x000ee20000300800 */
[----:B------:R-:W-:-:S03]  /*d440*/  PRMT R28, RZ, 0x7610, R28 ;  /* 0x00007610ff1c7816 */ /* 0x000fc6000000001c */
[----:B--2---:R0:W2:Y:S04]  /*d450*/  @P0 LDG.E.U16 R34, desc[UR20][R4.64] ;  /* 0x0000001404220981 */ /* 0x0040a8000c1e1500 */
[----:B------:R-:W2:Y:S01]  /*d460*/  LDL R5, [R1+0x19c] ;  /* 0x00019c0001057983 */ /* 0x000ea20000100800 */
[----:B0-----:R-:W-:Y:S01]  /*d470*/  @P0 IMAD.MOV.U32 R4, RZ, RZ, R7 ;  /* 0x000000ffff040224 */ /* 0x001fe200078e0007 */
[----:B------:R-:W-:Y:S02]  /*d480*/  PRMT R22, RZ, 0x7610, R22 ;  /* 0x00007610ff167816 */ /* 0x000fe40000000016 */
[----:B------:R-:W4:Y:S01]  /*d490*/  LDL.LU R7, [R1+0x888] ;  /* 0x0008880001077983 */ /* 0x000f220000300800 */
[----:B------:R-:W-:Y:S02]  /*d4a0*/  PRMT R17, RZ, 0x7610, R17 ;  /* 0x00007610ff117816 */ /* 0x000fe40000000011 */
[----:B---3--:R-:W-:Y:S01]  /*d4b0*/  PRMT R12, RZ, 0x7610, R12 ;  /* 0x00007610ff0c7816 */ /* 0x008fe2000000000c */
[----:B--2---:R0:W2:Y:S02]  /*d4c0*/  @P0 LDG.E.U16 R28, desc[UR20][R4.64] ;  /* 0x00000014041c0981 */ /* 0x0040a4000c1e1500 */
[----:B0-----:R-:W-:-:S02]  /*d4d0*/  @P0 IMAD.MOV.U32 R4, RZ, RZ, R3 ;  /* 0x000000ffff040224 */ /* 0x001fc400078e0003 */
[----:B------:R-:W-:Y:S02]  /*d4e0*/  @P0 IMAD.MOV.U32 R5, RZ, RZ, R32 ;  /* 0x000000ffff050224 */ /* 0x000fe400078e0020 */
[----:B------:R-:W3:Y:S04]  /*d4f0*/  LDL.LU R32, [R1+0x884] ;  /* 0x0008840001207983 */ /* 0x000ee80000300800 */
[----:B------:R0:W2:Y:S02]  /*d500*/  @P0 LDG.E.U16 R22, desc[UR20][R4.64] ;  /* 0x0000001404160981 */ /* 0x0000a4000c1e1500 */
[----:B0-----:R-:W-:Y:S02]  /*d510*/  @P0 IMAD.MOV.U32 R4, RZ, RZ, R27 ;  /* 0x000000ffff040224 */ /* 0x001fe400078e001b */
[----:B------:R-:W-:-:S02]  /*d520*/  @P0 IMAD.MOV.U32 R5, RZ, RZ, R33 ;  /* 0x000000ffff050224 */ /* 0x000fc400078e0021 */
[----:B------:R-:W2:Y:S04]  /*d530*/  LDL.LU R33, [R1+0x880] ;  /* 0x0008800001217983 */ /* 0x000ea80000300800 */
[----:B------:R0:W3:Y:S04]  /*d540*/  @P0 LDG.E.U16 R17, desc[UR20][R4.64] ;  /* 0x0000001404110981 */ /* 0x0000e8000c1e1500 */
[----:B------:R-:W3:Y:S01]  /*d550*/  LDL.LU R27, [R1+0x87c] ;  /* 0x00087c00011b7983 */ /* 0x000ee20000300800 */
[----:B0-----:R-:W-:Y:S02]  /*d560*/  @P0 IMAD.MOV.U32 R4, RZ, RZ, R21 ;  /* 0x000000ffff040224 */ /* 0x001fe400078e0015 */
[----:B------:R-:W-:-:S02]  /*d570*/  @P0 IMAD.MOV.U32 R5, RZ, RZ, R6 ;  /* 0x000000ffff050224 */ /* 0x000fc400078e0006 */
[----:B------:R-:W3:Y:S04]  /*d580*/  LDL.LU R6, [R1+0x878] ;  /* 0x0008780001067983 */ /* 0x000ee80000300800 */
[----:B------:R0:W3:Y:S04]  /*d590*/  @P0 LDG.E.U16 R12, desc[UR20][R4.64] ;  /* 0x00000014040c0981 */ /* 0x0000e8000c1e1500 */
[----:B------:R-:W3:Y:S01]  /*d5a0*/  LDL.LU R21, [R1+0x874] ;  /* 0x0008740001157983 */ /* 0x000ee20000300800 */
[----:B0-----:R-:W-:-:S03]  /*d5b0*/  @P0 IMAD.MOV.U32 R5, RZ, RZ, R11 ;  /* 0x000000ffff050224 */ /* 0x001fc600078e000b */
[----:B------:R-:W3:Y:S01]  /*d5c0*/  LDL.LU R11, [R1+0x870] ;  /* 0x00087000010b7983 */ /* 0x000ee20000300800 */
[----:B----4-:R-:W-:Y:S01]  /*d5d0*/  PRMT R7, RZ, 0x7610, R7 ;  /* 0x00007610ff077816 */ /* 0x010fe20000000007 */
[----:B------:R-:W-:Y:S01]  /*d5e0*/  @P0 IMAD.MOV.U32 R4, RZ, RZ, R16 ;  /* 0x000000ffff040224 */ /* 0x000fe200078e0010 */
[----:B------:R-:W-:Y:S01]  /*d5f0*/  PRMT R45, RZ, 0x7610, R45 ;  /* 0x00007610ff2d7816 */ /* 0x000fe2000000002d */
[----:B------:R-:W4:Y:S04]  /*d600*/  LDL.LU R16, [R1+0x86c] ;  /* 0x00086c0001107983 */ /* 0x000f280000300800 */
[----:B------:R0:W4:Y:S01]  /*d610*/  @P0 LDG.E.U16 R7, desc[UR20][R4.64] ;  /* 0x0000001404070981 */ /* 0x000122000c1e1500 */
[----:B------:R-:W-:-:S03]  /*d620*/  PRMT R39, RZ, 0x7610, R39 ;  /* 0x00007610ff277816 */ /* 0x000fc60000000027 */
[----:B------:R-:W4:Y:S01]  /*d630*/  LDL R3, [R1+0xd8] ;  /* 0x0000d80001037983 */ /* 0x000f220000100800 */
[----:B0-----:R-:W-:Y:S02]  /*d640*/  @P0 IMAD.MOV.U32 R4, RZ, RZ, R49 ;  /* 0x000000ffff040224 */ /* 0x001fe400078e0031 */
[----:B------:R-:W-:Y:S01]  /*d650*/  @P0 IMAD.MOV.U32 R5, RZ, RZ, R57 ;  /* 0x000000ffff050224 */ /* 0x000fe200078e0039 */
[----:B------:R-:W4:Y:S04]  /*d660*/  LDL R49, [R1+0x130] ;  /* 0x0001300001317983 */ /* 0x000f280000100800 */
[----:B------:R0:W4:Y:S04]  /*d670*/  @P0 LDG.E.U16 R45, desc[UR20][R4.64] ;  /* 0x00000014042d0981 */ /* 0x000128000c1e1500 */
[----:B------:R-:W4:Y:S01]  /*d680*/  LDL R57, [R1+0x12c] ;  /* 0x00012c0001397983 */ /* 0x000f220000100800 */
[----:B0-----:R-:W-:-:S02]  /*d690*/  @P0 IMAD.MOV.U32 R4, RZ, RZ, R48 ;  /* 0x000000ffff040224 */ /* 0x001fc400078e0030 */
[----:B------:R-:W-:Y:S01]  /*d6a0*/  @P0 IMAD.MOV.U32 R5, RZ, RZ, R64 ;  /* 0x000000ffff050224 */ /* 0x000fe200078e0040 */
[----:B------:R-:W4:Y:S04]  /*d6b0*/  LDL R48, [R1+0x16c] ;  /* 0x00016c0001307983 */ /* 0x000f280000100800 */
[----:B------:R0:W4:Y:S02]  /*d6c0*/  @P0 LDG.E.U16 R39, desc[UR20][R4.64] ;  /* 0x0000001404270981 */ /* 0x000124000c1e1500 */
[----:B0-----:R-:W-:Y:S01]  /*d6d0*/  @P0 IMAD.MOV.U32 R5, RZ, RZ, R56 ;  /* 0x000000ffff050224 */ /* 0x001fe200078e0038 */
[----:B--2---:R-:W-:Y:S01]  /*d6e0*/  PRMT R33, RZ, 0x7610, R33 ;  /* 0x00007610ff217816 */ /* 0x004fe20000000021 */
[----:B---3--:R-:W-:Y:S02]  /*d6f0*/  @P0 IMAD.MOV.U32 R4, RZ, RZ, R11 ;  /* 0x000000ffff040224 */ /* 0x008fe400078e000b */
[----:B------:R-:W2:Y:S04]  /*d700*/  LDL.LU R11, [R1+0x868] ;  /* 0x00086800010b7983 */ /* 0x000ea80000300800 */
[----:B------:R0:W3:Y:S04]  /*d710*/  @P0 LDG.E.U16 R33, desc[UR20][R4.64] ;  /* 0x0000001404210981 */ /* 0x0000e8000c1e1500 */
[----:B------:R-:W3:Y:S04]  /*d720*/  LDL R64, [R1+0x1ac] ;  /* 0x0001ac0001407983 */ /* 0x000ee80000100800 */
[----:B------:R-:W3:Y:S04]  /*d730*/  LDL R56, [R1+0x1b0] ;  /* 0x0001b00001387983 */ /* 0x000ee80000100800 */
[----:B------:R-:W3:Y:S01]  /*d740*/  LDL R5, [R1+0x1a4] ;  /* 0x0001a40001057983 */ /* 0x000ee20000100800 */
[----:B0-----:R-:W-:-:S03]  /*d750*/  @P0 IMAD.MOV.U32 R4, RZ, RZ, R6 ;  /* 0x000000ffff040224 */ /* 0x001fc600078e0006 */
[----:B------:R-:W3:Y:S01]  /*d760*/  LDL.LU R6, [R1+0x864] ;  /* 0x0008640001067983 */ /* 0x000ee20000300800 */
[----:B------:R-:W-:Y:S02]  /*d770*/  PRMT R27, RZ, 0x7610, R27 ;  /* 0x00007610ff1b7816 */ /* 0x000fe4000000001b */
[----:B------:R-:W-:Y:S02]  /*d780*/  PRMT R21, RZ, 0x7610, R21 ;  /* 0x00007610ff157816 */ /* 0x000fe40000000015 */
[----:B----4-:R-:W-:Y:S02]  /*d790*/  PRMT R16, RZ, 0x7610, R16 ;  /* 0x00007610ff107816 */ /* 0x010fe40000000010 */
[----:B--2---:R-:W-:Y:S01]  /*d7a0*/  PRMT R11, RZ, 0x7610, R11 ;  /* 0x00007610ff0b7816 */ /* 0x004fe2000000000b */
[----:B---3--:R0:W2:Y:S02]  /*d7b0*/  @P0 LDG.E.U16 R27, desc[UR20][R4.64] ;  /* 0x00000014041b0981 */ /* 0x0080a4000c1e1500 */
[----:B0-----:R-:W-:-:S02]  /*d7c0*/  @P0 IMAD.MOV.U32 R4, RZ, RZ, R32 ;  /* 0x000000ffff040224 */ /* 0x001fc400078e0020 */
[----:B------:R-:W-:Y:S01]  /*d7d0*/  @P0 IMAD.MOV.U32 R5, RZ, RZ, R31 ;  /* 0x000000ffff050224 */ /* 0x000fe200078e001f */
[----:B------:R-:W-:Y:S01]  /*d7e0*/  PRMT R6, RZ, 0x7610, R6 ;  /* 0x00007610ff067816 */ /* 0x000fe20000000006 */
[----:B------:R-:W3:Y:S04]  /*d7f0*/  LDL.LU R31, [R1+0x860] ;  /* 0x00086000011f7983 */ /* 0x000ee80000300800 */
[----:B------:R0:W4:Y:S04]  /*d800*/  @P0 LDG.E.U16 R21, desc[UR20][R4.64] ;  /* 0x0000001404150981 */ /* 0x000128000c1e1500 */
[----:B------:R-:W2:Y:S01]  /*d810*/  LDL.LU R32, [R1+0x85c] ;  /* 0x00085c0001207983 */ /* 0x000ea20000300800 */
[----:B0-----:R-:W-:-:S02]  /*d820*/  @P0 IMAD.MOV.U32 R4, RZ, RZ, R20 ;  /* 0x000000ffff040224 */ /* 0x001fc400078e0014 */
[----:B------:R-:W-:Y:S02]  /*d830*/  @P0 IMAD.MOV.U32 R5, RZ, RZ, R26 ;  /* 0x000000ffff050224 */ /* 0x000fe400078e001a */
[----:B------:R-:W3:Y:S04]  /*d840*/  LDL.LU R26, [R1+0x858] ;  /* 0x00085800011a7983 */ /* 0x000ee80000300800 */
[----:B------:R0:W4:Y:S04]  /*d850*/  @P0 LDG.E.U16 R16, desc[UR20][R4.64] ;  /* 0x0000001404100981 */ /* 0x000128000c1e1500 */
[----:B------:R-:W4:Y:S01]  /*d860*/  LDL.LU R20, [R1+0x854] ;  /* 0x0008540001147983 */ /* 0x000f220000300800 */
[----:B0-----:R-:W-:-:S02]  /*d870*/  @P0 IMAD.MOV.U32 R4, RZ, RZ, R15 ;  /* 0x000000ffff040224 */ /* 0x001fc400078e000f */
[----:B------:R-:W-:Y:S02]  /*d880*/  @P0 IMAD.MOV.U32 R5, RZ, RZ, R10 ;  /* 0x000000ffff050224 */ /* 0x000fe400078e000a */
[----:B------:R-:W4:Y:S04]  /*d890*/  LDL.LU R10, [R1+0x850] ;  /* 0x00085000010a7983 */ /* 0x000f280000300800 */
[----:B------:R0:W4:Y:S04]  /*d8a0*/  @P0 LDG.E.U16 R11, desc[UR20][R4.64] ;  /* 0x00000014040b0981 */ /* 0x000128000c1e1500 */
[----:B------:R-:W4:Y:S01]  /*d8b0*/  LDL.LU R15, [R1+0x84c] ;  /* 0x00084c00010f7983 */ /* 0x000f220000300800 */
[----:B0-----:R-:W-:-:S02]  /*d8c0*/  @P0 IMAD.MOV.U32 R4, RZ, RZ, R52 ;  /* 0x000000ffff040224 */ /* 0x001fc400078e0034 */
[----:B------:R-:W-:Y:S01]  /*d8d0*/  @P0 IMAD.MOV.U32 R5, RZ, RZ, R53 ;  /* 0x000000ffff050224 */ /* 0x000fe200078e0035 */
[----:B------:R-:W-:Y:S01]  /*d8e0*/  PRMT R44, RZ, 0x7610, R44 ;  /* 0x00007610ff2c7816 */ /* 0x000fe2000000002c */
[----:B------:R-:W4:Y:S04]  /*d8f0*/  LDL R53, [R1+0xdc] ;  /* 0x0000dc0001357983 */ /* 0x000f280000100800 */
[----:B------:R0:W4:Y:S01]  /*d900*/  @P0 LDG.E.U16 R6, desc[UR20][R4.64] ;  /* 0x0000001404060981 */ /* 0x000122000c1e1500 */
[----:B------:R-:W-:-:S03]  /*d910*/  PRMT R38, RZ, 0x7610, R38 ;  /* 0x00007610ff267816 */ /* 0x000fc60000000026 */
[----:B------:R-:W4:Y:S04]  /*d920*/  LDL R52, [R1+0xe0] ;  /* 0x0000e00001347983 */ /* 0x000f280000100800 */
[----:B------:R-:W4:Y:S01]  /*d930*/  LDL R5, [R1+0xd4] ;  /* 0x0000d40001057983 */ /* 0x000f220000100800 */
[----:B0-----:R-:W-:Y:S01]  /*d940*/  @P0 IMAD.MOV.U32 R4, RZ, RZ, R3 ;  /* 0x000000ffff040224 */ /* 0x001fe200078e0003 */
[----:B--2---:R-:W-:Y:S02]  /*d950*/  PRMT R32, RZ, 0x7610, R32 ;  /* 0x00007610ff207816 */ /* 0x004fe40000000020 */
[----:B---3--:R-:W-:Y:S02]  /*d960*/  PRMT R26, RZ, 0x7610, R26 ;  /* 0x00007610ff1a7816 */ /* 0x008fe4000000001a */
[----:B----4-:R-:W-:Y:S01]  /*d970*/  PRMT R20, RZ, 0x7610, R20 ;  /* 0x00007610ff147816 */ /* 0x010fe20000000014 */
[----:B------:R0:W2:Y:S02]  /*d980*/  @P0 LDG.E.U16 R44, desc[UR20][R4.64] ;  /* 0x00000014042c0981 */ /* 0x0000a4000c1e1500 */
[----:B0-----:R-:W-:-:S02]  /*d990*/  @P0 IMAD.MOV.U32 R4, RZ, RZ, R49 ;  /* 0x000000ffff040224 */ /* 0x001fc400078e0031 */
[----:B------:R-:W-:-:S05]  /*d9a0*/  @P0 IMAD.MOV.U32 R5, RZ, RZ, R57 ;  /* 0x000000ffff050224 */ /* 0x000fca00078e0039 */
[----:B------:R0:W3:Y:S02]  /*d9b0*/  @P0 LDG.E.U16 R38, desc[UR20][R4.64] ;  /* 0x0000001404260981 */ /* 0x0000e4000c1e1500 */
[----:B0-----:R-:W-:Y:S02]  /*d9c0*/  @P0 IMAD.MOV.U32 R4, RZ, RZ, R10 ;  /* 0x000000ffff040224 */ /* 0x001fe400078e000a */
[----:B------:R-:W-:Y:S01]  /*d9d0*/  @P0 IMAD.MOV.U32 R5, RZ, RZ, R48 ;  /* 0x000000ffff050224 */ /* 0x000fe200078e0030 */
[----:B------:R-:W4:Y:S04]  /*d9e0*/  LDL.LU R10, [R1+0x848] ;  /* 0x00084800010a7983 */ /* 0x000f280000300800 */
[----:B------:R0:W2:Y:S04]  /*d9f0*/  @P0 LDG.E.U16 R32, desc[UR20][R4.64] ;  /* 0x0000001404200981 */ /* 0x0000a8000c1e1500 */
[----:B------:R-:W2:Y:S04]  /*da00*/  LDL R49, [R1+0x174] ;  /* 0x0001740001317983 */ /* 0x000ea80000100800 */
[----:B------:R-:W2:Y:S01]  /*da10*/  LDL R48, [R1+0x178] ;  /* 0x0001780001307983 */ /* 0x000ea20000100800 */
[----:B0-----:R-:W-:-:S02]  /*da20*/  @P0 IMAD.MOV.U32 R4, RZ, RZ, R56 ;  /* 0x000000ffff040224 */ /* 0x001fc400078e0038 */
[----:B------:R-:W-:Y:S01]  /*da30*/  @P0 IMAD.MOV.U32 R5, RZ, RZ, R64 ;  /* 0x000000ffff050224 */ /* 0x000fe200078e0040 */
[----:B------:R-:W2:Y:S04]  /*da40*/  LDL R57, [R1+0x1b8] ;  /* 0x0001b80001397983 */ /* 0x000ea80000100800 */
[----:B------:R0:W2:Y:S04]  /*da50*/  @P0 LDG.E.U16 R26, desc[UR20][R4.64] ;  /* 0x00000014041a0981 */ /* 0x0000a8000c1e1500 */
[----:B------:R-:W2:Y:S01]  /*da60*/  LDL R56, [R1+0x1f8] ;  /* 0x0001f80001387983 */ /* 0x000ea20000100800 */
[----:B0-----:R-:W-:-:S02]  /*da70*/  @P0 IMAD.MOV.U32 R4, RZ, RZ, R31 ;  /* 0x000000ffff040224 */ /* 0x001fc400078e001f */
[----:B------:R-:W-:Y:S02]  /*da80*/  @P0 IMAD.MOV.U32 R5, RZ, RZ, R37 ;  /* 0x000000ffff050224 */ /* 0x000fe400078e0025 */
[----:B------:R-:W2:Y:S04]  /*da90*/  LDL.LU R37, [R1+0x844] ;  /* 0x0008440001257983 */ /* 0x000ea80000300800 */
[----:B------:R-:W2:Y:S04]  /*daa0*/  LDL.LU R31, [R1+0x840] ;  /* 0x00084000011f7983 */ /* 0x000ea80000300800 */
[----:B------:R0:W3:Y:S02]  /*dab0*/  @P0 LDG.E.U16 R20, desc[UR20][R4.64] ;  /* 0x0000001404140981 */ /* 0x0000e4000c1e1500 */
[----:B0-----:R-:W-:-:S02]  /*dac0*/  @P0 IMAD.MOV.U32 R5, RZ, RZ, R14 ;  /* 0x000000ffff050224 */ /* 0x001fc400078e000e */
[----:B------:R-:W-:Y:S01]  /*dad0*/  @P0 IMAD.MOV.U32 R4, RZ, RZ, R9 ;  /* 0x000000ffff040224 */ /* 0x000fe200078e0009 */
[----:B------:R-:W3:Y:S04]  /*dae0*/  LDL.LU R14, [R1+0x83c] ;  /* 0x00083c00010e7983 */ /* 0x000ee80000300800 */
[----:B------:R-:W3:Y:S01]  /*daf0*/  LDL.LU R9, [R1+0x838] ;  /* 0x0008380001097983 */ /* 0x000ee20000300800 */
[----:B------:R-:W-:-:S06]  /*db00*/  PRMT R15, RZ, 0x7610, R15 ;  /* 0x00007610ff0f7816 */ /* 0x000fcc000000000f */
[----:B------:R0:W3:Y:S01]  /*db10*/  @P0 LDG.E.U16 R15, desc[UR20][R4.64] ;  /* 0x00000014040f0981 */ /* 0x0000e2000c1e1500 */
[----:B------:R-:W-:Y:S02]  /*db20*/  PRMT R43, RZ, 0x7610, R43 ;  /* 0x00007610ff2b7816 */ /* 0x000fe4000000002b */
[----:B0-----:R-:W-:Y:S02]  /*db30*/  PRMT R5, RZ, 0x7610, R5 ;  /* 0x00007610ff057816 */ /* 0x001fe40000000005 */
[----:B----4-:R-:W-:-:S06]  /*db40*/  PRMT R10, RZ, 0x7610, R10 ;  /* 0x00007610ff0a7816 */ /* 0x010fcc000000000a */
[----:B------:R0:W4:Y:S02]  /*db50*/  @P0 LDG.E.U16 R10, desc[UR20][R24.64] ;  /* 0x00000014180a0981 */ /* 0x000124000c1e1500 */
[----:B0-----:R-:W-:Y:S02]  /*db60*/  @P0 IMAD.MOV.U32 R24, RZ, RZ, R19 ;  /* 0x000000ffff180224 */ /* 0x001fe400078e0013 */
[----:B------:R-:W-:Y:S01]  /*db70*/  @P0 IMAD.MOV.U32 R25, RZ, RZ, R70 ;  /* 0x000000ffff190224 */ /* 0x000fe200078e0046 */
[----:B------:R-:W4:Y:S04]  /*db80*/  LDL.LU R19, [R1+0x834] ;  /* 0x0008340001137983 */ /* 0x000f280000300800 */
[----:B------:R0:W4:Y:S04]  /*db90*/  @P0 LDG.E.U16 R5, desc[UR20][R24.64] ;  /* 0x0000001418050981 */ /* 0x000128000c1e1500 */
[----:B------:R-:W4:Y:S04]  /*dba0*/  LDL R3, [R1+0x13c] ;  /* 0x00013c0001037983 */ /* 0x000f280000100800 */
[----:B------:R-:W4:Y:S01]  /*dbb0*/  LDL R64, [R1+0x140] ;  /* 0x0001400001407983 */ /* 0x000f220000100800 */
[----:B0-----:R-:W-:-:S02]  /*dbc0*/  @P0 IMAD.MOV.U32 R24, RZ, RZ, R52 ;  /* 0x000000ffff180224 */ /* 0x001fc400078e0034 */
[----:B------:R-:W-:Y:S01]  /*dbd0*/  @P0 IMAD.MOV.U32 R25, RZ, RZ, R53 ;  /* 0x000000ffff190224 */ /* 0x000fe200078e0035 */
[----:B------:R-:W4:Y:S01]  /*dbe0*/  LDL R70, [R1+0x17c] ;  /* 0x00017c0001467983 */ /* 0x000f220000100800 */
[----:B--2---:R-:W-:-:S03]  /*dbf0*/  PRMT R31, RZ, 0x7610, R31 ;  /* 0x00007610ff1f7816 */ /* 0x004fc6000000001f */
[----:B------:R3:W2:Y:S04]  /*dc00*/  @P0 LDG.E.U16 R43, desc[UR20][R24.64] ;  /* 0x00000014182b0981 */ /* 0x0006a8000c1e1500 */
[----:B------:R-:W2:Y:S04]  /*dc10*/  LDL R53, [R1+0x180] ;  /* 0x0001800001357983 */ /* 0x000ea80000100800 */
[----:B------:R0:W2:Y:S01]  /*dc20*/  @P0 LDG.E.U16 R31, desc[UR20][R48.64] ;  /* 0x00000014301f0981 */ /* 0x0000a2000c1e1500 */
[----:B---3--:R-:W-:-:S03]  /*dc30*/  @P0 IMAD.MOV.U32 R25, RZ, RZ, R14 ;  /* 0x000000ffff190224 */ /* 0x008fc600078e000e */
[----:B------:R-:W3:Y:S01]  /*dc40*/  LDL.LU R14, [R1+0x830] ;  /* 0x00083000010e7983 */ /* 0x000ee20000300800 */
[----:B------:R-:W-:-:S03]  /*dc50*/  @P0 IMAD.MOV.U32 R24, RZ, RZ, R9 ;  /* 0x000000ffff180224 */ /* 0x000fc600078e0009 */
[----:B------:R-:W2:Y:S04]  /*dc60*/  LDL.LU R9, [R1+0x82c] ;  /* 0x00082c0001097983 */ /* 0x000ea80000300800 */
[----:B------:R-:W2:Y:S01]  /*dc70*/  LDL R49, [R1+0x1b4] ;  /* 0x0001b40001317983 */ /* 0x000ea20000100800 */
[----:B------:R-:W-:Y:S01]  /*dc80*/  PRMT R37, RZ, 0x7610, R37 ;  /* 0x00007610ff257816 */ /* 0x000fe20000000025 */
[----:B0-----:R-:W-:Y:S02]  /*dc90*/  @P0 IMAD.MOV.U32 R48, RZ, RZ, R57 ;  /* 0x000000ffff300224 */ /* 0x001fe400078e0039 */
[----:B------:R-:W2:Y:S04]  /*dca0*/  LDL R52, [R1+0x1c0] ;  /* 0x0001c00001347983 */ /* 0x000ea80000100800 */
[----:B------:R0:W2:Y:S02]  /*dcb0*/  @P0 LDG.E.U16 R37, desc[UR20][R24.64] ;  /* 0x0000001418250981 */ /* 0x0000a4000c1e1500 */
[----:B0-----:R-:W-:-:S02]  /*dcc0*/  PRMT R25, RZ, 0x7610, R25 ;  /* 0x00007610ff197816 */ /* 0x001fc40000000019 */
[----:B------:R-:W-:Y:S02]  /*dcd0*/  PRMT R4, RZ, 0x7610, R4 ;  /* 0x00007610ff047816 */ /* 0x000fe40000000004 */
[----:B----4-:R-:W-:Y:S02]  /*dce0*/  PRMT R19, RZ, 0x7610, R19 ;  /* 0x00007610ff137816 */ /* 0x010fe40000000013 */
[----:B---3--:R-:W-:Y:S01]  /*dcf0*/  PRMT R14, RZ, 0x7610, R14 ;  /* 0x00007610ff0e7816 */ /* 0x008fe2000000000e */
[----:B--2---:R0:W2:Y:S02]  /*dd00*/  @P0 LDG.E.U16 R25, desc[UR20][R48.64] ;  /* 0x0000001430190981 */ /* 0x0040a4000c1e1500 */
[----:B0-----:R-:W-:Y:S02]  /*dd10*/  @P0 IMAD.MOV.U32 R48, RZ, RZ, R56 ;  /* 0x000000ffff300224 */ /* 0x001fe400078e0038 */
[----:B------:R-:W-:Y:S01]  /*dd20*/  @P0 IMAD.MOV.U32 R49, RZ, RZ, R85 ;  /* 0x000000ffff310224 */ /* 0x000fe200078e0055 */
[----:B------:R-:W-:Y:S01]  /*dd30*/  PRMT R9, RZ, 0x7610, R9 ;  /* 0x00007610ff097816 */ /* 0x000fe20000000009 */
[----:B------:R-:W3:Y:S04]  /*dd40*/  LDL.LU R85, [R1+0x828] ;  /* 0x0008280001557983 */ /* 0x000ee80000300800 */
[----:B------:R0:W4:Y:S02]  /*dd50*/  @P0 LDG.E.U16 R19, desc[UR20][R48.64] ;  /* 0x0000001430130981 */ /* 0x000124000c1e1500 */
[----:B0-----:R-:W-:-:S02]  /*dd60*/  @P0 IMAD.MOV.U32 R48, RZ, RZ, R36 ;  /* 0x000000ffff300224 */ /* 0x001fc400078e0024 */
[----:B------:R-:W-:Y:S02]  /*dd70*/  @P0 IMAD.MOV.U32 R49, RZ, RZ, R81 ;  /* 0x000000ffff310224 */ /* 0x000fe400078e0051 */
[----:B------:R-:W2:Y:S04]  /*dd80*/  LDL.LU R81, [R1+0x824] ;  /* 0x0008240001517983 */ /* 0x000ea80000300800 */
[----:B------:R0:W2:Y:S04]  /*dd90*/  @P0 LDG.E.U16 R14, desc[UR20][R48.64] ;  /* 0x00000014300e0981 */ /* 0x0000a8000c1e1500 */
[----:B------:R-:W2:Y:S04]  /*dda0*/  LDL.LU R36, [R1+0x820] ;  /* 0x0008200001247983 */ /* 0x000ea80000300800 */
[----:B------:R-:W3:Y:S01]  /*ddb0*/  LDL R57, [R1+0xec] ;  /* 0x0000ec0001397983 */ /* 0x000ee20000100800 */
[----:B0-----:R-:W-:-:S02]  /*ddc0*/  @P0 IMAD.MOV.U32 R48, RZ, RZ, R30 ;  /* 0x000000ffff300224 */ /* 0x001fc400078e001e */
[----:B------:R-:W-:Y:S01]  /*ddd0*/  @P0 IMAD.MOV.U32 R49, RZ, RZ, R68 ;  /* 0x000000ffff310224 */ /* 0x000fe200078e0044 */
[----:B------:R-:W3:Y:S04]  /*dde0*/  LDL R56, [R1+0xf0] ;  /* 0x0000f00001387983 */ /* 0x000ee80000100800 */
[----:B------:R0:W3:Y:S04]  /*ddf0*/  @P0 LDG.E.U16 R9, desc[UR20][R48.64] ;  /* 0x0000001430090981 */ /* 0x0000e8000c1e1500 */
[----:B------:R-:W3:Y:S04]  /*de00*/  LDL.LU R68, [R1+0x81c] ;  /* 0x00081c0001447983 */ /* 0x000ee80000300800 */
[----:B------:R-:W3:Y:S01]  /*de10*/  LDL.LU R30, [R1+0x818] ;  /* 0x00081800011e7983 */ /* 0x000ee20000300800 */
[----:B0-----:R-:W-:-:S02]  /*de20*/  @P0 IMAD.MOV.U32 R48, RZ, RZ, R80 ;  /* 0x000000ffff300224 */ /* 0x001fc400078e0050 */
[----:B------:R-:W-:Y:S02]  /*de30*/  @P0 IMAD.MOV.U32 R49, RZ, RZ, R2 ;  /* 0x000000ffff310224 */ /* 0x000fe400078e0002 */
[----:B------:R-:W4:Y:S04]  /*de40*/  LDL.LU R2, [R1+0x814] ;  /* 0x0008140001027983 */ /* 0x000f280000300800 */
[----:B------:R-:W4:Y:S04]  /*de50*/  LDL.LU R80, [R1+0x810] ;  /* 0x0008100001507983 */ /* 0x000f280000300800 */
[----:B------:R0:W4:Y:S04]  /*de60*/  @P0 LDG.E.U16 R4, desc[UR20][R48.64] ;  /* 0x0000001430040981 */ /* 0x000128000c1e1500 */
[----:B------:R-:W0:Y:S04]  /*de70*/  LDL R48, [R1+0xe4] ;  /* 0x0000e40001307983 */ /* 0x000e280000100800 */
[----:B------:R-:W0:Y:S01]  /*de80*/  LDL R49, [R1+0xe8] ;  /* 0x0000e80001317983 */ /* 0x000e220000100800 */
[----:B------:R-:W-:-:S02]  /*de90*/  PRMT R42, RZ, 0x7610, R42 ;  /* 0x00007610ff2a7816 */ /* 0x000fc4000000002a */
[----:B------:R-:W-:Y:S02]  /*dea0*/  PRMT R24, RZ, 0x7610, R24 ;  /* 0x00007610ff187816 */ /* 0x000fe40000000018 */
[----:B------:R-:W-:Y:S02]  /*deb0*/  PRMT R50, RZ, 0x7610, R50 ;  /* 0x00007610ff327816 */ /* 0x000fe40000000032 */
[----:B--2---:R-:W-:Y:S02]  /*dec0*/  PRMT R36, RZ, 0x7610, R36 ;  /* 0x00007610ff247816 */ /* 0x004fe40000000024 */
[----:B---3--:R-:W-:Y:S02]  /*ded0*/  PRMT R30, RZ, 0x7610, R30 ;  /* 0x00007610ff1e7816 */ /* 0x008fe4000000001e */
[----:B0-----:R-:W-:-:S04]  /*dee0*/  @P0 LOP3.LUT R49, R49, R48, RZ, 0x3c, !PT ;  /* 0x0000003031310212 */ /* 0x001fc800078e3cff */
[----:B------:R-:W-:-:S04]  /*def0*/  @P0 LOP3.LUT R48, R49, R48, RZ, 0x3c, !PT ;  /* 0x0000003031300212 */ /* 0x000fc800078e3cff */
[----:B------:R-:W-:-:S05]  /*df00*/  @P0 LOP3.LUT R49, R49, R48, RZ, 0x3c, !PT ;  /* 0x0000003031310212 */ /* 0x000fca00078e3cff */
[----:B------:R0:W2:Y:S02]  /*df10*/  @P0 LDG.E.U16 R42, desc[UR20][R48.64] ;  /* 0x00000014302a0981 */ /* 0x0000a4000c1e1500 */
[----:B0-----:R-:W-:Y:S02]  /*df20*/  @P0 IMAD.MOV.U32 R48, RZ, RZ, R64 ;  /* 0x000000ffff300224 */ /* 0x001fe400078e0040 */
[----:B------:R-:W-:-:S05]  /*df30*/  @P0 IMAD.MOV.U32 R49, RZ, RZ, R3 ;  /* 0x000000ffff310224 */ /* 0x000fca00078e0003 */
[----:B------:R0:W3:Y:S02]  /*df40*/  @P0 LDG.E.U16 R36, desc[UR20][R48.64] ;  /* 0x0000001430240981 */ /* 0x0000e4000c1e1500 */
[----:B0-----:R-:W-:Y:S02]  /*df50*/  @P0 IMAD.MOV.U32 R48, RZ, RZ, R53 ;  /* 0x000000ffff300224 */ /* 0x001fe400078e0035 */
[----:B------:R-:W-:-:S05]  /*df60*/  @P0 IMAD.MOV.U32 R49, RZ, RZ, R70 ;  /* 0x000000ffff310224 */ /* 0x000fca00078e0046 */
[----:B------:R0:W2:Y:S01]  /*df70*/  @P0 LDG.E.U16 R30, desc[UR20][R48.64] ;  /* 0x00000014301e0981 */ /* 0x0000a2000c1e1500 */
[----:B------:R-:W-:Y:S02]  /*df80*/  @P0 IMAD.MOV.U32 R53, RZ, RZ, R82 ;  /* 0x000000ffff350224 */ /* 0x000fe400078e0052 */
[----:B0-----:R-:W-:Y:S02]  /*df90*/  @P0 IMAD.MOV.U32 R48, RZ, RZ, R52 ;  /* 0x000000ffff300224 */ /* 0x001fe400078e0034 */
[----:B----4-:R-:W-:Y:S02]  /*dfa0*/  @P0 IMAD.MOV.U32 R49, RZ, RZ, R2 ;  /* 0x000000ffff310224 */ /* 0x010fe400078e0002 */
[----:B------:R-:W-:Y:S01]  /*dfb0*/  @P0 IMAD.MOV.U32 R52, RZ, RZ, R71 ;  /* 0x000000ffff340224 */ /* 0x000fe200078e0047 */
[----:B------:R-:W4:Y:S04]  /*dfc0*/  LDL.LU R2, [R1+0x80c] ;  /* 0x00080c0001027983 */ /* 0x000f280000300800 */
[----:B------:R0:W2:Y:S04]  /*dfd0*/  @P0 LDG.E.U16 R24, desc[UR20][R48.64] ;  /* 0x0000001430180981 */ /* 0x0000a8000c1e1500 */
[----:B------:R1:W2:Y:S01]  /*dfe0*/  @P0 LDG.E.U16 R50, desc[UR20][R52.64] ;  /* 0x0000001434320981 */ /* 0x0002a2000c1e1500 */
[----:B0-----:R-:W-:-:S02]  /*dff0*/  @P0 IMAD.MOV.U32 R49, RZ, RZ, R83 ;  /* 0x000000ffff310224 */ /* 0x001fc400078e0053 */
[----:B------:R-:W-:Y:S01]  /*e000*/  @P0 IMAD.MOV.U32 R48, RZ, RZ, R85 ;  /* 0x000000ffff300224 */ /* 0x000fe200078e0055 */
[----:B------:R-:W2:Y:S01]  /*e010*/  LDL.LU R83, [R1+0x808] ;  /* 0x0008080001537983 */ /* 0x000ea20000300800 */
[----:B-1----:R-:W-:-:S03]  /*e020*/  @P0 IMAD.MOV.U32 R53, RZ, RZ, R86 ;  /* 0x000000ffff350224 */ /* 0x002fc600078e0056 */
[----:B------:R-:W2:Y:S04]  /*e030*/  LDL.LU R85, [R1+0x804] ;  /* 0x0008040001557983 */ /* 0x000ea80000300800 */
[----:B------:R-:W2:Y:S04]  /*e040*/  LDL.LU R82, [R1+0x800] ;  /* 0x0008000001527983 */ /* 0x000ea80000300800 */
[----:B------:R-:W2:Y:S04]  /*e050*/  LDL.LU R71, [R1+0x7fc] ;  /* 0x0007fc0001477983 */ /* 0x000ea80000300800 */
[----:B------:R-:W3:Y:S01]  /*e060*/  LDL.LU R86, [R1+0x7f8] ;  /* 0x0007f80001567983 */ /* 0x000ee20000300800 */
[----:B------:R-:W-:-:S03]  /*e070*/  @P0 IMAD.MOV.U32 R52, RZ, RZ, R69 ;  /* 0x000000ffff340224 */ /* 0x000fc600078e0045 */
[----:B------:R-:W4:Y:S01]  /*e080*/  LDL.LU R69, [R1+0x7f4] ;  /* 0x0007f40001457983 */ /* 0x000f220000300800 */
[----:B------:R-:W-:-:S06]  /*e090*/  PRMT R51, RZ, 0x7610, R51 ;  /* 0x00007610ff337816 */ /* 0x000fcc0000000033 */
[----:B------:R0:W4:Y:S02]  /*e0a0*/  @P0 LDG.E.U16 R51, desc[UR20][R48.64] ;  /* 0x0000001430330981 */ /* 0x000124000c1e1500 */
[----:B0-----:R-:W-:Y:S02]  /*e0b0*/  PRMT R49, RZ, 0x7610, R49 ;  /* 0x00007610ff317816 */ /* 0x001fe40000000031 */
[----:B------:R-:W-:-:S04]  /*e0c0*/  PRMT R48, RZ, 0x7610, R48 ;  /* 0x00007610ff307816 */ /* 0x000fc80000000030 */
[----:B------:R0:W4:Y:S01]  /*e0d0*/  @P0 LDG.E.U16 R49, desc[UR20][R52.64] ;  /* 0x0000001434310981 */ /* 0x000122000c1e1500 */
[----:B------:R-:W-:Y:S01]  /*e0e0*/  PRMT R54, RZ, 0x7610, R54 ;  /* 0x00007610ff367816 */ /* 0x000fe20000000036 */
[----:B0-----:R-:W-:Y:S02]  /*e0f0*/  @P0 IMAD.MOV.U32 R52, RZ, RZ, R84 ;  /* 0x000000ffff340224 */ /* 0x001fe400078e0054 */
[----:B------:R-:W-:Y:S01]  /*e100*/  @P0 IMAD.MOV.U32 R53, RZ, RZ, R65 ;  /* 0x000000ffff350224 */ /* 0x000fe200078e0041 */
[----:B------:R-:W4:Y:S04]  /*e110*/  LDL.LU R84, [R1+0x7f0] ;  /* 0x0007f00001547983 */ /* 0x000f280000300800 */
[----:B------:R0:W4:Y:S02]  /*e120*/  @P0 LDG.E.U16 R48, desc[UR20][R52.64] ;  /* 0x0000001434300981 */ /* 0x000124000c1e1500 */
[----:B0-----:R-:W-:-:S02]  /*e130*/  @P0 IMAD.MOV.U32 R52, RZ, RZ, R56 ;  /* 0x000000ffff340224 */ /* 0x001fc400078e0038 */
[----:B------:R-:W-:Y:S02]  /*e140*/  @P0 IMAD.MOV.U32 R53, RZ, RZ, R57 ;  /* 0x000000ffff350224 */ /* 0x000fe400078e0039 */
[----:B--2---:R-:W-:Y:S02]  /*e150*/  @P0 IMAD.MOV.U32 R57, RZ, RZ, R71 ;  /* 0x000000ffff390224 */ /* 0x004fe400078e0047 */
[----:B------:R-:W2:Y:S01]  /*e160*/  LDL.LU R71, [R1+0x7ec] ;  /* 0x0007ec0001477983 */ /* 0x000ea20000300800 */
[----:B---3--:R-:W-:-:S03]  /*e170*/  @P0 IMAD.MOV.U32 R56, RZ, RZ, R86 ;  /* 0x000000ffff380224 */ /* 0x008fc600078e0056 */
[----:B------:R-:W3:Y:S04]  /*e180*/  LDL.LU R86, [R1+0x7e8] ;  /* 0x0007e80001567983 */ /* 0x000ee80000300800 */
[----:B------:R0:W3:Y:S02]  /*e190*/  @P0 LDG.E.U16 R54, desc[UR20][R56.64] ;  /* 0x0000001438360981 */ /* 0x0000e4000c1e1500 */
[----:B0-----:R-:W-:Y:S02]  /*e1a0*/  @P0 IMAD.MOV.U32 R57, RZ, RZ, R85 ;  /* 0x000000ffff390224 */ /* 0x001fe400078e0055 */
[----:B------:R-:W3:Y:S01]  /*e1b0*/  LDL.LU R85, [R1+0x7e4] ;  /* 0x0007e40001557983 */ /* 0x000ee20000300800 */
[----:B------:R-:W-:Y:S01]  /*e1c0*/  PRMT R55, RZ, 0x7610, R55 ;  /* 0x00007610ff377816 */ /* 0x000fe20000000037 */
[----:B----4-:R-:W-:Y:S01]  /*e1d0*/  @P0 IMAD.MOV.U32 R56, RZ, RZ, R69 ;  /* 0x000000ffff380224 */ /* 0x010fe200078e0045 */
[----:B------:R-:W-:-:S02]  /*e1e0*/  PRMT R63, RZ, 0x7610, R63 ;  /* 0x00007610ff3f7816 */ /* 0x000fc4000000003f */
[----:B------:R-:W-:Y:S01]  /*e1f0*/  PRMT R61, RZ, 0x7610, R61 ;  /* 0x00007610ff3d7816 */ /* 0x000fe2000000003d */
[----:B------:R-:W-:Y:S01]  /*e200*/  @P0 IMAD.MOV.U32 R64, RZ, RZ, R89 ;  /* 0x000000ffff400224 */ /* 0x000fe200078e0059 */
[----:B------:R0:W4:Y:S01]  /*e210*/  @P0 LDG.E.U16 R55, desc[UR20][R52.64] ;  /* 0x0000001434370981 */ /* 0x000122000c1e1500 */
[----:B------:R-:W-:Y:S01]  /*e220*/  PRMT R59, RZ, 0x7610, R59 ;  /* 0x00007610ff3b7816 */ /* 0x000fe2000000003b */
[----:B------:R-:W-:Y:S01]  /*e230*/  @P0 IMAD.MOV.U32 R65, RZ, RZ, R90 ;  /* 0x000000ffff410224 */ /* 0x000fe200078e005a */
[----:B------:R-:W-:Y:S01]  /*e240*/  PRMT R67, RZ, 0x7610, R67 ;  /* 0x00007610ff437816 */ /* 0x000fe20000000043 */
[----:B------:R-:W4:Y:S04]  /*e250*/  LDL.LU R69, [R1+0x7e0] ;  /* 0x0007e00001457983 */ /* 0x000f280000300800 */
[----:B------:R-:W4:Y:S01]  /*e260*/  @P0 LDG.E.U16 R59, desc[UR20][R64.64] ;  /* 0x00000014403b0981 */ /* 0x000f22000c1e1500 */
[----:B0-----:R-:W-:-:S02]  /*e270*/  PRMT R53, RZ, 0x7610, R53 ;  /* 0x00007610ff357816 */ /* 0x001fc40000000035 */
[----:B------:R-:W-:-:S04]  /*e280*/  PRMT R52, RZ, 0x7610, R52 ;  /* 0x00007610ff347816 */ /* 0x000fc80000000034 */
[----:B------:R0:W4:Y:S02]  /*e290*/  @P0 LDG.E.U16 R53, desc[UR20][R56.64] ;  /* 0x0000001438350981 */ /* 0x000124000c1e1500 */
[----:B0-----:R-:W-:Y:S02]  /*e2a0*/  @P0 IMAD.MOV.U32 R56, RZ, RZ, R2 ;  /* 0x000000ffff380224 */ /* 0x001fe400078e0002 */
[----:B------:R-:W-:Y:S02]  /*e2b0*/  @P0 IMAD.MOV.U32 R57, RZ, RZ, R68 ;  /* 0x000000ffff390224 */ /* 0x000fe400078e0044 */
[----:B------:R-:W-:Y:S01]  /*e2c0*/  @P0 IMAD.MOV.U32 R64, RZ, RZ, R87 ;  /* 0x000000ffff400224 */ /* 0x000fe200078e0057 */
[----:B------:R-:W-:Y:S01]  /*e2d0*/  PRMT R66, RZ, 0x7610, R66 ;  /* 0x00007610ff427816 */ /* 0x000fe20000000042 */
[----:B------:R-:W-:Y:S01]  /*e2e0*/  @P0 IMAD.MOV.U32 R65, RZ, RZ, R88 ;  /* 0x000000ffff410224 */ /* 0x000fe200078e0058 */
[----:B------:R0:W4:Y:S01]  /*e2f0*/  @P0 LDG.E.U16 R52, desc[UR20][R56.64] ;  /* 0x0000001438340981 */ /* 0x000122000c1e1500 */
[----:B------:R-:W-:-:S02]  /*e300*/  PRMT R62, RZ, 0x7610, R62 ;  /* 0x00007610ff3e7816 */ /* 0x000fc4000000003e */
[----:B------:R-:W-:Y:S01]  /*e310*/  PRMT R60, RZ, 0x7610, R60 ;  /* 0x00007610ff3c7816 */ /* 0x000fe2000000003c */
[----:B------:R-:W5:Y:S01]  /*e320*/  LDL.LU R68, [R1+0x7dc] ;  /* 0x0007dc0001447983 */ /* 0x000f620000300800 */
[----:B------:R-:W-:-:S03]  /*e330*/  PRMT R58, RZ, 0x7610, R58 ;  /* 0x00007610ff3a7816 */ /* 0x000fc6000000003a */
[----:B------:R-:W5:Y:S01]  /*e340*/  LDL.LU R2, [R1+0x7d8] ;  /* 0x0007d80001027983 */ /* 0x000f620000300800 */
[----:B0-----:R-:W-:Y:S02]  /*e350*/  @P0 IMAD.MOV.U32 R56, RZ, RZ, R93 ;  /* 0x000000ffff380224 */ /* 0x001fe400078e005d */
[----:B------:R-:W-:Y:S02]  /*e360*/  @P0 IMAD.MOV.U32 R57, RZ, RZ, R0 ;  /* 0x000000ffff390224 */ /* 0x000fe400078e0000 */
[----:B------:R-:W5:Y:S04]  /*e370*/  LDL.LU R0, [R1+0x7d4] ;  /* 0x0007d40001007983 */ /* 0x000f680000300800 */
[----:B------:R0:W4:Y:S02]  /*e380*/  @P0 LDG.E.U16 R63, desc[UR20][R56.64] ;  /* 0x00000014383f0981 */ /* 0x000124000c1e1500 */
[----:B0-----:R-:W-:-:S02]  /*e390*/  @P0 IMAD.MOV.U32 R56, RZ, RZ, R91 ;  /* 0x000000ffff380224 */ /* 0x001fc400078e005b */
[----:B------:R-:W-:-:S05]  /*e3a0*/  @P0 IMAD.MOV.U32 R57, RZ, RZ, R92 ;  /* 0x000000ffff390224 */ /* 0x000fca00078e005c */
[----:B------:R0:W4:Y:S02]  /*e3b0*/  @P0 LDG.E.U16 R61, desc[UR20][R56.64] ;  /* 0x00000014383d0981 */ /* 0x000124000c1e1500 */
[----:B0-----:R-:W-:-:S06]  /*e3c0*/  PRMT R57, RZ, 0x7610, R57 ;  /* 0x00007610ff397816 */ /* 0x001fcc0000000039 */
[----:B------:R3:W4:Y:S01]  /*e3d0*/  @P0 LDG.E.U16 R57, desc[UR20][R64.64] ;  /* 0x0000001440390981 */ /* 0x000722000c1e1500 */
[----:B------:R-:W-:Y:S01]  /*e3e0*/  PRMT R56, RZ, 0x7610, R56 ;  /* 0x00007610ff387816 */ /* 0x000fe20000000038 */
[----:B--2---:R-:W-:Y:S02]  /*e3f0*/  @P0 IMAD.MOV.U32 R70, RZ, RZ, R71 ;  /* 0x000000ffff460224 */ /* 0x004fe400078e0047 */
[----:B------:R-:W-:Y:S02]  /*e400*/  @P0 IMAD.MOV.U32 R71, RZ, RZ, R84 ;  /* 0x000000ffff470224 */ /* 0x000fe400078e0054 */
[----:B---3--:R-:W-:-:S03]  /*e410*/  @P0 IMAD.MOV.U32 R65, RZ, RZ, R86 ;  /* 0x000000ffff410224 */ /* 0x008fc600078e0056 */
[----:B------:R0:W2:Y:S01]  /*e420*/  @P0 LDG.E.U16 R66, desc[UR20][R70.64] ;  /* 0x0000001446420981 */ /* 0x0000a2000c1e1500 */
[----:B------:R-:W-:Y:S02]  /*e430*/  @P0 IMAD.MOV.U32 R64, RZ, RZ, R85 ;  /* 0x000000ffff400224 */ /* 0x000fe400078e0055 */
[----:B0-----:R-:W-:-:S03]  /*e440*/  @P0 IMAD.MOV.U32 R70, RZ, RZ, R82 ;  /* 0x000000ffff460224 */ /* 0x001fc600078e0052 */
[----:B------:R0:W3:Y:S01]  /*e450*/  @P0 LDG.E.U16 R67, desc[UR20][R64.64] ;  /* 0x0000001440430981 */ /* 0x0000e2000c1e1500 */
[----:B------:R-:W-:Y:S01]  /*e460*/  @P0 IMAD.MOV.U32 R71, RZ, RZ, R83 ;  /* 0x000000ffff470224 */ /* 0x000fe200078e0053 */
[----:B0-----:R-:W-:Y:S02]  /*e470*/  PRMT R65, RZ, 0x7610, R65 ;  /* 0x00007610ff417816 */ /* 0x001fe40000000041 */
[----:B------:R-:W-:-:S04]  /*e480*/  PRMT R64, RZ, 0x7610, R64 ;  /* 0x00007610ff407816 */ /* 0x000fc80000000040 */
[----:B------:R0:W2:Y:S02]  /*e490*/  @P0 LDG.E.U16 R65, desc[UR20][R70.64] ;  /* 0x0000001446410981 */ /* 0x0000a4000c1e1500 */
[----:B0-----:R-:W-:Y:S02]  /*e4a0*/  @P0 IMAD.MOV.U32 R70, RZ, RZ, R80 ;  /* 0x000000ffff460224 */ /* 0x001fe400078e0050 */
[----:B------:R-:W-:-:S05]  /*e4b0*/  @P0 IMAD.MOV.U32 R71, RZ, RZ, R81 ;  /* 0x000000ffff470224 */ /* 0x000fca00078e0051 */
        /* <DEDUP_REMOVED lines=12> */
[----:B------:R0:W2:Y:S01]  /*e580*/  @P0 LDG.E.U16 R56, desc[UR20][R70.64] ;  /* 0x0000001446380981 */ /* 0x0000a2000c1e1500 */
[----:B------:R-:W0:Y:S02]  /*e590*/  S2R R73, SR_TID.X ;  /* 0x0000000000497919 */ /* 0x000e240000002100 */
[C---:B0-----:R-:W-:Y:S02]  /*e5a0*/  IMAD.SHL.U32 R70, R73.reuse, 0x2, RZ ;  /* 0x0000000249467824 */ /* 0x041fe400078e00ff */
[----:B------:R-:W-:-:S05]  /*e5b0*/  IMAD.SHL.U32 R3, R73, 0x80, RZ ;  /* 0x0000008049037824 */ /* 0x000fca00078e00ff */
[----:B------:R-:W-:-:S04]  /*e5c0*/  LOP3.LUT R3, R3, 0x207e, R70, 0xc8, !PT ;  /* 0x0000207e03037812 */ /* 0x000fc800078ec846 */
[C---:B------:R-:W-:Y:S01]  /*e5d0*/  LOP3.LUT R71, R3.reuse, 0x10, RZ, 0x3c, !PT ;  /* 0x0000001003477812 */ /* 0x040fe200078e3cff */
[----:B------:R-:W-:Y:S04]  /*e5e0*/  STS.U16 [R3+UR9], R47 ;  /* 0x0000002f03007988 */ /* 0x000fe80008000409 */
[----:B------:R-:W-:Y:S04]  /*e5f0*/  STS.U16 [R3+UR9+0x400], R41 ;  /* 0x0004002903007988 */ /* 0x000fe80008000409 */
[----:B------:R-:W-:Y:S04]  /*e600*/  STS.U16 [R3+UR9+0x800], R35 ;  /* 0x0008002303007988 */ /* 0x000fe80008000409 */
[----:B------:R-:W-:Y:S04]  /*e610*/  STS.U16 [R3+UR9+0xc00], R29 ;  /* 0x000c001d03007988 */ /* 0x000fe80008000409 */
[----:B------:R-:W-:Y:S04]  /*e620*/  STS.U16 [R3+UR9+0x1000], R23 ;  /* 0x0010001703007988 */ /* 0x000fe80008000409 */
[----:B------:R-:W-:Y:S04]  /*e630*/  STS.U16 [R3+UR9+0x1400], R18 ;  /* 0x0014001203007988 */ /* 0x000fe80008000409 */
[----:B------:R-:W-:Y:S04]  /*e640*/  STS.U16 [R3+UR9+0x1800], R13 ;  /* 0x0018000d03007988 */ /* 0x000fe80008000409 */
[----:B------:R-:W-:Y:S01]  /*e650*/  STS.U16 [R3+UR9+0x1c00], R8 ;  /* 0x001c000803007988 */ /* 0x000fe20008000409 */
[----:B------:R-:W-:-:S03]  /*e660*/  LOP3.LUT R70, R3, 0x20, RZ, 0x3c, !PT ;  /* 0x0000002003467812 */ /* 0x000fc600078e3cff */
[----:B------:R-:W-:Y:S04]  /*e670*/  STS.U16 [R71+UR9+0x80], R46 ;  /* 0x0000802e47007988 */ /* 0x000fe80008000409 */
[----:B------:R-:W-:Y:S04]  /*e680*/  STS.U16 [R71+UR9+0x480], R40 ;  /* 0x0004802847007988 */ /* 0x000fe80008000409 */
[----:B------:R-:W-:Y:S01]  /*e690*/  STS.U16 [R71+UR9+0x880], R34 ;  /* 0x0008802247007988 */ /* 0x000fe20008000409 */
[----:B------:R-:W-:-:S03]  /*e6a0*/  SHF.R.U32.HI R72, RZ, 0x5, R73 ;  /* 0x00000005ff487819 */ /* 0x000fc60000011649 */
[----:B------:R-:W-:Y:S04]  /*e6b0*/  STS.U16 [R71+UR9+0xc80], R28 ;  /* 0x000c801c47007988 */ /* 0x000fe80008000409 */
[----:B------:R-:W-:Y:S04]  /*e6c0*/  STS.U16 [R71+UR9+0x1080], R22 ;  /* 0x0010801647007988 */ /* 0x000fe80008000409 */
[----:B------:R-:W-:Y:S04]  /*e6d0*/  STS.U16 [R71+UR9+0x1480], R17 ;  /* 0x0014801147007988 */ /* 0x000fe80008000409 */
[----:B------:R0:W-:Y:S04]  /*e6e0*/  STS.U16 [R71+UR9+0x1880], R12 ;  /* 0x0018800c47007988 */ /* 0x0001e80008000409 */
[----:B------:R1:W-:Y:S01]  /*e6f0*/  STS.U16 [R71+UR9+0x1c80], R7 ;  /* 0x001c800747007988 */ /* 0x0003e20008000409 */
[----:B------:R-:W-:-:S02]  /*e700*/  ISETP.NE.U32.AND P0, PT, R72, RZ, PT ;  /* 0x000000ff4800720c */ /* 0x000fc40003f05070 */
[----:B------:R-:W1:Y:S01]  /*e710*/  LDC R72, c[0x0][0x3a0] ;  /* 0x0000e800ff487b82 */ /* 0x000e620000000800 */
[----:B------:R-:W-:Y:S01]  /*e720*/  STS.U16 [R70+UR9+0x100], R45 ;  /* 0x0001002d46007988 */ /* 0x000fe20008000409 */
[----:B0-----:R-:W-:-:S03]  /*e730*/  LOP3.LUT R12, R3, 0x30, RZ, 0x3c, !PT ;  /* 0x00000030030c7812 */ /* 0x001fc600078e3cff */
[----:B------:R-:W-:Y:S04]  /*e740*/  STS.U16 [R70+UR9+0x500], R39 ;  /* 0x0005002746007988 */ /* 0x000fe80008000409 */
[----:B------:R-:W-:Y:S04]  /*e750*/  STS.U16 [R70+UR9+0x900], R33 ;  /* 0x0009002146007988 */ /* 0x000fe80008000409 */
[----:B------:R-:W-:Y:S04]  /*e760*/  STS.U16 [R70+UR9+0xd00], R27 ;  /* 0x000d001b46007988 */ /* 0x000fe80008000409 */
[----:B------:R-:W-:Y:S04]  /*e770*/  STS.U16 [R70+UR9+0x1100], R21 ;  /* 0x0011001546007988 */ /* 0x000fe80008000409 */
[----:B------:R-:W-:Y:S04]  /*e780*/  STS.U16 [R70+UR9+0x1500], R16 ;  /* 0x0015001046007988 */ /* 0x000fe80008000409 */
[----:B------:R-:W-:Y:S04]  /*e790*/  STS.U16 [R70+UR9+0x1900], R11 ;  /* 0x0019000b46007988 */ /* 0x000fe80008000409 */
[----:B------:R0:W-:Y:S01]  /*e7a0*/  STS.U16 [R70+UR9+0x1d00], R6 ;  /* 0x001d000646007988 */ /* 0x0001e20008000409 */
[----:B------:R-:W-:-:S03]  /*e7b0*/  LOP3.LUT R8, R3, 0x40, RZ, 0x3c, !PT ;  /* 0x0000004003087812 */ /* 0x000fc600078e3cff */
[----:B------:R-:W-:Y:S04]  /*e7c0*/  STS.U16 [R12+UR9+0x180], R44 ;  /* 0x0001802c0c007988 */ /* 0x000fe80008000409 */
[----:B------:R-:W-:Y:S04]  /*e7d0*/  STS.U16 [R12+UR9+0x580], R38 ;  /* 0x000580260c007988 */ /* 0x000fe80008000409 */
[----:B------:R-:W-:Y:S04]  /*e7e0*/  STS.U16 [R12+UR9+0x980], R32 ;  /* 0x000980200c007988 */ /* 0x000fe80008000409 */
[----:B------:R-:W-:Y:S04]  /*e7f0*/  STS.U16 [R12+UR9+0xd80], R26 ;  /* 0x000d801a0c007988 */ /* 0x000fe80008000409 */
[----:B------:R-:W-:Y:S04]  /*e800*/  STS.U16 [R12+UR9+0x1180], R20 ;  /* 0x001180140c007988 */ /* 0x000fe80008000409 */
[----:B------:R-:W-:Y:S04]  /*e810*/  STS.U16 [R12+UR9+0x1580], R15 ;  /* 0x0015800f0c007988 */ /* 0x000fe80008000409 */
[----:B------:R-:W-:Y:S04]  /*e820*/  STS.U16 [R12+UR9+0x1980], R10 ;  /* 0x0019800a0c007988 */ /* 0x000fe80008000409 */
[----:B------:R-:W-:Y:S01]  /*e830*/  STS.U16 [R12+UR9+0x1d80], R5 ;  /* 0x001d80050c007988 */ /* 0x000fe20008000409 */
[----:B-1----:R-:W-:-:S03]  /*e840*/  LOP3.LUT R7, R3, 0x50, RZ, 0x3c, !PT ;  /* 0x0000005003077812 */ /* 0x002fc600078e3cff */
[----:B------:R-:W-:Y:S04]  /*e850*/  STS.U16 [R8+UR9+0x200], R43 ;  /* 0x0002002b08007988 */ /* 0x000fe80008000409 */
[----:B------:R-:W-:Y:S04]  /*e860*/  STS.U16 [R8+UR9+0x600], R37 ;  /* 0x0006002508007988 */ /* 0x000fe80008000409 */
[----:B------:R-:W-:Y:S04]  /*e870*/  STS.U16 [R8+UR9+0xa00], R31 ;  /* 0x000a001f08007988 */ /* 0x000fe80008000409 */
[----:B------:R-:W-:Y:S04]  /*e880*/  STS.U16 [R8+UR9+0xe00], R25 ;  /* 0x000e001908007988 */ /* 0x000fe80008000409 */
[----:B------:R-:W-:Y:S04]  /*e890*/  STS.U16 [R8+UR9+0x1200], R19 ;  /* 0x0012001308007988 */ /* 0x000fe80008000409 */
[----:B------:R-:W-:Y:S04]  /*e8a0*/  STS.U16 [R8+UR9+0x1600], R14 ;  /* 0x0016000e08007988 */ /* 0x000fe80008000409 */
[----:B------:R-:W-:Y:S04]  /*e8b0*/  STS.U16 [R8+UR9+0x1a00], R9 ;  /* 0x001a000908007988 */ /* 0x000fe80008000409 */
[----:B------:R1:W-:Y:S01]  /*e8c0*/  STS.U16 [R8+UR9+0x1e00], R4 ;  /* 0x001e000408007988 */ /* 0x0003e20008000409 */
[----:B0-----:R-:W-:-:S03]  /*e8d0*/  LOP3.LUT R6, R3, 0x60, RZ, 0x3c, !PT ;  /* 0x0000006003067812 */ /* 0x001fc600078e3cff */
[----:B------:R0:W-:Y:S01]  /*e8e0*/  STS.U16 [R7+UR9+0x280], R42 ;  /* 0x0002802a07007988 */ /* 0x0001e20008000409 */
[----:B------:R-:W-:-:S03]  /*e8f0*/  VIADD R72, R72, 0x7f ;  /* 0x0000007f48487836 */ /* 0x000fc60000000000 */
[----:B------:R0:W-:Y:S04]  /*e900*/  STS.U16 [R7+UR9+0x680], R36 ;  /* 0x0006802407007988 */ /* 0x0001e80008000409 */
[----:B------:R0:W-:Y:S04]  /*e910*/  STS.U16 [R7+UR9+0xa80], R30 ;  /* 0x000a801e07007988 */ /* 0x0001e80008000409 */
[----:B------:R0:W-:Y:S04]  /*e920*/  STS.U16 [R7+UR9+0xe80], R24 ;  /* 0x000e801807007988 */ /* 0x0001e80008000409 */
[----:B------:R0:W-:Y:S04]  /*e930*/  STS.U16 [R7+UR9+0x1280], R51 ;  /* 0x0012803307007988 */ /* 0x0001e80008000409 */
[----:B------:R0:W-:Y:S01]  /*e940*/  STS.U16 [R7+UR9+0x1680], R50 ;  /* 0x0016803207007988 */ /* 0x0001e20008000409 */
[----:B-1----:R-:W-:-:S03]  /*e950*/  SHF.R.S32.HI R4, RZ, 0x1f, R72 ;  /* 0x0000001fff047819 */ /* 0x002fc60000011448 */
[----:B------:R0:W-:Y:S04]  /*e960*/  STS.U16 [R7+UR9+0x1a80], R49 ;  /* 0x001a803107007988 */ /* 0x0001e80008000409 */
[----:B------:R0:W-:Y:S01]  /*e970*/  STS.U16 [R7+UR9+0x1e80], R48 ;  /* 0x001e803007007988 */ /* 0x0001e20008000409 */
[----:B------:R-:W-:-:S03]  /*e980*/  LOP3.LUT R5, R3, 0x70, RZ, 0x3c, !PT ;  /* 0x0000007003057812 */ /* 0x000fc600078e3cff */
[----:B----4-:R0:W-:Y:S04]  /*e990*/  STS.U16 [R6+UR9+0x300], R55 ;  /* 0x0003003706007988 */ /* 0x0101e80008000409 */
[----:B------:R0:W-:Y:S01]  /*e9a0*/  STS.U16 [R6+UR9+0x700], R54 ;  /* 0x0007003606007988 */ /* 0x0001e20008000409 */
[----:B------:R-:W-:-:S03]  /*e9b0*/  LEA.HI R4, R4, R72, RZ, 0x7 ;  /* 0x0000004804047211 */ /* 0x000fc600078f38ff */
[----:B------:R0:W-:Y:S04]  /*e9c0*/  STS.U16 [R6+UR9+0xb00], R53 ;  /* 0x000b003506007988 */ /* 0x0001e80008000409 */
[----:B------:R0:W-:Y:S04]  /*e9d0*/  STS.U16 [R6+UR9+0xf00], R52 ;  /* 0x000f003406007988 */ /* 0x0001e80008000409 */
[----:B------:R0:W-:Y:S04]  /*e9e0*/  STS.U16 [R6+UR9+0x1300], R63 ;  /* 0x0013003f06007988 */ /* 0x0001e80008000409 */
[----:B------:R0:W-:Y:S01]  /*e9f0*/  STS.U16 [R6+UR9+0x1700], R61 ;  /* 0x0017003d06007988 */ /* 0x0001e20008000409 */
[----:B------:R-:W-:-:S03]  /*ea00*/  SHF.R.S32.HI R4, RZ, 0x7, R4 ;  /* 0x00000007ff047819 */ /* 0x000fc60000011404 */
[----:B------:R0:W-:Y:S04]  /*ea10*/  STS.U16 [R6+UR9+0x1b00], R59 ;  /* 0x001b003b06007988 */ /* 0x0001e80008000409 */
[----:B------:R0:W-:Y:S04]  /*ea20*/  STS.U16 [R6+UR9+0x1f00], R57 ;  /* 0x001f003906007988 */ /* 0x0001e80008000409 */
[----:B---3--:R0:W-:Y:S04]  /*ea30*/  STS.U16 [R5+UR9+0x380], R67 ;  /* 0x0003804305007988 */ /* 0x0081e80008000409 */
[----:B--2---:R0:W-:Y:S01]  /*ea40*/  STS.U16 [R5+UR9+0x780], R66 ;  /* 0x0007804205007988 */ /* 0x0041e20008000409 */
[----:B------:R-:W-:-:S03]  /*ea50*/  VIMNMX R4, PT, PT, R4, 0x1, !PT ;  /* 0x0000000104047848 */ /* 0x000fc60007fe0100 */
[----:B------:R0:W-:Y:S04]  /*ea60*/  STS.U16 [R5+UR9+0xb80], R65 ;  /* 0x000b804105007988 */ /* 0x0001e80008000409 */
[----:B------:R0:W-:Y:S04]  /*ea70*/  STS.U16 [R5+UR9+0xf80], R64 ;  /* 0x000f804005007988 */ /* 0x0001e80008000409 */
[----:B------:R0:W-:Y:S04]  /*ea80*/  STS.U16 [R5+UR9+0x1380], R62 ;  /* 0x0013803e05007988 */ /* 0x0001e80008000409 */
[----:B------:R0:W-:Y:S04]  /*ea90*/  STS.U16 [R5+UR9+0x1780], R60 ;  /* 0x0017803c05007988 */ /* 0x0001e80008000409 */
[----:B------:R0:W-:Y:S01]  /*eaa0*/  STS.U16 [R5+UR9+0x1b80], R58 ;  /* 0x001b803a05007988 */ /* 0x0001e20008000409 */
[----:B------:R-:W-:-:S03]  /*eab0*/  VIADD R4, R4, 0xffffffff ;  /* 0xffffffff04047836 */ /* 0x000fc60000000000 */
[----:B------:R0:W-:Y:S01]  /*eac0*/  STS.U16 [R5+UR9+0x1f80], R56 ;  /* 0x001f803805007988 */ /* 0x0001e20008000409 */
[----:B------:R1:W-:Y:S06]  /*ead0*/  MEMBAR.ALL.CTA ;  /* 0x0000000000007992 */ /* 0x0003ec0000008000 */
[----:B-1----:R-:W1:Y:S01]  /*eae0*/  FENCE.VIEW.ASYNC.S ;  /* 0x00000000000073c6 */ /* 0x002e620000000000 */
[----:B------:R-:W-:-:S03]  /*eaf0*/  UIADD3 UR4, UPT, UPT, UR9, 0x4000, URZ ;  /* 0x0000400009047890 */ /* 0x000fc6000fffe0ff */
[----:B------:R0:W-:Y:S01]  /*eb00*/  STL [R1+0x6b4], R4 ;  /* 0x0006b40401007387 */ /* 0x0001e20000100800 */
[----:B------:R-:W-:Y:S01]  /*eb10*/  USHF.R.U32.HI UR4, URZ, 0x4, UR4 ;  /* 0x00000004ff047899 */ /* 0x000fe20008011604 */
[----:B-1----:R-:W-:Y:S01]  /*eb20*/  BAR.SYNC.DEFER_BLOCKING 0x0 ;  /* 0x0000000000007b1d */ /* 0x002fe20000010000 */
[----:B------:R-:W-:Y:S02]  /*eb30*/  ISETP.LT.OR P1, PT, R72, 0x80, P0 ;  /* 0x000000804800780c */ /* 0x000fe40000721670 */
[----:B------:R-:W-:-:S04]  /*eb40*/  USGXT.U32 UR12, UR4, 0xe ;  /* 0x0000000e040c789a */ /* 0x000fc80008000000 */
[----:B------:R-:W-:Y:S01]  /*eb50*/  UIADD3 UR7, UP1, UPT, UR12, 0x2, URZ ;  /* 0x000000020c077890 */ /* 0x000fe2000ff3e0ff */
[----:B------:R-:W-:Y:S01]  /*eb60*/  UMOV UR4, URZ ;  /* 0x000000ff00047c82 */ /* 0x000fe20008000000 */
[----:B------:R-:W-:Y:S02]  /*eb70*/  UIADD3 UR11, UPT, UPT, UR8, 0x40, URZ ;  /* 0x00000040080b7890 */ /* 0x000fe4000fffe0ff */
[----:B------:R-:W-:Y:S01]  /*eb80*/  UIADD3.X UR13, UPT, UPT, UR4, 0x40004040, URZ, UP1, !UPT ;  /* 0x40004040040d7890 */ /* 0x000fe20008ffe4ff */
[----:B------:R-:W-:Y:S01]  /*eb90*/  ISETP.NE.U32.AND P3, PT, R4, RZ, PT ;  /* 0x000000ff0400720c */ /* 0x000fe20003f65070 */
[----:B------:R-:W-:Y:S01]  /*eba0*/  IMAD.SHL.U32 R69, R69, 0x80, RZ ;  /* 0x0000008045457824 */ /* 0x000fe200078e00ff */
[----:B0-----:R-:W-:Y:S11]  /*ebb0*/  @P1 BRA `(.L_x_7) ;  /* 0x0000000000c01947 */ /* 0x001ff60003800000 */
[----:B------:R-:W-:Y:S01]  /*ebc0*/  USHF.R.U32.HI UR14, URZ, 0x4, UR9 ;  /* 0x00000004ff0e7899 */ /* 0x000fe20008011609 */
[----:B------:R-:W-:Y:S01]  /*ebd0*/  UMOV UR4, URZ ;  /* 0x000000ff00047c82 */ /* 0x000fe20008000000 */
[----:B------:R-:W-:Y:S02]  /*ebe0*/  UIADD3 UR16, UPT, UPT, UR8, 0x48, URZ ;  /* 0x0000004808107890 */ /* 0x000fe4000fffe0ff */
[----:B------:R-:W-:Y:S02]  /*ebf0*/  USGXT.U32 UR14, UR14, 0xe ;  /* 0x0000000e0e0e789a */ /* 0x000fe40008000000 */
[----:B------:R-:W-:Y:S02]  /*ec00*/  UIADD3 UR17, UPT, UPT, UR8, 0x50, URZ ;  /* 0x0000005008117890 */ /* 0x000fe4000fffe0ff */
[----:B------:R-:W-:Y:S02]  /*ec10*/  UIADD3 UR38, UP1, UPT, UR14, 0x2, URZ ;  /* 0x000000020e267890 */ /* 0x000fe4000ff3e0ff */
[----:B------:R-:W-:-:S02]  /*ec20*/  UIADD3 UR24, UPT, UPT, UR8, 0x58, URZ ;  /* 0x0000005808187890 */ /* 0x000fc4000fffe0ff */
[----:B------:R-:W-:Y:S02]  /*ec30*/  UIADD3.X UR39, UPT, UPT, UR4, 0x40004040, URZ, UP1, !UPT ;  /* 0x4000404004277890 */ /* 0x000fe40008ffe4ff */
[----:B------:R-:W-:Y:S02]  /*ec40*/  UIADD3 UR25, UPT, UPT, UR8, 0x60, URZ ;  /* 0x0000006008197890 */ /* 0x000fe4000fffe0ff */
[----:B------:R-:W-:Y:S02]  /*ec50*/  UIADD3.64 UR18, UPT, UPT, UR38, 0x2, URZ ;  /* 0x0000000226127897 */ /* 0x000fe4000fffe0ff */
[----:B------:R-:W-:Y:S02]  /*ec60*/  UIADD3.64 UR22, UPT, UPT, UR38, 0x4, URZ ;  /* 0x0000000426167897 */ /* 0x000fe4000fffe0ff */
[----:B------:R-:W-:Y:S02]  /*ec70*/  UIADD3.64 UR26, UPT, UPT, UR38, 0x1fe, URZ ;  /* 0x000001fe261a7897 */ /* 0x000fe4000fffe0ff */
[----:B------:R-:W-:-:S02]  /*ec80*/  UIADD3 UR30, UPT, UPT, UR8, 0x68, URZ ;  /* 0x00000068081e7890 */ /* 0x000fc4000fffe0ff */
[----:B------:R-:W-:Y:S02]  /*ec90*/  UIADD3.64 UR28, UPT, UPT, UR38, 0x200, URZ ;  /* 0x00000200261c7897 */ /* 0x000fe4000fffe0ff */
[----:B------:R-:W-:Y:S02]  /*eca0*/  UIADD3 UR31, UPT, UPT, UR8, 0x70, URZ ;  /* 0x00000070081f7890 */ /* 0x000fe4000fffe0ff */
[----:B------:R-:W-:Y:S01]  /*ecb0*/  UIADD3.64 UR32, UPT, UPT, UR38, 0x202, URZ ;  /* 0x0000020226207897 */ /* 0x000fe2000fffe0ff */
[----:B------:R-:W-:Y:S01]  /*ecc0*/  UMOV UR40, 0x0 ;  /* 0x0000000000287882 */ /* 0x000fe20000000000 */
[----:B------:R-:W-:Y:S01]  /*ecd0*/  UMOV UR41, 0x8100490 ;  /* 0x0810049000297882 */ /* 0x000fe20000000000 */
[----:B------:R-:W-:Y:S02]  /*ece0*/  UIADD3 UR36, UPT, UPT, UR8, 0x78, URZ ;  /* 0x0000007808247890 */ /* 0x000fe4000fffe0ff */
[----:B------:R-:W-:Y:S01]  /*ecf0*/  UIADD3.64 UR34, UPT, UPT, UR38, 0x204, URZ ;  /* 0x0000020426227897 */ /* 0x000fe2000fffe0ff */
[----:B------:R-:W-:Y:S01]  /*ed00*/  UMOV UR15, 0x40004040 ;  /* 0x40004040000f7882 */ /* 0x000fe20000000000 */
[----:B------:R-:W-:Y:S01]  /*ed10*/  UMOV UR42, 0x0 ;  /* 0x00000000002a7882 */ /* 0x000fe20000000000 */
[----:B------:R-:W-:Y:S01]  /*ed20*/  UMOV UR43, 0x8100490 ;  /* 0x08100490002b7882 */ /* 0x000fe20000000000 */
[----:B------:R-:W-:Y:S01]  /*ed30*/  UMOV UR44, 0x0 ;  /* 0x00000000002c7882 */ /* 0x000fe20000000000 */
[----:B------:R-:W-:Y:S01]  /*ed40*/  UMOV UR45, 0x8100490 ;  /* 0x08100490002d7882 */ /* 0x000fe20000000000 */
[----:B------:R0:W-:Y:S01]  /*ed50*/  UTCHMMA tmem[UR11], gdesc[UR14], tmem[UR8], tmem[UR40], idesc[UR41], !UPT ;  /* 0x00ff280e0b0079ea */ /* 0x0001e2000f800008 */
[----:B------:R-:W-:Y:S01]  /*ed60*/  UMOV UR46, 0x0 ;  /* 0x00000000002e7882 */ /* 0x000fe20000000000 */
[----:B------:R-:W-:Y:S01]  /*ed70*/  UMOV UR47, 0x8100490 ;  /* 0x08100490002f7882 */ /* 0x000fe20000000000 */
[----:B------:R0:W-:Y:S01]  /*ed80*/  UTCHMMA tmem[UR16], gdesc[UR38], tmem[UR8], tmem[UR42], idesc[UR43], UPT ;  /* 0x00ff2a26100079ea */ /* 0x0001e2000b800008 */
        /* <DEDUP_REMOVED lines=8> */
[----:B------:R-:W-:Y:S01]  /*ee10*/  UMOV UR4, UR6 ;  /* 0x0000000600047c82 */ /* 0x000fe20008000000 */
[----:B------:R-:W-:Y:S01]  /*ee20*/  UMOV UR5, URZ ;  /* 0x000000ff00057c82 */ /* 0x000fe20008000000 */
[----:B------:R0:W-:Y:S01]  /*ee30*/  UTCHMMA tmem[UR25], gdesc[UR26], tmem[UR8], tmem[UR48], idesc[UR49], UPT ;  /* 0x00ff301a190079ea */ /* 0x0001e2000b800008 */
[----:B------:R-:W-:Y:S01]  /*ee40*/  UMOV UR54, 0x0 ;  /* 0x0000000000367882 */ /* 0x000fe20000000000 */
[----:B------:R-:W-:Y:S01]  /*ee50*/  UMOV UR55, 0x8100490 ;  /* 0x0810049000377882 */ /* 0x000fe20000000000 */
[----:B------:R0:W-:Y:S01]  /*ee60*/  UTCHMMA tmem[UR30], gdesc[UR28], tmem[UR8], tmem[UR50], idesc[UR51], UPT ;  /* 0x00ff321c1e0079ea */ /* 0x0001e2000b800008 */
[----:B------:R-:W-:Y:S01]  /*ee70*/  UMOV UR4, UR4 ;  /* 0x0000000400047c82 */ /* 0x000fe20008000000 */
[----:B------:R0:W-:Y:S01]  /*ee80*/  UTCHMMA tmem[UR31], gdesc[UR32], tmem[UR8], tmem[UR52], idesc[UR53], UPT ;  /* 0x00ff34201f0079ea */ /* 0x0001e2000b800008 */
[----:B------:R0:W-:Y:S01]  /*ee90*/  UTCHMMA tmem[UR36], gdesc[UR34], tmem[UR8], tmem[UR54], idesc[UR55], UPT ;  /* 0x00ff3622240079ea */ /* 0x0001e2000b800008 */
[----:B------:R0:W-:Y:S01]  /*eea0*/  UTCBAR [UR4], URZ ;  /* 0x000000ff040073e9 */ /* 0x0001e200080000ff */
[----:B------:R-:W-:Y:S01]  /*eeb0*/  NOP ;  /* 0x0000000000007918 */ /* 0x000fe20000000000 */
.L_x_7:
[----:B------:R1:W-:Y:S01]  /*eec0*/  STL [R1+0xb4], RZ ;  /* 0x0000b4ff01007387 */ /* 0x0003e20000100800 */
[----:B0-----:R-:W-:Y:S01]  /*eed0*/  UMOV UR4, URZ ;  /* 0x000000ff00047c82 */ /* 0x001fe20008000000 */
[----:B------:R-:W-:Y:S01]  /*eee0*/  UMOV UR14, UR7 ;  /* 0x00000007000e7c82 */ /* 0x000fe20008000000 */
[----:B------:R-:W-:Y:S01]  /*eef0*/  UMOV UR15, UR13 ;  /* 0x0000000d000f7c82 */ /* 0x000fe20008000000 */
[----:B-----5:R-:W-:Y:S01]  /*ef00*/  IMAD.SHL.U32 R71, R68, 0x80, RZ ;  /* 0x0000008044477824 */ /* 0x020fe200078e00ff */
[----:B------:R-:W-:Y:S06]  /*ef10*/  @!P3 BRA `(.L_x_8) ;  /* 0x0000009c00e0b947 */ /* 0x000fec0003800000 */
[----:B------:R-:W-:Y:S01]  /*ef20*/  SHF.R.S32.HI R68, RZ, 0x1f, R69 ;  /* 0x0000001fff447819 */ /* 0x000fe20000011445 */
[----:B------:R-:W-:Y:S01]  /*ef30*/  UIADD3.64 UR22, UPT, UPT, UR14, 0x2, URZ ;  /* 0x000000020e167897 */ /* 0x000fe2000fffe0ff */
[----:B------:R-:W-:Y:S01]  /*ef40*/  SHF.R.S32.HI R70, RZ, 0x1f, R71 ;  /* 0x0000001fff467819 */ /* 0x000fe20000011447 */
[----:B------:R-:W-:Y:S01]  /*ef50*/  UIADD3.64 UR24, UPT, UPT, UR14, 0x4, URZ ;  /* 0x000000040e187897 */ /* 0x000fe2000fffe0ff */
[C---:B------:R-:W-:Y:S01]  /*ef60*/  SHF.L.U64.HI R68, R69.reuse, 0x1, R68 ;  /* 0x0000000145447819 */ /* 0x040fe20000010244 */
[----:B------:R-:W-:Y:S01]  /*ef70*/  IMAD.SHL.U32 R69, R69, 0x2, RZ ;  /* 0x0000000245457824 */ /* 0x000fe200078e00ff */
[C---:B------:R-:W-:Y:S01]  /*ef80*/  SHF.L.U64.HI R70, R71.reuse, 0x1, R70 ;  /* 0x0000000147467819 */ /* 0x040fe20000010246 */
[----:B------:R-:W-:Y:S01]  /*ef90*/  IMAD.SHL.U32 R71, R71, 0x2, RZ ;  /* 0x0000000247477824 */ /* 0x000fe200078e00ff */
[----:B------:R-:W-:Y:S02]  /*efa0*/  UIADD3.64 UR26, UPT, UPT, UR14, 0x1fe, URZ ;  /* 0x000001fe0e1a7897 */ /* 0x000fe4000fffe0ff */
[----:B------:R-:W-:-:S02]  /*efb0*/  UIADD3.64 UR28, UPT, UPT, UR14, 0x200, URZ ;  /* 0x000002000e1c7897 */ /* 0x000fc4000fffe0ff */
[----:B------:R-:W-:Y:S02]  /*efc0*/  UIADD3.64 UR30, UPT, UPT, UR14, 0x202, URZ ;  /* 0x000002020e1e7897 */ /* 0x000fe4000fffe0ff */
[----:B------:R-:W-:Y:S01]  /*efd0*/  UIADD3.64 UR32, UPT, UPT, UR14, 0x204, URZ ;  /* 0x000002040e207897 */ /* 0x000fe2000fffe0ff */
[----:B------:R-:W-:Y:S01]  /*efe0*/  UMOV UR18, 0x1 ;  /* 0x0000000100127882 */ /* 0x000fe20000000000 */
[----:B------:R-:W-:-:S10]  /*eff0*/  UMOV UR5, URZ ;  /* 0x000000ff00057c82 */ /* 0x000fd40008000000 */
.L_x_11:
[----:B------:R-:W2:Y:S01]  /*f000*/  LDL.LU R4, [R1+0xb4] ;  /* 0x0000b40001047983 */ /* 0x000ea20000300800 */
[----:B------:R-:W0:Y:S03]  /*f010*/  LDC R42, c[0x0][0x3a0] ;  /* 0x0000e800ff2a7b82 */ /* 0x000e260000000800 */
[----:B------:R3:W-:Y:S04]  /*f020*/  STL [R1+0x8a0], R22 ;  /* 0x0008a01601007387 */ /* 0x0007e80000100800 */
[----:B---3--:R-:W3:Y:S04]  /*f030*/  LDL.LU R22, [R1+0x2c8] ;  /* 0x0002c80001167983 */ /* 0x008ee80000300800 */
[----:B------:R4:W-:Y:S04]  /*f040*/  STL [R1+0x894], R44 ;  /* 0x0008942c01007387 */ /* 0x0009e80000100800 */
[----:B----4-:R-:W4:Y:S04]  /*f050*/  LDL.LU R44, [R1+0x2c0] ;  /* 0x0002c000012c7983 */ /* 0x010f280000300800 */
[----:B------:R-:W-:Y:S04]  /*f060*/  STL [R1+0x890], R45 ;  /* 0x0008902d01007387 */ /* 0x000fe80000100800 */
[----:B------:R-:W-:Y:S04]  /*f070*/  STL [R1+0x898], R45 ;  /* 0x0008982d01007387 */ /* 0x000fe80000100800 */
[----:B------:R1:W-:Y:S04]  /*f080*/  STL [R1+0x88c], R93 ;  /* 0x00088c5d01007387 */ /* 0x0003e80000100800 */
[----:B-1----:R-:W3:Y:S04]  /*f090*/  LDL.LU R93, [R1+0x2bc] ;  /* 0x0002bc00015d7983 */ /* 0x002ee80000300800 */
[----:B------:R-:W-:Y:S04]  /*f0a0*/  STL [R1+0x888], R46 ;  /* 0x0008882e01007387 */ /* 0x000fe80000100800 */
[----:B------:R1:W-:Y:S04]  /*f0b0*/  STL [R1+0x89c], R46 ;  /* 0x00089c2e01007387 */ /* 0x0003e80000100800 */
[----:B------:R-:W-:Y:S04]  /*f0c0*/  STL [R1+0x884], R92 ;  /* 0x0008845c01007387 */ /* 0x000fe80000100800 */
        /* <DEDUP_REMOVED lines=40> */
[----:B------:R0:W-:Y:S04]  /*f350*/  STL [R1+0x7e0], R72 ;  /* 0x0007e04801007387 */ /* 0x0001e80000100800 */
[----:B------:R-:W-:Y:S04]  /*f360*/  STL [R1+0x7dc], R69 ;  /* 0x0007dc4501007387 */ /* 0x000fe80000100800 */
[----:B------:R-:W-:Y:S04]  /*f370*/  STL [R1+0x7d8], R68 ;  /* 0x0007d84401007387 */ /* 0x000fe80000100800 */
[----:B------:R0:W-:Y:S01]  /*f380*/  STL [R1+0x7d4], R3 ;  /* 0x0007d40301007387 */ /* 0x0001e20000100800 */
[----:B--2---:R-:W-:-:S04]  /*f390*/  VIADD R4, R4, 0x1 ;  /* 0x0000000104047836 */ /* 0x004fc80000000000 */
[----:B0-----:R-:W-:Y:S01]  /*f3a0*/  IMAD R42, R4, -0x80, R42 ;  /* 0xffffff80042a7824 */ /* 0x001fe200078e022a */
[----:B------:R0:W-:Y:S04]  /*f3b0*/  STL [R1+0xb4], R4 ;  /* 0x0000b40401007387 */ /* 0x0001e80000100800 */
[----:B-1----:R-:W2:Y:S04]  /*f3c0*/  LDL.LU R46, [R1+0x2c4] ;  /* 0x0002c400012e7983 */ /* 0x002ea80000300800 */
[----:B------:R-:W2:Y:S04]  /*f3d0*/  LDL.LU R72, [R1+0x2d0] ;  /* 0x0002d00001487983 */ /* 0x000ea80000300800 */
[----:B------:R-:W2:Y:S01]  /*f3e0*/  LDL.LU R3, [R1+0x2d8] ;  /* 0x0002d80001037983 */ /* 0x000ea20000300800 */
[----:B------:R-:W-:-:S02]  /*f3f0*/  ISETP.GT.AND P4, PT, R42, RZ, PT ;  /* 0x000000ff2a00720c */ /* 0x000fc40003f84270 */
[-C--:B-----5:R-:W-:Y:S02]  /*f400*/  IADD3 R2, P5, PT, R2, R71.reuse, RZ ;  /* 0x0000004702027210 */ /* 0x0a0fe40007fbe0ff */
[----:B------:R-:W-:Y:S02]  /*f410*/  ISETP.GT.AND P1, PT, R42, 0x1, PT ;  /* 0x000000012a00780c */ /* 0x000fe40003f24270 */
[----:B------:R-:W-:Y:S01]  /*f420*/  PRMT R41, RZ, 0x7610, R41 ;  /* 0x00007610ff297816 */ /* 0x000fe20000000029 */
[----:B------:R-:W-:Y:S01]  /*f430*/  IMAD.X R0, R0, 0x1, R70, P5 ;  /* 0x0000000100007824 */ /* 0x000fe200028e0646 */
[----:B------:R-:W-:Y:S02]  /*f440*/  PRMT R43, RZ, 0x7610, R43 ;  /* 0x00007610ff2b7816 */ /* 0x000fe4000000002b */
[----:B----4-:R-:W-:-:S03]  /*f450*/  IADD3 R44, P3, PT, R44, R71, RZ ;  /* 0x000000472c2c7210 */ /* 0x010fc60007f7e0ff */
[----:B0-----:R-:W-:Y:S02]  /*f460*/  @P4 IMAD.MOV.U32 R4, RZ, RZ, R2 ;  /* 0x000000ffff044224 */ /* 0x001fe400078e0002 */
[----:B------:R-:W-:Y:S01]  /*f470*/  @P4 IMAD.MOV.U32 R5, RZ, RZ, R0 ;  /* 0x000000ffff054224 */ /* 0x000fe200078e0000 */
[----:B---3--:R-:W-:Y:S01]  /*f480*/  IADD3 R22, P5, PT, R22, R71, RZ ;  /* 0x0000004716167210 */ /* 0x008fe20007fbe0ff */
[----:B------:R0:W-:Y:S04]  /*f490*/  STL [R1+0x2c0], R44 ;  /* 0x0002c02c01007387 */ /* 0x0001e80000100800 */
[----:B------:R1:W3:Y:S01]  /*f4a0*/  @P4 LDG.E.U16 R41, desc[UR20][R4.64] ;  /* 0x0000001404294981 */ /* 0x0002e2000c1e1500 */
[----:B------:R-:W-:Y:S01]  /*f4b0*/  IMAD.X R93, R93, 0x1, R70, P3 ;  /* 0x000000015d5d7824 */ /* 0x000fe200018e0646 */
[----:B------:R-:W-:Y:S01]  /*f4c0*/  ISETP.GT.AND P3, PT, R42, 0x2, PT ;  /* 0x000000022a00780c */ /* 0x000fe20003f64270 */
[----:B-1----:R-:W-:-:S02]  /*f4d0*/  @P1 IMAD.MOV.U32 R4, RZ, RZ, R44 ;  /* 0x000000ffff041224 */ /* 0x002fc400078e002c */
[----:B------:R-:W-:Y:S01]  /*f4e0*/  @P1 IMAD.MOV.U32 R5, RZ, RZ, R93 ;  /* 0x000000ffff051224 */ /* 0x000fe200078e005d */
[----:B------:R-:W-:Y:S01]  /*f4f0*/  STL [R1+0x2bc], R93 ;  /* 0x0002bc5d01007387 */ /* 0x000fe20000100800 */
[----:B------:R-:W-:-:S03]  /*f500*/  PRMT R40, RZ, 0x7610, R40 ;  /* 0x00007610ff287816 */ /* 0x000fc60000000028 */
[----:B------:R-:W4:Y:S04]  /*f510*/  LDL.LU R47, [R1+0x2d4] ;  /* 0x0002d400012f7983 */ /* 0x000f280000300800 */
[----:B0-----:R-:W3:Y:S04]  /*f520*/  LDL.LU R44, [R1+0x2e0] ;  /* 0x0002e000012c7983 */ /* 0x001ee80000300800 */
[----:B------:R-:W-:Y:S04]  /*f530*/  STL [R1+0x2c8], R22 ;  /* 0x0002c81601007387 */ /* 0x000fe80000100800 */
[----:B------:R0:W3:Y:S02]  /*f540*/  @P1 LDG.E.U16 R43, desc[UR20][R4.64] ;  /* 0x00000014042b1981 */ /* 0x0000e4000c1e1500 */
[----:B0-----:R-:W-:-:S02]  /*f550*/  @P3 IMAD.MOV.U32 R4, RZ, RZ, R22 ;  /* 0x000000ffff043224 */ /* 0x001fc400078e0016 */
[----:B--2---:R-:W-:Y:S01]  /*f560*/  IMAD.X R46, R46, 0x1, R70, P5 ;  /* 0x000000012e2e7824 */ /* 0x004fe200028e0646 */
[----:B------:R-:W-:-:S04]  /*f570*/  IADD3 R72, P6, PT, R72, R71, RZ ;  /* 0x0000004748487210 */ /* 0x000fc80007fde0ff */
[----:B------:R0:W-:Y:S01]  /*f580*/  STL [R1+0x2c4], R46 ;  /* 0x0002c42e01007387 */ /* 0x0001e20000100800 */
[----:B------:R-:W-:Y:S01]  /*f590*/  @P3 IMAD.MOV.U32 R5, RZ, RZ, R46 ;  /* 0x000000ffff053224 */ /* 0x000fe200078e002e */
[----:B------:R-:W-:-:S04]  /*f5a0*/  IADD3 R3, P5, PT, R3, R71, RZ ;  /* 0x0000004703037210 */ /* 0x000fc80007fbe0ff */
[----:B------:R1:W5:Y:S04]  /*f5b0*/  @P3 LDG.E.U16 R40, desc[UR20][R4.64] ;  /* 0x0000001404283981 */ /* 0x000368000c1e1500 */
[----:B0-----:R-:W2:Y:S04]  /*f5c0*/  LDL.LU R46, [R1+0x2dc] ;  /* 0x0002dc00012e7983 */ /* 0x001ea80000300800 */
[----:B------:R-:W-:Y:S04]  /*f5d0*/  STL [R1+0x2d0], R72 ;  /* 0x0002d04801007387 */ /* 0x000fe80000100800 */
[----:B------:R-:W2:Y:S04]  /*f5e0*/  LDL.LU R93, [R1+0x2e8] ;  /* 0x0002e800015d7983 */ /* 0x000ea80000300800 */
[----:B------:R-:W-:Y:S04]  /*f5f0*/  STL [R1+0x2d8], R3 ;  /* 0x0002d80301007387 */ /* 0x000fe80000100800 */
[----:B------:R-:W2:Y:S04]  /*f600*/  LDL.LU R22, [R1+0x2f0] ;  /* 0x0002f00001167983 */ /* 0x000ea80000300800 */
[----:B------:R-:W2:Y:S01]  /*f610*/  LDL.LU R5, [R1+0x2cc] ;  /* 0x0002cc0001057983 */ /* 0x000ea20000300800 */
[----:B------:R-:W-:-:S02]  /*f620*/  ISETP.GT.AND P4, PT, R42, 0x3, PT ;  /* 0x000000032a00780c */ /* 0x000fc40003f84270 */
[C---:B------:R-:W-:Y:S02]  /*f630*/  ISETP.GT.AND P1, PT, R42.reuse, 0x4, PT ;  /* 0x000000042a00780c */ /* 0x040fe40003f24270 */
[----:B------:R-:W-:Y:S02]  /*f640*/  PRMT R39, RZ, 0x7610, R39 ;  /* 0x00007610ff277816 */ /* 0x000fe40000000027 */
[----:B------:R-:W-:Y:S02]  /*f650*/  ISETP.GT.AND P3, PT, R42, 0x5, PT ;  /* 0x000000052a00780c */ /* 0x000fe40003f64270 */
[----:B------:R-:W-:-:S05]  /*f660*/  PRMT R6, RZ, 0x7610, R6 ;  /* 0x00007610ff067816 */ /* 0x000fca0000000006 */
[----:B-1----:R-:W-:Y:S02]  /*f670*/  @P4 IMAD.MOV.U32 R4, RZ, RZ, R72 ;  /* 0x000000ffff044224 */ /* 0x002fe400078e0048 */
[----:B----4-:R-:W-:Y:S01]  /*f680*/  IMAD.X R47, R47, 0x1, R70, P5 ;  /* 0x000000012f2f7824 */ /* 0x010fe200028e0646 */
[----:B---3--:R-:W-:Y:S02]  /*f690*/  IADD3 R44, P5, PT, R44, R71, RZ ;  /* 0x000000472c2c7210 */ /* 0x008fe40007fbe0ff */
[----:B------:R-:W-:-:S03]  /*f6a0*/  PRMT R38, RZ, 0x7610, R38 ;  /* 0x00007610ff267816 */ /* 0x000fc60000000026 */
[--C-:B--2---:R-:W-:Y:S02]  /*f6b0*/  IMAD.X R46, R46, 0x1, R70.reuse, P5 ;  /* 0x000000012e2e7824 */ /* 0x104fe400028e0646 */
[----:B------:R-:W-:Y:S01]  /*f6c0*/  IMAD.X R5, R5, 0x1, R70, P6 ;  /* 0x0000000105057824 */ /* 0x000fe200030e0646 */
[----:B------:R-:W-:-:S04]  /*f6d0*/  IADD3 R93, P6, PT, R93, R71, RZ ;  /* 0x000000475d5d7210 */ /* 0x000fc80007fde0ff */
[----:B------:R0:W-:Y:S04]  /*f6e0*/  STL [R1+0x2cc], R5 ;  /* 0x0002cc0501007387 */ /* 0x0001e80000100800 */
[----:B------:R1:W5:Y:S01]  /*f6f0*/  @P4 LDG.E.U16 R39, desc[UR20][R4.64] ;  /* 0x0000001404274981 */ /* 0x000362000c1e1500 */
[----:B------:R-:W-:-:S03]  /*f700*/  IADD3 R22, P5, PT, R22, R71, RZ ;  /* 0x0000004716167210 */ /* 0x000fc60007fbe0ff */
[----:B------:R2:W-:Y:S01]  /*f710*/  STL [R1+0x2d4], R47 ;  /* 0x0002d42f01007387 */ /* 0x0005e20000100800 */
[----:B-1----:R-:W-:Y:S02]  /*f720*/  @P1 IMAD.MOV.U32 R4, RZ, RZ, R3 ;  /* 0x000000ffff041224 */ /* 0x002fe400078e0003 */
[----:B0-----:R-:W-:Y:S02]  /*f730*/  @P1 IMAD.MOV.U32 R5, RZ, RZ, R47 ;  /* 0x000000ffff051224 */ /* 0x001fe400078e002f */
[----:B--2---:R-:W2:Y:S04]  /*f740*/  LDL.LU R47, [R1+0x2ec] ;  /* 0x0002ec00012f7983 */ /* 0x004ea80000300800 */
[----:B------:R-:W3:Y:S04]  /*f750*/  LDL.LU R3, [R1+0x2f8] ;  /* 0x0002f80001037983 */ /* 0x000ee80000300800 */
[----:B------:R-:W-:Y:S04]  /*f760*/  STL [R1+0x2e0], R44 ;  /* 0x0002e02c01007387 */ /* 0x000fe80000100800 */
[----:B------:R0:W5:Y:S04]  /*f770*/  @P1 LDG.E.U16 R6, desc[UR20][R4.64] ;  /* 0x0000001404061981 */ /* 0x000168000c1e1500 */
[----:B------:R1:W-:Y:S01]  /*f780*/  STL [R1+0x2dc], R46 ;  /* 0x0002dc2e01007387 */ /* 0x0003e20000100800 */
[----:B0-----:R-:W-:-:S02]  /*f790*/  @P3 IMAD.MOV.U32 R4, RZ, RZ, R44 ;  /* 0x000000ffff043224 */ /* 0x001fc400078e002c */
[----:B------:R-:W-:Y:S02]  /*f7a0*/  @P3 IMAD.MOV.U32 R5, RZ, RZ, R46 ;  /* 0x000000ffff053224 */ /* 0x000fe400078e002e */
[----:B-1----:R-:W4:Y:S04]  /*f7b0*/  LDL.LU R46, [R1+0x2f4] ;  /* 0x0002f400012e7983 */ /* 0x002f280000300800 */
[----:B------:R-:W-:Y:S04]  /*f7c0*/  STL [R1+0x2e8], R93 ;  /* 0x0002e85d01007387 */ /* 0x000fe80000100800 */
[----:B------:R-:W4:Y:S04]  /*f7d0*/  LDL.LU R72, [R1+0x300] ;  /* 0x0003000001487983 */ /* 0x000f280000300800 */
[----:B------:R-:W-:Y:S04]  /*f7e0*/  STL [R1+0x2f0], R22 ;  /* 0x0002f01601007387 */ /* 0x000fe80000100800 */
[----:B------:R-:W4:Y:S04]  /*f7f0*/  LDL.LU R44, [R1+0x308] ;  /* 0x00030800012c7983 */ /* 0x000f280000300800 */
[----:B------:R0:W5:Y:S04]  /*f800*/  @P3 LDG.E.U16 R38, desc[UR20][R4.64] ;  /* 0x0000001404263981 */ /* 0x000168000c1e1500 */
[----:B------:R-:W4:Y:S01]  /*f810*/  LDL.LU R5, [R1+0x2e4] ;  /* 0x0002e40001057983 */ /* 0x000f220000300800 */
[----:B------:R-:W-:-:S02]  /*f820*/  ISETP.GT.AND P4, PT, R42, 0x6, PT ;  /* 0x000000062a00780c */ /* 0x000fc40003f84270 */
[C---:B------:R-:W-:Y:S02]  /*f830*/  ISETP.GT.AND P1, PT, R42.reuse, 0x7, PT ;  /* 0x000000072a00780c */ /* 0x040fe40003f24270 */
[----:B------:R-:W-:Y:S02]  /*f840*/  PRMT R7, RZ, 0x7610, R7 ;  /* 0x00007610ff077816 */ /* 0x000fe40000000007 */
[----:B------:R-:W-:Y:S02]  /*f850*/  ISETP.GT.AND P3, PT, R42, 0x8, PT ;  /* 0x000000082a00780c */ /* 0x000fe40003f64270 */
[----:B------:R-:W-:-:S05]  /*f860*/  PRMT R37, RZ, 0x7610, R37 ;  /* 0x00007610ff257816 */ /* 0x000fca0000000025 */
[----:B0-----:R-:W-:Y:S01]  /*f870*/  @P4 IMAD.MOV.U32 R4, RZ, RZ, R93 ;  /* 0x000000ffff044224 */ /* 0x001fe200078e005d */
[----:B------:R-:W-:Y:S01]  /*f880*/  PRMT R36, RZ, 0x7610, R36 ;  /* 0x00007610ff247816 */ /* 0x000fe20000000024 */
[----:B--2---:R-:W-:Y:S01]  /*f890*/  IMAD.X R47, R47, 0x1, R70, P5 ;  /* 0x000000012f2f7824 */ /* 0x004fe200028e0646 */
[----:B---3--:R-:W-:-:S05]  /*f8a0*/  IADD3 R3, P5, PT, R3, R71, RZ ;  /* 0x0000004703037210 */ /* 0x008fca0007fbe0ff */
[--C-:B----4-:R-:W-:Y:S01]  /*f8b0*/  IMAD.X R46, R46, 0x1, R70.reuse, P5 ;  /* 0x000000012e2e7824 */ /* 0x110fe200028e0646 */
[-C--:B------:R-:W-:Y:S01]  /*f8c0*/  IADD3 R44, P5, PT, R44, R71.reuse, RZ ;  /* 0x000000472c2c7210 */ /* 0x080fe20007fbe0ff */
[----:B------:R-:W-:Y:S01]  /*f8d0*/  IMAD.X R5, R5, 0x1, R70, P6 ;  /* 0x0000000105057824 */ /* 0x000fe200030e0646 */
[----:B------:R-:W-:-:S04]  /*f8e0*/  IADD3 R72, P6, PT, R72, R71, RZ ;  /* 0x0000004748487210 */ /* 0x000fc80007fde0ff */
[----:B------:R0:W-:Y:S04]  /*f8f0*/  STL [R1+0x2e4], R5 ;  /* 0x0002e40501007387 */ /* 0x0001e80000100800 */
[----:B------:R1:W5:Y:S04]  /*f900*/  @P4 LDG.E.U16 R7, desc[UR20][R4.64] ;  /* 0x0000001404074981 */ /* 0x000368000c1e1500 */
[----:B------:R2:W-:Y:S01]  /*f910*/  STL [R1+0x2ec], R47 ;  /* 0x0002ec2f01007387 */ /* 0x0005e20000100800 */
[----:B-1----:R-:W-:Y:S02]  /*f920*/  @P1 IMAD.MOV.U32 R4, RZ, RZ, R22 ;  /* 0x000000ffff041224 */ /* 0x002fe400078e0016 */
[----:B0-----:R-:W-:-:S02]  /*f930*/  @P1 IMAD.MOV.U32 R5, RZ, RZ, R47 ;  /* 0x000000ffff051224 */ /* 0x001fc400078e002f */
        /* <DEDUP_REMOVED lines=162> */
[----:B------:R0:W-:Y:S04]  /*10360*/  STL [R1+0x370], R44 ;  /* 0x0003702c01007387 */ /* 0x0001e80000100800 */
[----:B------:R1:W5:Y:S04]  /*10370*/  @P1 LDG.E.U16 R15, desc[UR20][R4.64] ;  /* 0x00000014040f1981 */ /* 0x000368000c1e1500 */
[----:B------:R4:W-:Y:S01]  /*10380*/  STL [R1+0x36c], R46 ;  /* 0x00036c2e01007387 */ /* 0x0009e20000100800 */
[----:B-1----:R-:W-:-:S02]  /*10390*/  @P3 IMAD.MOV.U32 R4, RZ, RZ, R44 ;  /* 0x000000ffff043224 */ /* 0x002fc400078e002c */
[----:B------:R-:W-:Y:S01]  /*103a0*/  @P3 IMAD.MOV.U32 R5, RZ, RZ, R46 ;  /* 0x000000ffff053224 */ /* 0x000fe200078e002e */
[----:B0-----:R-:W3:Y:S04]  /*103b0*/  LDL.LU R44, [R1+0x384] ;  /* 0x00038400012c7983 */ /* 0x001ee80000300800 */
[----:B------:R-:W-:Y:S04]  /*103c0*/  STL [R1+0x378], R93 ;  /* 0x0003785d01007387 */ /* 0x000fe80000100800 */
[----:B------:R-:W3:Y:S04]  /*103d0*/  LDL.LU R72, [R1+0x390] ;  /* 0x0003900001487983 */ /* 0x000ee80000300800 */
[----:B------:R-:W-:Y:S04]  /*103e0*/  STL [R1+0x380], R22 ;  /* 0x0003801601007387 */ /* 0x000fe80000100800 */
[----:B----4-:R-:W4:Y:S04]  /*103f0*/  LDL.LU R46, [R1+0x398] ;  /* 0x00039800012e7983 */ /* 0x010f280000300800 */
        /* <DEDUP_REMOVED lines=11> */
[--C-:B------:R-:W-:Y:S01]  /*104b0*/  IMAD.X R44, R44, 0x1, R70.reuse, P5 ;  /* 0x000000012c2c7824 */ /* 0x100fe200028e0646 */
[-C--:B----4-:R-:W-:Y:S01]  /*104c0*/  IADD3 R46, P5, PT, R46, R71.reuse, RZ ;  /* 0x000000472e2e7210 */ /* 0x090fe20007fbe0ff */
        /* <DEDUP_REMOVED lines=15> */
[----:B------:R0:W-:Y:S04]  /*105c0*/  STL [R1+0x390], R72 ;  /* 0x0003904801007387 */ /* 0x0001e80000100800 */
        /* <DEDUP_REMOVED lines=10> */
[----:B-1----:R-:W-:Y:S01]  /*10670*/  @P4 IMAD.MOV.U32 R4, RZ, RZ, R72 ;  /* 0x000000ffff044224 */ /* 0x002fe200078e0048 */
        /* <DEDUP_REMOVED lines=9> */
[----:B------:R3:W-:Y:S04]  /*10710*/  STL [R1+0x394], R47 ;  /* 0x0003942f01007387 */ /* 0x0007e80000100800 */
[----:B0-----:R-:W4:Y:S01]  /*10720*/  LDL.LU R72, [R1+0x3ac] ;  /* 0x0003ac0001487983 */ /* 0x001f220000300800 */
[----:B--2---:R-:W-:-:S02]  /*10730*/  @P1 IMAD.MOV.U32 R4, RZ, RZ, R46 ;  /* 0x000000ffff041224 */ /* 0x004fc400078e002e */
[----:B-1----:R-:W-:Y:S01]  /*10740*/  @P1 IMAD.MOV.U32 R5, RZ, RZ, R47 ;  /* 0x000000ffff051224 */ /* 0x002fe200078e002f */
[----:B------:R-:W2:Y:S04]  /*10750*/  LDL.LU R46, [R1+0x3b8] ;  /* 0x0003b800012e7983 */ /* 0x000ea80000300800 */
[----:B------:R0:W-:Y:S04]  /*10760*/  STL [R1+0x3a0], R22 ;  /* 0x0003a01601007387 */ /* 0x0001e80000100800 */
[----:B------:R1:W5:Y:S04]  /*10770*/  @P1 LDG.E.U16 R18, desc[UR20][R4.64] ;  /* 0x0000001404121981 */ /* 0x000368000c1e1500 */
[----:B------:R0:W-:Y:S04]  /*10780*/  STL [R1+0x39c], R44 ;  /* 0x00039c2c01007387 */ /* 0x0001e80000100800 */
[----:B---3--:R-:W3:Y:S01]  /*10790*/  LDL.LU R47, [R1+0x3b4] ;  /* 0x0003b400012f7983 */ /* 0x008ee20000300800 */
[----:B-1----:R-:W-:-:S02]  /*107a0*/  @P3 IMAD.MOV.U32 R4, RZ, RZ, R22 ;  /* 0x000000ffff043224 */ /* 0x002fc400078e0016 */
[----:B------:R-:W-:Y:S01]  /*107b0*/  @P3 IMAD.MOV.U32 R5, RZ, RZ, R44 ;  /* 0x000000ffff053224 */ /* 0x000fe200078e002c */
[----:B------:R1:W-:Y:S04]  /*107c0*/  STL [R1+0x3a8], R93 ;  /* 0x0003a85d01007387 */ /* 0x0003e80000100800 */
[----:B0-----:R-:W3:Y:S04]  /*107d0*/  LDL.LU R22, [R1+0x3c0] ;  /* 0x0003c00001167983 */ /* 0x001ee80000300800 */
[----:B------:R-:W-:Y:S04]  /*107e0*/  STL [R1+0x3b0], R3 ;  /* 0x0003b00301007387 */ /* 0x000fe80000100800 */
[----:B------:R-:W3:Y:S04]  /*107f0*/  LDL.LU R44, [R1+0x3c8] ;  /* 0x0003c800012c7983 */ /* 0x000ee80000300800 */
[----:B------:R0:W5:Y:S04]  /*10800*/  @P3 LDG.E.U16 R26, desc[UR20][R4.64] ;  /* 0x00000014041a3981 */ /* 0x000168000c1e1500 */
[----:B------:R-:W3:Y:S01]  /*10810*/  LDL.LU R5, [R1+0x3a4] ;  /* 0x0003a40001057983 */ /* 0x000ee20000300800 */
[----:B------:R-:W-:-:S02]  /*10820*/  ISETP.GT.AND P4, PT, R42, 0x1e, PT ;  /* 0x0000001e2a00780c */ /* 0x000fc40003f84270 */
[C---:B------:R-:W-:Y:S02]  /*10830*/  ISETP.GT.AND P1, PT, R42.reuse, 0x1f, PT ;  /* 0x0000001f2a00780c */ /* 0x040fe40003f24270 */
[----:B------:R-:W-:Y:S02]  /*10840*/  PRMT R19, RZ, 0x7610, R19 ;  /* 0x00007610ff137816 */ /* 0x000fe40000000013 */
[----:B------:R-:W-:Y:S02]  /*10850*/  ISETP.GT.AND P3, PT, R42, 0x20, PT ;  /* 0x000000202a00780c */ /* 0x000fe40003f64270 */
[----:B------:R-:W-:-:S05]  /*10860*/  PRMT R25, RZ, 0x7610, R25 ;  /* 0x00007610ff197816 */ /* 0x000fca0000000019 */
[----:B0-----:R-:W-:Y:S01]  /*10870*/  @P4 IMAD.MOV.U32 R4, RZ, RZ, R93 ;  /* 0x000000ffff044224 */ /* 0x001fe200078e005d */
[----:B------:R-:W-:Y:S01]  /*10880*/  PRMT R20, RZ, 0x7610, R20 ;  /* 0x00007610ff147816 */ /* 0x000fe20000000014 */
[----:B----4-:R-:W-:Y:S01]  /*10890*/  IMAD.X R72, R72, 0x1, R70, P5 ;  /* 0x0000000148487824 */ /* 0x010fe200028e0646 */
[----:B--2---:R-:W-:-:S05]  /*108a0*/  IADD3 R46, P5, PT, R46, R71, RZ ;  /* 0x000000472e2e7210 */ /* 0x004fca0007fbe0ff */
[--C-:B---3--:R-:W-:Y:S01]  /*108b0*/  IMAD.X R47, R47, 0x1, R70.reuse, P5 ;  /* 0x000000012f2f7824 */ /* 0x108fe200028e0646 */
[----:B------:R-:W-:Y:S01]  /*108c0*/  IADD3 R44, P5, PT, R44, R71, RZ ;  /* 0x000000472c2c7210 */ /* 0x000fe20007fbe0ff */
[----:B------:R-:W-:-:S05]  /*108d0*/  IMAD.X R5, R5, 0x1, R70, P6 ;  /* 0x0000000105057824 */ /* 0x000fca00030e0646 */
[----:B------:R0:W-:Y:S04]  /*108e0*/  STL [R1+0x3a4], R5 ;  /* 0x0003a40501007387 */ /* 0x0001e80000100800 */
[----:B------:R2:W5:Y:S01]  /*108f0*/  @P4 LDG.E.U16 R19, desc[UR20][R4.64] ;  /* 0x0000001404134981 */ /* 0x000562000c1e1500 */
[----:B------:R-:W-:-:S03]  /*10900*/  IADD3 R22, P6, PT, R22, R71, RZ ;  /* 0x0000004716167210 */ /* 0x000fc60007fde0ff */
[----:B------:R-:W-:Y:S04]  /*10910*/  STL [R1+0x3ac], R72 ;  /* 0x0003ac4801007387 */ /* 0x000fe80000100800 */
[----:B-1----:R-:W3:Y:S01]  /*10920*/  LDL.LU R93, [R1+0x3c4] ;  /* 0x0003c400015d7983 */ /* 0x002ee20000300800 */
[----:B--2---:R-:W-:Y:S02]  /*10930*/  @P1 IMAD.MOV.U32 R4, RZ, RZ, R3 ;  /* 0x000000ffff041224 */ /* 0x004fe400078e0003 */
[----:B0-----:R-:W-:Y:S01]  /*10940*/  @P1 IMAD.MOV.U32 R5, RZ, RZ, R72 ;  /* 0x000000ffff051224 */ /* 0x001fe200078e0048 */
[----:B------:R-:W2:Y:S04]  /*10950*/  LDL.LU R3, [R1+0x3d0] ;  /* 0x0003d00001037983 */ /* 0x000ea80000300800 */
[----:B------:R0:W5:Y:S04]  /*10960*/  @P1 LDG.E.U16 R25, desc[UR20][R4.64] ;  /* 0x0000001404191981 */ /* 0x000168000c1e1500 */
[----:B------:R-:W-:Y:S04]  /*10970*/  STL [R1+0x3b8], R46 ;  /* 0x0003b82e01007387 */ /* 0x000fe80000100800 */
[----:B------:R1:W-:Y:S01]  /*10980*/  STL [R1+0x3b4], R47 ;  /* 0x0003b42f01007387 */ /* 0x0003e20000100800 */
[----:B0-----:R-:W-:-:S02]  /*10990*/  @P3 IMAD.MOV.U32 R4, RZ, RZ, R46 ;  /* 0x000000ffff043224 */ /* 0x001fc400078e002e */
[----:B------:R-:W-:-:S05]  /*109a0*/  @P3 IMAD.MOV.U32 R5, RZ, RZ, R47 ;  /* 0x000000ffff053224 */ /* 0x000fca00078e002f */
[----:B------:R0:W5:Y:S04]  /*109b0*/  @P3 LDG.E.U16 R20, desc[UR20][R4.64] ;  /* 0x0000001404143981 */ /* 0x000168000c1e1500 */
[----:B-1----:R-:W4:Y:S04]  /*109c0*/  LDL.LU R47, [R1+0x3cc] ;  /* 0x0003cc00012f7983 */ /* 0x002f280000300800 */
[----:B------:R1:W-:Y:S01]  /*109d0*/  STL [R1+0x3c0], R22 ;  /* 0x0003c01601007387 */ /* 0x0003e20000100800 */
[----:B0-----:R-:W-:-:S03]  /*109e0*/  IMAD.MOV.U32 R5, RZ, RZ, R22 ;  /* 0x000000ffff057224 */ /* 0x001fc600078e0016 */
[----:B------:R-:W4:Y:S04]  /*109f0*/  LDL.LU R46, [R1+0x3d8] ;  /* 0x0003d800012e7983 */ /* 0x000f280000300800 */
[----:B------:R-:W-:Y:S04]  /*10a00*/  STL [R1+0x3c8], R44 ;  /* 0x0003c82c01007387 */ /* 0x000fe80000100800 */
[----:B------:R-:W4:Y:S04]  /*10a10*/  LDL.LU R72, [R1+0x3e0] ;  /* 0x0003e00001487983 */ /* 0x000f280000300800 */
[----:B-1----:R-:W4:Y:S04]  /*10a20*/  LDL.LU R22, [R1+0x8a0] ;  /* 0x0008a00001167983 */ /* 0x002f280000300800 */
[----:B------:R-:W4:Y:S01]  /*10a30*/  LDL.LU R4, [R1+0x3bc] ;  /* 0x0003bc0001047983 */ /* 0x000f220000300800 */
[----:B------:R-:W-:-:S02]  /*10a40*/  ISETP.GT.AND P4, PT, R42, 0x21, PT ;  /* 0x000000212a00780c */ /* 0x000fc40003f84270 */
[C---:B------:R-:W-:Y:S02]  /*10a50*/  ISETP.GT.AND P1, PT, R42.reuse, 0x22, PT ;  /* 0x000000222a00780c */ /* 0x040fe40003f24270 */
[----:B------:R-:W-:Y:S02]  /*10a60*/  PRMT R24, RZ, 0x7610, R24 ;  /* 0x00007610ff187816 */ /* 0x000fe40000000018 */
[----:B------:R-:W-:Y:S02]  /*10a70*/  ISETP.GT.AND P3, PT, R42, 0x23, PT ;  /* 0x000000232a00780c */ /* 0x000fe40003f64270 */
[----:B------:R-:W-:Y:S02]  /*10a80*/  PRMT R21, RZ, 0x7610, R21 ;  /* 0x00007610ff157816 */ /* 0x000fe40000000015 */
[----:B------:R-:W-:Y:S01]  /*10a90*/  PRMT R23, RZ, 0x7610, R23 ;  /* 0x00007610ff177816 */ /* 0x000fe20000000017 */
[----:B---3--:R-:W-:Y:S01]  /*10aa0*/  IMAD.X R93, R93, 0x1, R70, P5 ;  /* 0x000000015d5d7824 */ /* 0x008fe200028e0646 */
[----:B--2---:R-:W-:-:S05]  /*10ab0*/  IADD3 R3, P5, PT, R3, R71, RZ ;  /* 0x0000004703037210 */ /* 0x004fca0007fbe0ff */
[--C-:B----4-:R-:W-:Y:S02]  /*10ac0*/  IMAD.X R47, R47, 0x1, R70.reuse, P5 ;  /* 0x000000012f2f7824 */ /* 0x110fe400028e0646 */
[----:B------:R-:W-:-:S05]  /*10ad0*/  IMAD.X R4, R4, 0x1, R70, P6 ;  /* 0x0000000104047824 */ /* 0x000fca00030e0646 */
[-C--:B------:R-:W-:Y:S01]  /*10ae0*/  @P4 LOP3.LUT R5, R5, R4.reuse, RZ, 0x3c, !PT ;  /* 0x0000000405054212 */ /* 0x080fe200078e3cff */
[----:B------:R0:W-:Y:S03]  /*10af0*/  STL [R1+0x3bc], R4 ;  /* 0x0003bc0401007387 */ /* 0x0001e60000100800 */
[----:B0-----:R-:W-:-:S04]  /*10b00*/  @P4 LOP3.LUT R4, R5, R4, RZ, 0x3c, !PT ;  /* 0x0000000405044212 */ /* 0x001fc800078e3cff */
[----:B------:R-:W-:-:S05]  /*10b10*/  @P4 LOP3.LUT R5, R5, R4, RZ, 0x3c, !PT ;  /* 0x0000000405054212 */ /* 0x000fca00078e3cff */
[----:B------:R0:W5:Y:S01]  /*10b20*/  @P4 LDG.E.U16 R24, desc[UR20][R4.64] ;  /* 0x0000001404184981 */ /* 0x000162000c1e1500 */
[----:B------:R-:W-:-:S03]  /*10b30*/  IADD3 R46, P6, PT, R46, R71, RZ ;  /* 0x000000472e2e7210 */ /* 0x000fc60007fde0ff */
[----:B------:R1:W-:Y:S01]  /*10b40*/  STL [R1+0x3c4], R93 ;  /* 0x0003c45d01007387 */ /* 0x0003e20000100800 */
[----:B0-----:R-:W-:Y:S02]  /*10b50*/  @P1 IMAD.MOV.U32 R4, RZ, RZ, R44 ;  /* 0x000000ffff041224 */ /* 0x001fe400078e002c */
[----:B------:R-:W-:Y:S02]  /*10b60*/  @P1 IMAD.MOV.U32 R5, RZ, RZ, R93 ;  /* 0x000000ffff051224 */ /* 0x000fe400078e005d */
[----:B-1----:R-:W2:Y:S01]  /*10b70*/  LDL.LU R93, [R1+0x3dc] ;  /* 0x0003dc00015d7983 */ /* 0x002ea20000300800 */
[----:B------:R-:W-:-:S03]  /*10b80*/  IADD3 R72, P5, PT, R72, R71, RZ ;  /* 0x0000004748487210 */ /* 0x000fc60007fbe0ff */
[----:B------:R0:W5:Y:S04]  /*10b90*/  @P1 LDG.E.U16 R21, desc[UR20][R4.64] ;  /* 0x0000001404151981 */ /* 0x000168000c1e1500 */
[----:B------:R-:W3:Y:S04]  /*10ba0*/  LDL.LU R44, [R1+0x3e8] ;  /* 0x0003e800012c7983 */ /* 0x000ee80000300800 */
[----:B------:R1:W-:Y:S01]  /*10bb0*/  STL [R1+0x3d0], R3 ;  /* 0x0003d00301007387 */ /* 0x0003e20000100800 */
[----:B0-----:R-:W-:Y:S02]  /*10bc0*/  @P3 IMAD.MOV.U32 R4, RZ, RZ, R3 ;  /* 0x000000ffff043224 */ /* 0x001fe400078e0003 */
[----:B------:R-:W-:Y:S01]  /*10bd0*/  @P3 IMAD.MOV.U32 R5, RZ, RZ, R47 ;  /* 0x000000ffff053224 */ /* 0x000fe200078e002f */
[----:B------:R0:W-:Y:S04]  /*10be0*/  STL [R1+0x3cc], R47 ;  /* 0x0003cc2f01007387 */ /* 0x0001e80000100800 */
[----:B------:R4:W5:Y:S04]  /*10bf0*/  @P3 LDG.E.U16 R23, desc[UR20][R4.64] ;  /* 0x0000001404173981 */ /* 0x000968000c1e1500 */
[----:B-1----:R-:W2:Y:S04]  /*10c00*/  LDL.LU R3, [R1+0x3f0] ;  /* 0x0003f00001037983 */ /* 0x002ea80000300800 */
[----:B------:R1:W-:Y:S01]  /*10c10*/  STL [R1+0x3d8], R46 ;  /* 0x0003d82e01007387 */ /* 0x0003e20000100800 */
[----:B----4-:R-:W-:-:S03]  /*10c20*/  IMAD.MOV.U32 R5, RZ, RZ, R46 ;  /* 0x000000ffff057224 */ /* 0x010fc600078e002e */
[----:B0-----:R-:W4:Y:S04]  /*10c30*/  LDL.LU R47, [R1+0x3f8] ;  /* 0x0003f800012f7983 */ /* 0x001f280000300800 */
[----:B------:R-:W-:Y:S04]  /*10c40*/  STL [R1+0x3e0], R72 ;  /* 0x0003e04801007387 */ /* 0x000fe80000100800 */
[----:B-1----:R-:W2:Y:S04]  /*10c50*/  LDL.LU R46, [R1+0x89c] ;  /* 0x00089c00012e7983 */ /* 0x002ea80000300800 */
[----:B------:R-:W2:Y:S01]  /*10c60*/  LDL.LU R4, [R1+0x3d4] ;  /* 0x0003d40001047983 */ /* 0x000ea20000300800 */
[----:B------:R-:W-:-:S02]  /*10c70*/  ISETP.GT.AND P4, PT, R42, 0x24, PT ;  /* 0x000000242a00780c */ /* 0x000fc40003f84270 */
[----:B------:R-:W-:Y:S01]  /*10c80*/  PRMT R45, RZ, 0x7610, R45 ;  /* 0x00007610ff2d7816 */ /* 0x000fe2000000002d */
[----:B--2---:R-:W-:-:S10]  /*10c90*/  IMAD.X R4, R4, 0x1, R70, P6 ;  /* 0x0000000104047824 */ /* 0x004fd400030e0646 */
[-C--:B------:R-:W-:Y:S01]  /*10ca0*/  @P4 LOP3.LUT R5, R5, R4.reuse, RZ, 0x3c, !PT ;  /* 0x0000000405054212 */ /* 0x080fe200078e3cff */
[----:B------:R0:W-:Y:S03]  /*10cb0*/  STL [R1+0x3d4], R4 ;  /* 0x0003d40401007387 */ /* 0x0001e60000100800 */
[----:B0-----:R-:W-:-:S04]  /*10cc0*/  @P4 LOP3.LUT R4, R5, R4, RZ, 0x3c, !PT ;  /* 0x0000000405044212 */ /* 0x001fc800078e3cff */
[----:B------:R-:W-:-:S05]  /*10cd0*/  @P4 LOP3.LUT R5, R5, R4, RZ, 0x3c, !PT ;  /* 0x0000000405054212 */ /* 0x000fca00078e3cff */
[----:B------:R0:W2:Y:S01]  /*10ce0*/  @P4 LDG.E.U16 R45, desc[UR20][R4.64] ;  /* 0x00000014042d4981 */ /* 0x0000a2000c1e1500 */
[----:B------:R-:W-:Y:S01]  /*10cf0*/  ISETP.GT.AND P1, PT, R42, 0x25, PT ;  /* 0x000000252a00780c */ /* 0x000fe20003f24270 */
[----:B------:R-:W-:Y:S01]  /*10d00*/  IMAD.X R93, R93, 0x1, R70, P5 ;  /* 0x000000015d5d7824 */ /* 0x000fe200028e0646 */
[----:B------:R-:W-:Y:S02]  /*10d10*/  PRMT R22, RZ, 0x7610, R22 ;  /* 0x00007610ff167816 */ /* 0x000fe40000000016 */
[----:B---3--:R-:W-:Y:S02]  /*10d20*/  IADD3 R44, P5, PT, R44, R71, RZ ;  /* 0x000000472c2c7210 */ /* 0x008fe40007fbe0ff */
[----:B------:R-:W-:Y:S07]  /*10d30*/  STL [R1+0x3dc], R93 ;  /* 0x0003dc5d01007387 */ /* 0x000fee0000100800 */
[----:B0-----:R-:W-:-:S02]  /*10d40*/  @P1 IMAD.MOV.U32 R4, RZ, RZ, R72 ;  /* 0x000000ffff041224 */ /* 0x001fc400078e0048 */
[----:B------:R-:W-:-:S05]  /*10d50*/  @P1 IMAD.MOV.U32 R5, RZ, RZ, R93 ;  /* 0x000000ffff051224 */ /* 0x000fca00078e005d */
[----:B------:R0:W5:Y:S02]  /*10d60*/  @P1 LDG.E.U16 R22, desc[UR20][R4.64] ;  /* 0x0000001404161981 */ /* 0x000164000c1e1500 */
[----:B0-----:R-:W-:Y:S02]  /*10d70*/  IMAD.MOV.U32 R5, RZ, RZ, R44 ;  /* 0x000000ffff057224 */ /* 0x001fe400078e002c */
[----:B--2---:R0:W-:Y:S04]  /*10d80*/  STL [R1+0xb0], R45 ;  /* 0x0000b02d01007387 */ /* 0x0041e80000100800 */
[----:B0-----:R-:W2:Y:S04]  /*10d90*/  LDL.LU R45, [R1+0x898] ;  /* 0x00089800012d7983 */ /* 0x001ea80000300800 */
[----:B------:R-:W3:Y:S04]  /*10da0*/  LDL.LU R93, [R1+0x3f4] ;  /* 0x0003f400015d7983 */ /* 0x000ee80000300800 */
[----:B------:R-:W2:Y:S04]  /*10db0*/  LDL.LU R72, [R1+0x400] ;  /* 0x0004000001487983 */ /* 0x000ea80000300800 */
[----:B------:R0:W-:Y:S04]  /*10dc0*/  STL [R1+0x3e8], R44 ;  /* 0x0003e82c01007387 */ /* 0x0001e80000100800 */
[----:B0-----:R-:W2:Y:S04]  /*10dd0*/  LDL.LU R44, [R1+0x894] ;  /* 0x00089400012c7983 */ /* 0x001ea80000300800 */
[----:B------:R-:W2:Y:S01]  /*10de0*/  LDL.LU R4, [R1+0x3e4] ;  /* 0x0003e40001047983 */ /* 0x000ea20000300800 */
[----:B------:R-:W-:-:S02]  /*10df0*/  ISETP.GT.AND P3, PT, R42, 0x26, PT ;  /* 0x000000262a00780c */ /* 0x000fc40003f64270 */
[----:B------:R-:W-:Y:S02]  /*10e00*/  PRMT R90, RZ, 0x7610, R90 ;  /* 0x00007610ff5a7816 */ /* 0x000fe4000000005a */
[----:B------:R-:W-:Y:S01]  /*10e10*/  IADD3 R3, P6, PT, R3, R71, RZ ;  /* 0x0000004703037210 */ /* 0x000fe20007fde0ff */
[----:B--2---:R-:W-:-:S08]  /*10e20*/  IMAD.X R4, R4, 0x1, R70, P5 ;  /* 0x0000000104047824 */ /* 0x004fd000028e0646 */
[-C--:B------:R-:W-:Y:S01]  /*10e30*/  @P3 LOP3.LUT R5, R5, R4.reuse, RZ, 0x3c, !PT ;  /* 0x0000000405053212 */ /* 0x080fe200078e3cff */
[----:B------:R0:W-:Y:S03]  /*10e40*/  STL [R1+0x3e4], R4 ;  /* 0x0003e40401007387 */ /* 0x0001e60000100800 */
[----:B0-----:R-:W-:-:S04]  /*10e50*/  @P3 LOP3.LUT R4, R5, R4, RZ, 0x3c, !PT ;  /* 0x0000000405043212 */ /* 0x001fc800078e3cff */
[----:B------:R-:W-:Y:S01]  /*10e60*/  @P3 LOP3.LUT R5, R5, R4, RZ, 0x3c, !PT ;  /* 0x0000000405053212 */ /* 0x000fe200078e3cff */
[----:B------:R0:W-:Y:S04]  /*10e70*/  STL [R1+0x3f0], R3 ;  /* 0x0003f00301007387 */ /* 0x0001e80000100800 */
[----:B------:R1:W2:Y:S04]  /*10e80*/  @P3 LDG.E.U16 R90, desc[UR20][R4.64] ;  /* 0x00000014045a3981 */ /* 0x0002a8000c1e1500 */
[----:B------:R-:W2:Y:S01]  /*10e90*/  LDL.LU R4, [R1+0x3ec] ;  /* 0x0003ec0001047983 */ /* 0x000ea20000300800 */
[C---:B------:R-:W-:Y:S01]  /*10ea0*/  ISETP.GT.AND P4, PT, R42.reuse, 0x27, PT ;  /* 0x000000272a00780c */ /* 0x040fe20003f84270 */
[----:B-1----:R-:W-:Y:S01]  /*10eb0*/  IMAD.MOV.U32 R5, RZ, RZ, R3 ;  /* 0x000000ffff057224 */ /* 0x002fe200078e0003 */
[----:B----4-:R-:W-:Y:S01]  /*10ec0*/  IADD3 R47, P5, PT, R47, R71, RZ ;  /* 0x000000472f2f7210 */ /* 0x010fe20007fbe0ff */
[----:B0-----:R-:W4:Y:S01]  /*10ed0*/  LDL.LU R3, [R1+0x408] ;  /* 0x0004080001037983 */ /* 0x001f220000300800 */
[----:B------:R-:W-:-:S03]  /*10ee0*/  ISETP.GT.AND P1, PT, R42, 0x28, PT ;  /* 0x000000282a00780c */ /* 0x000fc60003f24270 */
[----:B------:R-:W-:Y:S01]  /*10ef0*/  STL [R1+0x3f8], R47 ;  /* 0x0003f82f01007387 */ /* 0x000fe20000100800 */
[----:B------:R-:W-:Y:S01]  /*10f00*/  PRMT R45, RZ, 0x7610, R45 ;  /* 0x00007610ff2d7816 */ /* 0x000fe2000000002d */
[----:B---3--:R-:W-:Y:S01]  /*10f10*/  IMAD.X R93, R93, 0x1, R70, P5 ;  /* 0x000000015d5d7824 */ /* 0x008fe200028e0646 */
[----:B------:R-:W-:Y:S01]  /*10f20*/  PRMT R46, RZ, 0x7610, R46 ;  /* 0x00007610ff2e7816 */ /* 0x000fe2000000002e */
[----:B--2---:R0:W-:Y:S01]  /*10f30*/  STL [R1+0xac], R90 ;  /* 0x0000ac5a01007387 */ /* 0x0041e20000100800 */
[----:B------:R-:W-:-:S03]  /*10f40*/  IMAD.X R4, R4, 0x1, R70, P6 ;  /* 0x0000000104047824 */ /* 0x000fc600030e0646 */
[----:B0-----:R-:W2:Y:S02]  /*10f50*/  LDL.LU R90, [R1+0x410] ;  /* 0x00041000015a7983 */ /* 0x001ea40000300800 */
[-C--:B------:R-:W-:Y:S02]  /*10f60*/  @P4 LOP3.LUT R5, R5, R4.reuse, RZ, 0x3c, !PT ;  /* 0x0000000405054212 */ /* 0x080fe400078e3cff */
[----:B------:R0:W-:Y:S02]  /*10f70*/  STL [R1+0x3ec], R4 ;  /* 0x0003ec0401007387 */ /* 0x0001e40000100800 */
[----:B0-----:R-:W-:-:S04]  /*10f80*/  @P4 LOP3.LUT R4, R5, R4, RZ, 0x3c, !PT ;  /* 0x0000000405044212 */ /* 0x001fc800078e3cff */
[----:B------:R-:W-:-:S05]  /*10f90*/  @P4 LOP3.LUT R5, R5, R4, RZ, 0x3c, !PT ;  /* 0x0000000405054212 */ /* 0x000fca00078e3cff */
[----:B------:R0:W3:Y:S02]  /*10fa0*/  @P4 LDG.E.U16 R45, desc[UR20][R4.64] ;  /* 0x00000014042d4981 */ /* 0x0000e4000c1e1500 */
[----:B0-----:R-:W-:Y:S02]  /*10fb0*/  IMAD.MOV.U32 R5, RZ, RZ, R93 ;  /* 0x000000ffff057224 */ /* 0x001fe400078e005d */
[----:B------:R-:W-:-:S05]  /*10fc0*/  @P1 IMAD.MOV.U32 R4, RZ, RZ, R47 ;  /* 0x000000ffff041224 */ /* 0x000fca00078e002f */
[----:B------:R-:W2:Y:S01]  /*10fd0*/  @P1 LDG.E.U16 R46, desc[UR20][R4.64] ;  /* 0x00000014042e1981 */ /* 0x000ea2000c1e1500 */
[----:B------:R-:W-:-:S03]  /*10fe0*/  IADD3 R72, P5, PT, R72, R71, RZ ;  /* 0x0000004748487210 */ /* 0x000fc60007fbe0ff */
[----:B------:R-:W-:Y:S04]  /*10ff0*/  STL [R1+0x3f4], R93 ;  /* 0x0003f45d01007387 */ /* 0x000fe80000100800 */
[----:B---3--:R0:W-:Y:S04]  /*11000*/  STL [R1+0xa4], R45 ;  /* 0x0000a42d01007387 */ /* 0x0081e80000100800 */
[----:B0-----:R-:W3:Y:S04]  /*11010*/  LDL.LU R45, [R1+0x890] ;  /* 0x00089000012d7983 */ /* 0x001ee80000300800 */
[----:B------:R-:W3:Y:S04]  /*11020*/  LDL.LU R93, [R1+0x88c] ;  /* 0x00088c00015d7983 */ /* 0x000ee80000300800 */
[----:B------:R-:W3:Y:S04]  /*11030*/  LDL.LU R47, [R1+0x40c] ;  /* 0x00040c00012f7983 */ /* 0x000ee80000300800 */
[----:B--2---:R0:W-:Y:S04]  /*11040*/  STL [R1+0xa8], R46 ;  /* 0x0000a82e01007387 */ /* 0x0041e80000100800 */
[----:B0-----:R-:W2:Y:S04]  /*11050*/  LDL.LU R46, [R1+0x888] ;  /* 0x00088800012e7983 */ /* 0x001ea80000300800 */
[----:B------:R0:W-:Y:S04]  /*11060*/  STL [R1+0x400], R72 ;  /* 0x0004004801007387 */ /* 0x0001e80000100800 */
[----:B------:R-:W2:Y:S01]  /*11070*/  LDL.LU R4, [R1+0x3fc] ;  /* 0x0003fc0001047983 */ /* 0x000ea20000300800 */
[----:B------:R-:W-:Y:S01]  /*11080*/  ISETP.GT.AND P3, PT, R42, 0x29, PT ;  /* 0x000000292a00780c */ /* 0x000fe20003f64270 */
[----:B------:R-:W-:-:S02]  /*11090*/  IMAD.MOV.U32 R5, RZ, RZ, R72 ;  /* 0x000000ffff057224 */ /* 0x000fc400078e0048 */
[----:B0-----:R-:W3:Y:S01]  /*110a0*/  LDL.LU R72, [R1+0x418] ;  /* 0x0004180001487983 */ /* 0x001ee20000300800 */
[----:B------:R-:W-:Y:S02]  /*110b0*/  PRMT R50, RZ, 0x7610, R50 ;  /* 0x00007610ff327816 */ /* 0x000fe40000000032 */
[----:B----4-:R-:W-:Y:S01]  /*110c0*/  IADD3 R3, P6, PT, R3, R71, RZ ;  /* 0x0000004703037210 */ /* 0x010fe20007fde0ff */
[----:B--2---:R-:W-:-:S06]  /*110d0*/  IMAD.X R4, R4, 0x1, R70, P5 ;  /* 0x0000000104047824 */ /* 0x004fcc00028e0646 */
[-C--:B------:R-:W-:Y:S01]  /*110e0*/  @P3 LOP3.LUT R5, R5, R4.reuse, RZ, 0x3c, !PT ;  /* 0x0000000405053212 */ /* 0x080fe200078e3cff */
[----:B------:R0:W-:Y:S03]  /*110f0*/  STL [R1+0x3fc], R4 ;  /* 0x0003fc0401007387 */ /* 0x0001e60000100800 */
[----:B0-----:R-:W-:-:S04]  /*11100*/  @P3 LOP3.LUT R4, R5, R4, RZ, 0x3c, !PT ;  /* 0x0000000405043212 */ /* 0x001fc800078e3cff */
[----:B------:R-:W-:Y:S01]  /*11110*/  @P3 LOP3.LUT R5, R5, R4, RZ, 0x3c, !PT ;  /* 0x0000000405053212 */ /* 0x000fe200078e3cff */
[----:B------:R0:W-:Y:S04]  /*11120*/  STL [R1+0x408], R3 ;  /* 0x0004080301007387 */ /* 0x0001e80000100800 */
[----:B------:R1:W2:Y:S04]  /*11130*/  @P3 LDG.E.U16 R50, desc[UR20][R4.64] ;  /* 0x0000001404323981 */ /* 0x0002a8000c1e1500 */
[----:B------:R-:W4:Y:S01]  /*11140*/  LDL.LU R4, [R1+0x404] ;  /* 0x0004040001047983 */ /* 0x000f220000300800 */
[----:B------:R-:W-:Y:S01]  /*11150*/  ISETP.GT.AND P4, PT, R42, 0x2a, PT ;  /* 0x0000002a2a00780c */ /* 0x000fe20003f84270 */
[----:B-1----:R-:W-:Y:S01]  /*11160*/  IMAD.MOV.U32 R5, RZ, RZ, R3 ;  /* 0x000000ffff057224 */ /* 0x002fe200078e0003 */
[----:B------:R-:W-:Y:S01]  /*11170*/  IADD3 R90, P5, PT, R90, R71, RZ ;  /* 0x000000475a5a7210 */ /* 0x000fe20007fbe0ff */
[----:B0-----:R-:W4:Y:S01]  /*11180*/  LDL.LU R3, [R1+0x420] ;  /* 0x0004200001037983 */ /* 0x001f220000300800 */
[----:B------:R-:W-:-:S03]  /*11190*/  ISETP.GT.AND P1, PT, R42, 0x2b, PT ;  /* 0x0000002b2a00780c */ /* 0x000fc60003f24270 */
[----:B------:R-:W-:Y:S01]  /*111a0*/  STL [R1+0x410], R90 ;  /* 0x0004105a01007387 */ /* 0x000fe20000100800 */
[----:B------:R-:W-:Y:S01]  /*111b0*/  PRMT R92, RZ, 0x7610, R92 ;  /* 0x00007610ff5c7816 */ /* 0x000fe2000000005c */
[--C-:B---3--:R-:W-:Y:S01]  /*111c0*/  IMAD.X R47, R47, 0x1, R70.reuse, P5 ;  /* 0x000000012f2f7824 */ /* 0x108fe200028e0646 */
[----:B------:R-:W-:Y:S01]  /*111d0*/  PRMT R91, RZ, 0x7610, R91 ;  /* 0x00007610ff5b7816 */ /* 0x000fe2000000005b */
[----:B--2---:R0:W-:Y:S01]  /*111e0*/  STL [R1+0xa0], R50 ;  /* 0x0000a03201007387 */ /* 0x0041e20000100800 */
[----:B----4-:R-:W-:-:S03]  /*111f0*/  IMAD.X R4, R4, 0x1, R70, P6 ;  /* 0x0000000104047824 */ /* 0x010fc600030e0646 */
        /* <DEDUP_REMOVED lines=8> */
[----:B------:R-:W4:Y:S01]  /*11280*/  @P1 LDG.E.U16 R91, desc[UR20][R4.64] ;  /* 0x00000014045b1981 */ /* 0x000f22000c1e1500 */
[----:B------:R-:W-:-:S03]  /*11290*/  IADD3 R72, P5, PT, R72, R71, RZ ;  /* 0x0000004748487210 */ /* 0x000fc60007fbe0ff */
[----:B------:R-:W-:Y:S04]  /*112a0*/  STL [R1+0x40c], R47 ;  /* 0x00040c2f01007387 */ /* 0x000fe80000100800 */
[----:B---3--:R0:W-:Y:S04]  /*112b0*/  STL [R1+0x9c], R92 ;  /* 0x00009c5c01007387 */ /* 0x0081e80000100800 */
[----:B0-----:R-:W3:Y:S04]  /*112c0*/  LDL.LU R92, [R1+0x884] ;  /* 0x00088400015c7983 */ /* 0x001ee80000300800 */
[----:B------:R-:W2:Y:S04]  /*112d0*/  LDL.LU R47, [R1+0x880] ;  /* 0x00088000012f7983 */ /* 0x000ea80000300800 */
[----:B------:R-:W2:Y:S04]  /*112e0*/  LDL.LU R90, [R1+0x424] ;  /* 0x00042400015a7983 */ /* 0x000ea80000300800 */
[----:B----4-:R0:W-:Y:S04]  /*112f0*/  STL [R1+0x98], R91 ;  /* 0x0000985b01007387 */ /* 0x0101e80000100800 */
[----:B0-----:R-:W4:Y:S04]  /*11300*/  LDL.LU R91, [R1+0x87c] ;  /* 0x00087c00015b7983 */ /* 0x001f280000300800 */
[----:B------:R0:W-:Y:S04]  /*11310*/  STL [R1+0x418], R72 ;  /* 0x0004184801007387 */ /* 0x0001e80000100800 */
[----:B------:R-:W2:Y:S01]  /*11320*/  LDL.LU R4, [R1+0x414] ;  /* 0x0004140001047983 */ /* 0x000ea20000300800 */
[----:B------:R-:W-:Y:S01]  /*11330*/  ISETP.GT.AND P3, PT, R42, 0x2c, PT ;  /* 0x0000002c2a00780c */ /* 0x000fe20003f64270 */
[----:B------:R-:W-:-:S02]  /*11340*/  IMAD.MOV.U32 R5, RZ, RZ, R72 ;  /* 0x000000ffff057224 */ /* 0x000fc400078e0048 */
[----:B0-----:R-:W3:Y:S01]  /*11350*/  LDL.LU R72, [R1+0x430] ;  /* 0x0004300001487983 */ /* 0x001ee20000300800 */
[----:B------:R-:W-:Y:S02]  /*11360*/  PRMT R87, RZ, 0x7610, R87 ;  /* 0x00007610ff577816 */ /* 0x000fe40000000057 */
[----:B------:R-:W-:Y:S01]  /*11370*/  IADD3 R3, P6, PT, R3, R71, RZ ;  /* 0x0000004703037210 */ /* 0x000fe20007fde0ff */
[----:B--2---:R-:W-:-:S06]  /*11380*/  IMAD.X R4, R4, 0x1, R70, P5 ;  /* 0x0000000104047824 */ /* 0x004fcc00028e0646 */
[-C--:B------:R-:W-:Y:S01]  /*11390*/  @P3 LOP3.LUT R5, R5, R4.reuse, RZ, 0x3c, !PT ;  /* 0x0000000405053212 */ /* 0x080fe200078e3cff */
[----:B------:R0:W-:Y:S03]  /*113a0*/  STL [R1+0x414], R4 ;  /* 0x0004140401007387 */ /* 0x0001e60000100800 */
[----:B0-----:R-:W-:-:S04]  /*113b0*/  @P3 LOP3.LUT R4, R5, R4, RZ, 0x3c, !PT ;  /* 0x0000000405043212 */ /* 0x001fc800078e3cff */
[----:B------:R-:W-:Y:S01]  /*113c0*/  @P3 LOP3.LUT R5, R5, R4, RZ, 0x3c, !PT ;  /* 0x0000000405053212 */ /* 0x000fe200078e3cff */
[----:B------:R0:W-:Y:S04]  /*113d0*/  STL [R1+0x420], R3 ;  /* 0x0004200301007387 */ /* 0x0001e80000100800 */
[----:B------:R1:W2:Y:S04]  /*113e0*/  @P3 LDG.E.U16 R87, desc[UR20][R4.64] ;  /* 0x0000001404573981 */ /* 0x0002a8000c1e1500 */
[----:B------:R-:W3:Y:S01]  /*113f0*/  LDL.LU R4, [R1+0x41c] ;  /* 0x00041c0001047983 */ /* 0x000ee20000300800 */
[----:B------:R-:W-:Y:S01]  /*11400*/  ISETP.GT.AND P4, PT, R42, 0x2d, PT ;  /* 0x0000002d2a00780c */ /* 0x000fe20003f84270 */
[----:B-1----:R-:W-:Y:S01]  /*11410*/  IMAD.MOV.U32 R5, RZ, RZ, R3 ;  /* 0x000000ffff057224 */ /* 0x002fe200078e0003 */
[----:B------:R-:W-:Y:S01]  /*11420*/  IADD3 R50, P5, PT, R50, R71, RZ ;  /* 0x0000004732327210 */ /* 0x000fe20007fbe0ff */
[----:B0-----:R-:W4:Y:S01]  /*11430*/  LDL.LU R3, [R1+0x438] ;  /* 0x0004380001037983 */ /* 0x001f220000300800 */
[----:B------:R-:W-:-:S03]  /*11440*/  ISETP.GT.AND P1, PT, R42, 0x2e, PT ;  /* 0x0000002e2a00780c */ /* 0x000fc60003f24270 */
[----:B------:R-:W-:Y:S01]  /*11450*/  STL [R1+0x428], R50 ;  /* 0x0004283201007387 */ /* 0x000fe20000100800 */
[----:B------:R-:W-:Y:S01]  /*11460*/  PRMT R48, RZ, 0x7610, R48 ;  /* 0x00007610ff307816 */ /* 0x000fe20000000030 */
[--C-:B------:R-:W-:Y:S01]  /*11470*/  IMAD.X R90, R90, 0x1, R70.reuse, P5 ;  /* 0x000000015a5a7824 */ /* 0x100fe200028e0646 */
[----:B------:R-:W-:Y:S01]  /*11480*/  PRMT R49, RZ, 0x7610, R49 ;  /* 0x00007610ff317816 */ /* 0x000fe20000000031 */
[----:B--2---:R0:W-:Y:S01]  /*11490*/  STL [R1+0x94], R87 ;  /* 0x0000945701007387 */ /* 0x0041e20000100800 */
[----:B---3--:R-:W-:-:S03]  /*114a0*/  IMAD.X R4, R4, 0x1, R70, P6 ;  /* 0x0000000104047824 */ /* 0x008fc600030e0646 */
        /* <DEDUP_REMOVED lines=32> */
[C---:B------:R-:W-:Y:S01]  /*116b0*/  ISETP.GT.AND P4, PT, R42.reuse, 0x30, PT ;  /* 0x000000302a00780c */ /* 0x040fe20003f84270 */
[----:B-1----:R-:W-:Y:S01]  /*116c0*/  IMAD.MOV.U32 R5, RZ, RZ, R3 ;  /* 0x000000ffff057224 */ /* 0x002fe200078e0003 */
[----:B------:R-:W-:Y:S01]  /*116d0*/  IADD3 R87, P5, PT, R87, R71, RZ ;  /* 0x0000004757577210 */ /* 0x000fe20007fbe0ff */
[----:B0-----:R-:W4:Y:S01]  /*116e0*/  LDL.LU R3, [R1+0x450] ;  /* 0x0004500001037983 */ /* 0x001f220000300800 */
[----:B------:R-:W-:-:S03]  /*116f0*/  ISETP.GT.AND P1, PT, R42, 0x31, PT ;  /* 0x000000312a00780c */ /* 0x000fc60003f24270 */
[----:B------:R-:W-:Y:S01]  /*11700*/  STL [R1+0x440], R87 ;  /* 0x0004405701007387 */ /* 0x000fe20000100800 */
[----:B------:R-:W-:Y:S01]  /*11710*/  PRMT R89, RZ, 0x7610, R89 ;  /* 0x00007610ff597816 */ /* 0x000fe20000000059 */
[----:B---3--:R-:W-:Y:S01]  /*11720*/  IMAD.X R50, R50, 0x1, R70, P5 ;  /* 0x0000000132327824 */ /* 0x008fe200028e0646 */
        /* <DEDUP_REMOVED lines=35> */
[C---:B------:R-:W-:Y:S01]  /*11960*/  ISETP.GT.AND P4, PT, R42.reuse, 0x33, PT ;  /* 0x000000332a00780c */ /* 0x040fe20003f84270 */
[----:B-1----:R-:W-:Y:S01]  /*11970*/  IMAD.MOV.U32 R5, RZ, RZ, R3 ;  /* 0x000000ffff057224 */ /* 0x002fe200078e0003 */
[----:B------:R-:W-:Y:S01]  /*11980*/  IADD3 R53, P5, PT, R53, R71, RZ ;  /* 0x0000004735357210 */ /* 0x000fe20007fbe0ff */
[----:B0-----:R-:W4:Y:S01]  /*11990*/  LDL.LU R3, [R1+0x468] ;  /* 0x0004680001037983 */ /* 0x001f220000300800 */
[----:B------:R-:W-:-:S03]  /*119a0*/  ISETP.GT.AND P1, PT, R42, 0x34, PT ;  /* 0x000000342a00780c */ /* 0x000fc60003f24270 */
[----:B------:R-:W-:Y:S01]  /*119b0*/  STL [R1+0x458], R53 ;  /* 0x0004583501007387 */ /* 0x000fe20000100800 */
[----:B------:R-:W-:Y:S01]  /*119c0*/  PRMT R51, RZ, 0x7610, R51 ;  /* 0x00007610ff337816 */ /* 0x000fe20000000033 */
[----:B------:R-:W-:Y:S01]  /*119d0*/  IMAD.X R87, R87, 0x1, R70, P5 ;  /* 0x0000000157577824 */ /* 0x000fe200028e0646 */
        /* <DEDUP_REMOVED lines=382> */
[----:B0-----:R-:W3:Y:S04]  /*131c0*/  LDL.LU R3, [R1+0x540] ;  /* 0x0005400001037983 */ /* 0x001ee80000300800 */
[----:B------:R-:W-:Y:S01]  /*131d0*/  STL [R1+0x530], R73 ;  /* 0x0005304901007387 */ /* 0x000fe20000100800 */
[----:B------:R-:W-:-:S03]  /*131e0*/  PRMT R65, RZ, 0x7610, R65 ;  /* 0x00007610ff417816 */ /* 0x000fc60000000041 */
[----:B--2---:R0:W-:Y:S01]  /*131f0*/  STL [R1+0x10], R69 ;  /* 0x0000104501007387 */ /* 0x0041e20000100800 */
[----:B----4-:R-:W-:-:S03]  /*13200*/  IMAD.X R4, R4, 0x1, R70, P6 ;  /* 0x0000000104047824 */ /* 0x010fc600030e0646 */
[----:B0-----:R-:W2:Y:S02]  /*13210*/  LDL.LU R69, [R1+0x548] ;  /* 0x0005480001457983 */ /* 0x001ea40000300800 */
[-C--:B------:R-:W-:Y:S02]  /*13220*/  @P4 LOP3.LUT R5, R5, R4.reuse, RZ, 0x3c, !PT ;  /* 0x0000000405054212 */ /* 0x080fe400078e3cff */
[----:B------:R0:W-:Y:S02]  /*13230*/  STL [R1+0x524], R4 ;  /* 0x0005240401007387 */ /* 0x0001e40000100800 */
[----:B0-----:R-:W-:-:S04]  /*13240*/  @P4 LOP3.LUT R4, R5, R4, RZ, 0x3c, !PT ;  /* 0x0000000405044212 */ /* 0x001fc800078e3cff */
[----:B------:R-:W-:-:S05]  /*13250*/  @P4 LOP3.LUT R5, R5, R4, RZ, 0x3c, !PT ;  /* 0x0000000405054212 */ /* 0x000fca00078e3cff */
[----:B------:R0:W4:Y:S01]  /*13260*/  @P4 LDG.E.U16 R65, desc[UR20][R4.64] ;  /* 0x0000001404414981 */ /* 0x000122000c1e1500 */
[----:B------:R-:W-:Y:S01]  /*13270*/  ISETP.GT.AND P1, PT, R42, 0x4f, PT ;  /* 0x0000004f2a00780c */ /* 0x000fe20003f24270 */
[----:B---3--:R-:W-:Y:S01]  /*13280*/  IMAD.X R74, R74, 0x1, R70, P5 ;  /* 0x000000014a4a7824 */ /* 0x008fe200028e0646 */
[----:B------:R-:W-:-:S04]  /*13290*/  PRMT R67, RZ, 0x7610, R67 ;  /* 0x00007610ff437816 */ /* 0x000fc80000000043 */
[----:B------:R-:W-:Y:S01]  /*132a0*/  STL [R1+0x52c], R74 ;  /* 0x00052c4a01007387 */ /* 0x000fe20000100800 */
[----:B0-----:R-:W-:-:S06]  /*132b0*/  IMAD.MOV.U32 R5, RZ, RZ, R74 ;  /* 0x000000ffff057224 */ /* 0x001fcc00078e004a */
[----:B------:R-:W-:-:S05]  /*132c0*/  @P1 IMAD.MOV.U32 R4, RZ, RZ, R73 ;  /* 0x000000ffff041224 */ /* 0x000fca00078e0049 */
[----:B------:R-:W3:Y:S04]  /*132d0*/  @P1 LDG.E.U16 R67, desc[UR20][R4.64] ;  /* 0x0000001404431981 */ /* 0x000ee8000c1e1500 */
[----:B----4-:R0:W-:Y:S04]  /*132e0*/  STL [R1+0xc], R65 ;  /* 0x00000c4101007387 */ /* 0x0101e80000100800 */
[----:B0-----:R-:W4:Y:S04]  /*132f0*/  LDL.LU R65, [R1+0x7f4] ;  /* 0x0007f40001417983 */ /* 0x001f280000300800 */
[----:B------:R-:W2:Y:S04]  /*13300*/  LDL.LU R74, [R1+0x7f0] ;  /* 0x0007f000014a7983 */ /* 0x000ea80000300800 */
[----:B------:R-:W2:Y:S01]  /*13310*/  LDL.LU R5, [R1+0x534] ;  /* 0x0005340001057983 */ /* 0x000ea20000300800 */
[----:B------:R-:W-:-:S02]  /*13320*/  ISETP.GT.AND P3, PT, R42, 0x50, PT ;  /* 0x000000502a00780c */ /* 0x000fc40003f64270 */
[-C--:B------:R-:W-:Y:S01]  /*13330*/  IADD3 R72, P5, PT, R72, R71.reuse, RZ ;  /* 0x0000004748487210 */ /* 0x080fe20007fbe0ff */
[----:B------:R-:W4:Y:S01]  /*13340*/  LDL.LU R73, [R1+0x544] ;  /* 0x0005440001497983 */ /* 0x000f220000300800 */
[----:B------:R-:W-:Y:S02]  /*13350*/  PRMT R68, RZ, 0x7610, R68 ;  /* 0x00007610ff447816 */ /* 0x000fe40000000044 */
[----:B------:R-:W-:Y:S01]  /*13360*/  IADD3 R3, P6, PT, R3, R71, RZ ;  /* 0x0000004703037210 */ /* 0x000fe20007fde0ff */
[----:B------:R-:W-:Y:S04]  /*13370*/  STL [R1+0x538], R72 ;  /* 0x0005384801007387 */ /* 0x000fe80000100800 */
[----:B---3--:R0:W-:Y:S02]  /*13380*/  STL [R1+0x8], R67 ;  /* 0x0000084301007387 */ /* 0x0081e40000100800 */
[----:B------:R-:W-:-:S02]  /*13390*/  @P3 IMAD.MOV.U32 R4, RZ, RZ, R72 ;  /* 0x000000ffff043224 */ /* 0x000fc400078e0048 */
[----:B0-----:R-:W3:Y:S01]  /*133a0*/  LDL.LU R67, [R1+0x550] ;  /* 0x0005500001437983 */ /* 0x001ee20000300800 */
[----:B--2---:R-:W-:-:S05]  /*133b0*/  IMAD.X R5, R5, 0x1, R70, P5 ;  /* 0x0000000105057824 */ /* 0x004fca00028e0646 */
[----:B------:R0:W-:Y:S04]  /*133c0*/  STL [R1+0x534], R5 ;  /* 0x0005340501007387 */ /* 0x0001e80000100800 */
[----:B------:R0:W2:Y:S04]  /*133d0*/  @P3 LDG.E.U16 R68, desc[UR20][R4.64] ;  /* 0x0000001404443981 */ /* 0x0000a8000c1e1500 */
[----:B------:R-:W-:Y:S04]  /*133e0*/  STL [R1+0x540], R3 ;  /* 0x0005400301007387 */ /* 0x000fe80000100800 */
[----:B------:R-:W3:Y:S01]  /*133f0*/  LDL.LU R4, [R1+0x53c] ;  /* 0x00053c0001047983 */ /* 0x000ee20000300800 */
[----:B------:R-:W-:Y:S01]  /*13400*/  ISETP.GT.AND P4, PT, R42, 0x51, PT ;  /* 0x000000512a00780c */ /* 0x000fe20003f84270 */
[----:B0-----:R-:W-:Y:S01]  /*13410*/  IMAD.MOV.U32 R5, RZ, RZ, R3 ;  /* 0x000000ffff057224 */ /* 0x001fe200078e0003 */
[----:B------:R-:W-:-:S02]  /*13420*/  IADD3 R69, P5, PT, R69, R71, RZ ;  /* 0x0000004745457210 */ /* 0x000fc40007fbe0ff */
[----:B------:R-:W-:Y:S02]  /*13430*/  ISETP.GT.AND P1, PT, R42, 0x52, PT ;  /* 0x000000522a00780c */ /* 0x000fe40003f24270 */
[----:B------:R-:W-:Y:S01]  /*13440*/  PRMT R44, RZ, 0x7610, R44 ;  /* 0x00007610ff2c7816 */ /* 0x000fe2000000002c */
[----:B----4-:R-:W-:Y:S01]  /*13450*/  IMAD.X R73, R73, 0x1, R70, P5 ;  /* 0x0000000149497824 */ /* 0x010fe200028e0646 */
[----:B------:R-:W-:Y:S01]  /*13460*/  PRMT R66, RZ, 0x7610, R66 ;  /* 0x00007610ff427816 */ /* 0x000fe20000000042 */
[----:B--2---:R0:W-:Y:S01]  /*13470*/  STL [R1+0x4], R68 ;  /* 0x0000044401007387 */ /* 0x0041e20000100800 */
[----:B---3--:R-:W-:-:S03]  /*13480*/  IMAD.X R4, R4, 0x1, R70, P6 ;  /* 0x0000000104047824 */ /* 0x008fc600030e0646 */
[----:B0-----:R-:W2:Y:S04]  /*13490*/  LDL.LU R68, [R1+0x54c] ;  /* 0x00054c0001447983 */ /* 0x001ea80000300800 */
[----:B------:R-:W-:Y:S01]  /*134a0*/  STL [R1+0x548], R69 ;  /* 0x0005484501007387 */ /* 0x000fe20000100800 */
[----:B------:R-:W-:-:S03]  /*134b0*/  @P4 LOP3.LUT R5, R5, R4, RZ, 0x3c, !PT ;  /* 0x0000000405054212 */ /* 0x000fc600078e3cff */
[----:B------:R-:W3:Y:S04]  /*134c0*/  LDL.LU R72, [R1+0x558] ;  /* 0x0005580001487983 */ /* 0x000ee80000300800 */
[----:B------:R-:W4:Y:S04]  /*134d0*/  LDL.LU R3, [R1+0x560] ;  /* 0x0005600001037983 */ /* 0x000f280000300800 */
[----:B------:R0:W-:Y:S02]  /*134e0*/  STL [R1+0x53c], R4 ;  /* 0x00053c0401007387 */ /* 0x0001e40000100800 */
[----:B0-----:R-:W-:-:S04]  /*134f0*/  @P4 LOP3.LUT R4, R5, R4, RZ, 0x3c, !PT ;  /* 0x0000000405044212 */ /* 0x001fc800078e3cff */
[----:B------:R-:W-:-:S05]  /*13500*/  @P4 LOP3.LUT R5, R5, R4, RZ, 0x3c, !PT ;  /* 0x0000000405054212 */ /* 0x000fca00078e3cff */
[----:B------:R0:W5:Y:S02]  /*13510*/  @P4 LDG.E.U16 R44, desc[UR20][R4.64] ;  /* 0x00000014042c4981 */ /* 0x000164000c1e1500 */
[----:B0-----:R-:W-:Y:S02]  /*13520*/  @P1 IMAD.MOV.U32 R4, RZ, RZ, R69 ;  /* 0x000000ffff041224 */ /* 0x001fe400078e0045 */
[----:B------:R-:W-:-:S05]  /*13530*/  @P1 IMAD.MOV.U32 R5, RZ, RZ, R73 ;  /* 0x000000ffff051224 */ /* 0x000fca00078e0049 */
[----:B------:R0:W4:Y:S01]  /*13540*/  @P1 LDG.E.U16 R66, desc[UR20][R4.64] ;  /* 0x0000001404421981 */ /* 0x000122000c1e1500 */
[----:B------:R-:W-:Y:S02]  /*13550*/  ISETP.GT.AND P3, PT, R42, 0x53, PT ;  /* 0x000000532a00780c */ /* 0x000fe40003f64270 */
[----:B------:R-:W-:Y:S01]  /*13560*/  IADD3 R67, P5, PT, R67, R71, RZ ;  /* 0x0000004743437210 */ /* 0x000fe20007fbe0ff */
[----:B------:R-:W-:Y:S01]  /*13570*/  STL [R1+0x544], R73 ;  /* 0x0005444901007387 */ /* 0x000fe20000100800 */
[----:B------:R-:W-:-:S03]  /*13580*/  PRMT R45, RZ, 0x7610, R45 ;  /* 0x00007610ff2d7816 */ /* 0x000fc6000000002d */
[----:B------:R-:W4:Y:S04]  /*13590*/  LDL.LU R69, [R1+0x55c] ;  /* 0x00055c0001457983 */ /* 0x000f280000300800 */
[----:B------:R-:W-:Y:S02]  /*135a0*/  STL [R1+0x550], R67 ;  /* 0x0005504301007387 */ /* 0x000fe40000100800 */
[----:B0-----:R-:W-:Y:S02]  /*135b0*/  @P3 IMAD.MOV.U32 R4, RZ, RZ, R67 ;  /* 0x000000ffff043224 */ /* 0x001fe400078e0043 */
[----:B--2---:R-:W-:-:S04]  /*135c0*/  IMAD.X R68, R68, 0x1, R70, P5 ;  /* 0x0000000144447824 */ /* 0x004fc800028e0646 */
[----:B------:R-:W-:Y:S01]  /*135d0*/  @P3 IMAD.MOV.U32 R5, RZ, RZ, R68 ;  /* 0x000000ffff053224 */ /* 0x000fe200078e0044 */
[----:B---3--:R-:W-:-:S04]  /*135e0*/  IADD3 R72, P6, PT, R72, R71, RZ ;  /* 0x0000004748487210 */ /* 0x008fc80007fde0ff */
[----:B------:R0:W5:Y:S01]  /*135f0*/  @P3 LDG.E.U16 R45, desc[UR20][R4.64] ;  /* 0x00000014042d3981 */ /* 0x000162000c1e1500 */
[----:B----4-:R-:W-:-:S03]  /*13600*/  IADD3 R3, P5, PT, R3, R71, RZ ;  /* 0x0000004703037210 */ /* 0x010fc60007fbe0ff */
[----:B------:R1:W-:Y:S04]  /*13610*/  STL [R1], R66 ;  /* 0x0000004201007387 */ /* 0x0003e80000100800 */
[----:B-1----:R-:W2:Y:S04]  /*13620*/  LDL.LU R66, [R1+0x568] ;  /* 0x0005680001427983 */ /* 0x002ea80000300800 */
[----:B------:R1:W-:Y:S04]  /*13630*/  STL [R1+0x54c], R68 ;  /* 0x00054c4401007387 */ /* 0x0003e80000100800 */
[----:B-1----:R-:W3:Y:S04]  /*13640*/  LDL.LU R68, [R1+0x564] ;  /* 0x0005640001447983 */ /* 0x002ee80000300800 */
[----:B------:R1:W-:Y:S04]  /*13650*/  STL [R1+0x558], R72 ;  /* 0x0005584801007387 */ /* 0x0003e80000100800 */
[----:B------:R-:W4:Y:S04]  /*13660*/  LDL.LU R73, [R1+0x570] ;  /* 0x0005700001497983 */ /* 0x000f280000300800 */
[----:B------:R-:W-:Y:S04]  /*13670*/  STL [R1+0x560], R3 ;  /* 0x0005600301007387 */ /* 0x000fe80000100800 */
[----:B------:R-:W4:Y:S04]  /*13680*/  LDL.LU R67, [R1+0x578] ;  /* 0x0005780001437983 */ /* 0x000f280000300800 */
[----:B------:R-:W4:Y:S01]  /*13690*/  LDL.LU R5, [R1+0x554] ;  /* 0x0005540001057983 */ /* 0x000f220000300800 */
[----:B------:R-:W-:-:S02]  /*136a0*/  ISETP.GT.AND P4, PT, R42, 0x54, PT ;  /* 0x000000542a00780c */ /* 0x000fc40003f84270 */
[C---:B------:R-:W-:Y:S02]  /*136b0*/  ISETP.GT.AND P1, PT, R42.reuse, 0x55, PT ;  /* 0x000000552a00780c */ /* 0x040fe40003f24270 */
[----:B------:R-:W-:Y:S02]  /*136c0*/  PRMT R93, RZ, 0x7610, R93 ;  /* 0x00007610ff5d7816 */ /* 0x000fe4000000005d */
[----:B------:R-:W-:Y:S01]  /*136d0*/  ISETP.GT.AND P3, PT, R42, 0x56, PT ;  /* 0x000000562a00780c */ /* 0x000fe20003f64270 */
[----:B------:R-:W-:Y:S01]  /*136e0*/  IMAD.X R69, R69, 0x1, R70, P5 ;  /* 0x0000000145457824 */ /* 0x000fe200028e0646 */
[----:B------:R-:W-:-:S05]  /*136f0*/  PRMT R46, RZ, 0x7610, R46 ;  /* 0x00007610ff2e7816 */ /* 0x000fca000000002e */
[----:B0-----:R-:W-:Y:S01]  /*13700*/  @P4 IMAD.MOV.U32 R4, RZ, RZ, R72 ;  /* 0x000000ffff044224 */ /* 0x001fe200078e0048 */
[----:B------:R-:W-:Y:S02]  /*13710*/  PRMT R92, RZ, 0x7610, R92 ;  /* 0x00007610ff5c7816 */ /* 0x000fe4000000005c */
[----:B--2---:R-:W-:-:S05]  /*13720*/  IADD3 R66, P5, PT, R66, R71, RZ ;  /* 0x0000004742427210 */ /* 0x004fca0007fbe0ff */
[--C-:B---3--:R-:W-:Y:S02]  /*13730*/  IMAD.X R68, R68, 0x1, R70.reuse, P5 ;  /* 0x0000000144447824 */ /* 0x108fe400028e0646 */
[----:B----4-:R-:W-:Y:S01]  /*13740*/  IMAD.X R5, R5, 0x1, R70, P6 ;  /* 0x0000000105057824 */ /* 0x010fe200030e0646 */
[----:B------:R-:W-:-:S04]  /*13750*/  IADD3 R73, P6, PT, R73, R71, RZ ;  /* 0x0000004749497210 */ /* 0x000fc80007fde0ff */
[----:B------:R0:W-:Y:S04]  /*13760*/  STL [R1+0x554], R5 ;  /* 0x0005540501007387 */ /* 0x0001e80000100800 */
[----:B------:R2:W5:Y:S01]  /*13770*/  @P4 LDG.E.U16 R93, desc[UR20][R4.64] ;  /* 0x00000014045d4981 */ /* 0x000562000c1e1500 */
[----:B------:R-:W-:-:S03]  /*13780*/  IADD3 R67, P5, PT, R67, R71, RZ ;  /* 0x0000004743437210 */ /* 0x000fc60007fbe0ff */
[----:B------:R3:W-:Y:S04]  /*13790*/  STL [R1+0x55c], R69 ;  /* 0x00055c4501007387 */ /* 0x0007e80000100800 */
[----:B-1----:R-:W4:Y:S01]  /*137a0*/  LDL.LU R72, [R1+0x574] ;  /* 0x0005740001487983 */ /* 0x002f220000300800 */
[----:B--2---:R-:W-:Y:S02]  /*137b0*/  @P1 IMAD.MOV.U32 R4, RZ, RZ, R3 ;  /* 0x000000ffff041224 */ /* 0x004fe400078e0003 */
[----:B0-----:R-:W-:Y:S01]  /*137c0*/  @P1 IMAD.MOV.U32 R5, RZ, RZ, R69 ;  /* 0x000000ffff051224 */ /* 0x001fe200078e0045 */
        /* <DEDUP_REMOVED lines=60> */
[----:B------:R-:W-:Y:S01]  /*13b90*/  @P4 LOP3.LUT R5, R5, R4, RZ, 0x3c, !PT ;  /* 0x0000000405054212 */ /* 0x000fe200078e3cff */
[----:B------:R0:W-:Y:S04]  /*13ba0*/  STL [R1+0x58c], R73 ;  /* 0x00058c4901007387 */ /* 0x0001e80000100800 */
[----:B------:R1:W5:Y:S01]  /*13bb0*/  @P4 LDG.E.U16 R90, desc[UR20][R4.64] ;  /* 0x00000014045a4981 */ /* 0x000362000c1e1500 */
[-C--:B------:R-:W-:Y:S02]  /*13bc0*/  IADD3 R72, P6, PT, R72, R71.reuse, RZ ;  /* 0x0000004748487210 */ /* 0x080fe40007fde0ff */
[----:B------:R-:W-:Y:S01]  /*13bd0*/  IADD3 R3, P5, PT, R3, R71, RZ ;  /* 0x0000004703037210 */ /* 0x000fe20007fbe0ff */
[----:B-1----:R-:W-:Y:S02]  /*13be0*/  @P1 IMAD.MOV.U32 R4, RZ, RZ, R68 ;  /* 0x000000ffff041224 */ /* 0x002fe400078e0044 */
[----:B------:R-:W-:Y:S01]  /*13bf0*/  @P1 IMAD.MOV.U32 R5, RZ, RZ, R73 ;  /* 0x000000ffff051224 */ /* 0x000fe200078e0049 */
[----:B------:R-:W2:Y:S04]  /*13c00*/  LDL.LU R68, [R1+0x5a4] ;  /* 0x0005a40001447983 */ /* 0x000ea80000300800 */
[----:B0-----:R-:W3:Y:S04]  /*13c10*/  LDL.LU R73, [R1+0x5b0] ;  /* 0x0005b00001497983 */ /* 0x001ee80000300800 */
[----:B------:R0:W5:Y:S04]  /*13c20*/  @P1 LDG.E.U16 R49, desc[UR20][R4.64] ;  /* 0x0000001404311981 */ /* 0x000168000c1e1500 */
[----:B------:R1:W-:Y:S04]  /*13c30*/  STL [R1+0x598], R67 ;  /* 0x0005984301007387 */ /* 0x0003e80000100800 */
[----:B------:R4:W-:Y:S01]  /*13c40*/  STL [R1+0x594], R69 ;  /* 0x0005944501007387 */ /* 0x0009e20000100800 */
[----:B0-----:R-:W-:-:S02]  /*13c50*/  @P3 IMAD.MOV.U32 R4, RZ, RZ, R67 ;  /* 0x000000ffff043224 */ /* 0x001fc400078e0043 */
[----:B------:R-:W-:Y:S01]  /*13c60*/  @P3 IMAD.MOV.U32 R5, RZ, RZ, R69 ;  /* 0x000000ffff053224 */ /* 0x000fe200078e0045 */
[----:B-1----:R-:W3:Y:S04]  /*13c70*/  LDL.LU R67, [R1+0x5b8] ;  /* 0x0005b80001437983 */ /* 0x002ee80000300800 */
[----:B------:R0:W-:Y:S04]  /*13c80*/  STL [R1+0x5a0], R72 ;  /* 0x0005a04801007387 */ /* 0x0001e80000100800 */
[----:B----4-:R-:W4:Y:S04]  /*13c90*/  LDL.LU R69, [R1+0x5c0] ;  /* 0x0005c00001457983 */ /* 0x010f280000300800 */
[----:B------:R-:W-:Y:S04]  /*13ca0*/  STL [R1+0x5a8], R3 ;  /* 0x0005a80301007387 */ /* 0x000fe80000100800 */
[----:B------:R1:W5:Y:S04]  /*13cb0*/  @P3 LDG.E.U16 R89, desc[UR20][R4.64] ;  /* 0x0000001404593981 */ /* 0x000368000c1e1500 */
[----:B------:R-:W4:Y:S01]  /*13cc0*/  LDL.LU R5, [R1+0x59c] ;  /* 0x00059c0001057983 */ /* 0x000f220000300800 */
[----:B------:R-:W-:-:S02]  /*13cd0*/  ISETP.GT.AND P4, PT, R42, 0x5d, PT ;  /* 0x0000005d2a00780c */ /* 0x000fc40003f84270 */
[----:B------:R-:W-:Y:S02]  /*13ce0*/  ISETP.GT.AND P1, PT, R42, 0x5e, PT ;  /* 0x0000005e2a00780c */ /* 0x000fe40003f24270 */
[----:B------:R-:W-:Y:S02]  /*13cf0*/  PRMT R50, RZ, 0x7610, R50 ;  /* 0x00007610ff327816 */ /* 0x000fe40000000032 */
[----:B------:R-:W-:-:S07]  /*13d00*/  PRMT R88, RZ, 0x7610, R88 ;  /* 0x00007610ff587816 */ /* 0x000fce0000000058 */
[----:B-1----:R-:W-:Y:S02]  /*13d10*/  @P4 IMAD.MOV.U32 R4, RZ, RZ, R72 ;  /* 0x000000ffff044224 */ /* 0x002fe400078e0048 */
[--C-:B--2---:R-:W-:Y:S01]  /*13d20*/  IMAD.X R68, R68, 0x1, R70.reuse, P5 ;  /* 0x0000000144447824 */ /* 0x104fe200028e0646 */
[----:B---3--:R-:W-:Y:S01]  /*13d30*/  IADD3 R73, P5, PT, R73, R71, RZ ;  /* 0x0000004749497210 */ /* 0x008fe20007fbe0ff */
[----:B----4-:R-:W-:-:S05]  /*13d40*/  IMAD.X R5, R5, 0x1, R70, P6 ;  /* 0x0000000105057824 */ /* 0x010fca00030e0646 */
[----:B------:R1:W-:Y:S04]  /*13d50*/  STL [R1+0x59c], R5 ;  /* 0x00059c0501007387 */ /* 0x0003e80000100800 */
[----:B------:R2:W5:Y:S04]  /*13d60*/  @P4 LDG.E.U16 R50, desc[UR20][R4.64] ;  /* 0x0000001404324981 */ /* 0x000568000c1e1500 */
[----:B------:R3:W-:Y:S04]  /*13d70*/  STL [R1+0x5a4], R68 ;  /* 0x0005a44401007387 */ /* 0x0007e80000100800 */
[----:B0-----:R-:W4:Y:S01]  /*13d80*/  LDL.LU R72, [R1+0x5bc] ;  /* 0x0005bc0001487983 */ /* 0x001f220000300800 */
[----:B--2---:R-:W-:-:S02]  /*13d90*/  @P1 IMAD.MOV.U32 R4, RZ, RZ, R3 ;  /* 0x000000ffff041224 */ /* 0x004fc400078e0003 */
[----:B-1----:R-:W-:Y:S02]  /*13da0*/  @P1 IMAD.MOV.U32 R5, RZ, RZ, R68 ;  /* 0x000000ffff051224 */ /* 0x002fe400078e0044 */
[----:B---3--:R-:W2:Y:S04]  /*13db0*/  LDL.LU R68, [R1+0x5c8] ;  /* 0x0005c80001447983 */ /* 0x008ea80000300800 */
[----:B------:R-:W3:Y:S04]  /*13dc0*/  LDL.LU R3, [R1+0x5d0] ;  /* 0x0005d00001037983 */ /* 0x000ee80000300800 */
[----:B------:R0:W5:Y:S04]  /*13dd0*/  @P1 LDG.E.U16 R88, desc[UR20][R4.64] ;  /* 0x0000001404581981 */ /* 0x000168000c1e1500 */
[----:B------:R1:W-:Y:S01]  /*13de0*/  STL [R1+0x5b0], R73 ;  /* 0x0005b04901007387 */ /* 0x0003e20000100800 */
[----:B0-----:R-:W-:-:S03]  /*13df0*/  IMAD.MOV.U32 R5, RZ, RZ, R73 ;  /* 0x000000ffff057224 */ /* 0x001fc600078e0049 */
[----:B-1----:R-:W2:Y:S04]  /*13e00*/  LDL.LU R73, [R1+0x7e8] ;  /* 0x0007e80001497983 */ /* 0x002ea80000300800 */
[----:B------:R-:W2:Y:S01]  /*13e10*/  LDL.LU R4, [R1+0x5ac] ;  /* 0x0005ac0001047983 */ /* 0x000ea20000300800 */
[----:B------:R-:W-:Y:S02]  /*13e20*/  ISETP.GT.AND P3, PT, R42, 0x5f, PT ;  /* 0x0000005f2a00780c */ /* 0x000fe40003f64270 */
        /* <DEDUP_REMOVED lines=8> */
[----:B------:R1:W5:Y:S02]  /*13eb0*/  @P3 LDG.E.U16 R51, desc[UR20][R4.64] ;  /* 0x0000001404333981 */ /* 0x000364000c1e1500 */
[----:B-1----:R-:W-:Y:S02]  /*13ec0*/  IMAD.MOV.U32 R5, RZ, RZ, R67 ;  /* 0x000000ffff057224 */ /* 0x002fe400078e0043 */
[----:B0-----:R-:W2:Y:S04]  /*13ed0*/  LDL.LU R67, [R1+0x7e4] ;  /* 0x0007e40001437983 */ /* 0x001ea80000300800 */
[----:B------:R-:W2:Y:S01]  /*13ee0*/  LDL.LU R4, [R1+0x5b4] ;  /* 0x0005b40001047983 */ /* 0x000ea20000300800 */
[----:B------:R-:W-:-:S02]  /*13ef0*/  ISETP.GT.AND P4, PT, R42, 0x60, PT ;  /* 0x000000602a00780c */ /* 0x000fc40003f84270 */
[----:B------:R-:W-:-:S05]  /*13f00*/  IADD3 R69, P5, PT, R69, R71, RZ ;  /* 0x0000004745457210 */ /* 0x000fca0007fbe0ff */
[----:B------:R-:W-:Y:S01]  /*13f10*/  STL [R1+0x5c0], R69 ;  /* 0x0005c04501007387 */ /* 0x000fe20000100800 */
[----:B------:R-:W-:Y:S02]  /*13f20*/  ISETP.GT.AND P1, PT, R42, 0x61, PT ;  /* 0x000000612a00780c */ /* 0x000fe40003f24270 */
[----:B------:R-:W-:Y:S01]  /*13f30*/  PRMT R87, RZ, 0x7610, R87 ;  /* 0x00007610ff577816 */ /* 0x000fe20000000057 */
[----:B----4-:R-:W-:Y:S01]  /*13f40*/  IMAD.X R72, R72, 0x1, R70, P5 ;  /* 0x0000000148487824 */ /* 0x010fe200028e0646 */
[----:B------:R-:W-:Y:S01]  /*13f50*/  PRMT R52, RZ, 0x7610, R52 ;  /* 0x00007610ff347816 */ /* 0x000fe20000000034 */
[----:B--2---:R-:W-:-:S05]  /*13f60*/  IMAD.X R4, R4, 0x1, R70, P6 ;  /* 0x0000000104047824 */ /* 0x004fca00030e0646 */
[-C--:B------:R-:W-:Y:S01]  /*13f70*/  @P4 LOP3.LUT R5, R5, R4.reuse, RZ, 0x3c, !PT ;  /* 0x0000000405054212 */ /* 0x080fe200078e3cff */
[----:B------:R0:W-:Y:S03]  /*13f80*/  STL [R1+0x5b4], R4 ;  /* 0x0005b40401007387 */ /* 0x0001e60000100800 */
[----:B0-----:R-:W-:-:S04]  /*13f90*/  @P4 LOP3.LUT R4, R5, R4, RZ, 0x3c, !PT ;  /* 0x0000000405044212 */ /* 0x001fc800078e3cff */
[----:B------:R-:W-:-:S05]  /*13fa0*/  @P4 LOP3.LUT R5, R5, R4, RZ, 0x3c, !PT ;  /* 0x0000000405054212 */ /* 0x000fca00078e3cff */
[----:B------:R0:W5:Y:S02]  /*13fb0*/  @P4 LDG.E.U16 R87, desc[UR20][R4.64] ;  /* 0x0000001404574981 */ /* 0x000164000c1e1500 */
[----:B0-----:R-:W-:Y:S02]  /*13fc0*/  IMAD.MOV.U32 R4, RZ, RZ, R72 ;  /* 0x000000ffff047224 */ /* 0x001fe400078e0048 */
[----:B------:R-:W-:-:S05]  /*13fd0*/  IMAD.MOV.U32 R5, RZ, RZ, R69 ;  /* 0x000000ffff057224 */ /* 0x000fca00078e0045 */
[----:B------:R-:W-:-:S04]  /*13fe0*/  @P1 LOP3.LUT R5, R5, R4, RZ, 0x3c, !PT ;  /* 0x0000000405051212 */ /* 0x000fc800078e3cff */
[C---:B------:R-:W-:Y:S02]  /*13ff0*/  @P1 LOP3.LUT R4, R5.reuse, R4, RZ, 0x3c, !PT ;  /* 0x0000000405041212 */ /* 0x040fe400078e3cff */
[----:B------:R-:W-:Y:S02]  /*14000*/  IADD3 R68, P4, PT, R68, R71, RZ ;  /* 0x0000004744447210 */ /* 0x000fe40007f9e0ff */
[----:B------:R-:W-:Y:S01]  /*14010*/  @P1 LOP3.LUT R5, R5, R4, RZ, 0x3c, !PT ;  /* 0x0000000405051212 */ /* 0x000fe200078e3cff */
[----:B------:R0:W-:Y:S04]  /*14020*/  STL [R1+0x5bc], R72 ;  /* 0x0005bc4801007387 */ /* 0x0001e80000100800 */
[----:B------:R1:W5:Y:S04]  /*14030*/  @P1 LDG.E.U16 R52, desc[UR20][R4.64] ;  /* 0x0000001404341981 */ /* 0x000368000c1e1500 */
[----:B0-----:R-:W2:Y:S04]  /*14040*/  LDL.LU R72, [R1+0x7e0] ;  /* 0x0007e00001487983 */ /* 0x001ea80000300800 */
[----:B------:R-:W5:Y:S01]  /*14050*/  LDL.LU R69, [R1+0x7dc] ;  /* 0x0007dc0001457983 */ /* 0x000f620000300800 */
[----:B-1----:R-:W-:-:S03]  /*14060*/  IMAD.MOV.U32 R5, RZ, RZ, R68 ;  /* 0x000000ffff057224 */ /* 0x002fc600078e0044 */
[----:B------:R0:W-:Y:S04]  /*14070*/  STL [R1+0x5c8], R68 ;  /* 0x0005c84401007387 */ /* 0x0001e80000100800 */
[----:B0-----:R-:W5:Y:S04]  /*14080*/  LDL.LU R68, [R1+0x7d8] ;  /* 0x0007d80001447983 */ /* 0x001f680000300800 */
[----:B------:R-:W4:Y:S01]  /*14090*/  LDL.LU R4, [R1+0x5c4] ;  /* 0x0005c40001047983 */ /* 0x000f220000300800 */
[----:B------:R-:W-:Y:S02]  /*140a0*/  ISETP.GT.AND P3, PT, R42, 0x62, PT ;  /* 0x000000622a00780c */ /* 0x000fe40003f64270 */
[----:B------:R-:W-:Y:S01]  /*140b0*/  PRMT R86, RZ, 0x7610, R86 ;  /* 0x00007610ff567816 */ /* 0x000fe20000000056 */
[----:B----4-:R-:W-:-:S10]  /*140c0*/  IMAD.X R4, R4, 0x1, R70, P4 ;  /* 0x0000000104047824 */ /* 0x010fd400020e0646 */
[-C--:B------:R-:W-:Y:S01]  /*140d0*/  @P3 LOP3.LUT R5, R5, R4.reuse, RZ, 0x3c, !PT ;  /* 0x0000000405053212 */ /* 0x080fe200078e3cff */
[----:B------:R0:W-:Y:S03]  /*140e0*/  STL [R1+0x5c4], R4 ;  /* 0x0005c40401007387 */ /* 0x0001e60000100800 */
[----:B0-----:R-:W-:-:S04]  /*140f0*/  @P3 LOP3.LUT R4, R5, R4, RZ, 0x3c, !PT ;  /* 0x0000000405043212 */ /* 0x001fc800078e3cff */
[----:B------:R-:W-:-:S05]  /*14100*/  @P3 LOP3.LUT R5, R5, R4, RZ, 0x3c, !PT ;  /* 0x0000000405053212 */ /* 0x000fca00078e3cff */
[----:B------:R0:W5:Y:S04]  /*14110*/  @P3 LDG.E.U16 R86, desc[UR20][R4.64] ;  /* 0x0000001404563981 */ /* 0x000168000c1e1500 */
[----:B------:R-:W4:Y:S01]  /*14120*/  LDL.LU R5, [R1+0x5cc] ;  /* 0x0005cc0001057983 */ /* 0x000f220000300800 */
[----:B------:R-:W-:Y:S02]  /*14130*/  ISETP.GT.AND P5, PT, R42, 0x63, PT ;  /* 0x000000632a00780c */ /* 0x000fe40003fa4270 */
[----:B---3--:R-:W-:Y:S02]  /*14140*/  IADD3 R3, P1, PT, R3, R71, RZ ;  /* 0x0000004703037210 */ /* 0x008fe40007f3e0ff */
[----:B------:R-:W-:-:S03]  /*14150*/  PRMT R53, RZ, 0x7610, R53 ;  /* 0x00007610ff357816 */ /* 0x000fc60000000035 */
[----:B------:R1:W-:Y:S06]  /*14160*/  STL [R1+0x5d0], R3 ;  /* 0x0005d00301007387 */ /* 0x0003ec0000100800 */
[----:B0-----:R-:W-:Y:S02]  /*14170*/  @P5 IMAD.MOV.U32 R4, RZ, RZ, R3 ;  /* 0x000000ffff045224 */ /* 0x001fe400078e0003 */
[----:B----4-:R-:W-:-:S05]  /*14180*/  IMAD.X R5, R5, 0x1, R70, P1 ;  /* 0x0000000105057824 */ /* 0x010fca00008e0646 */
[----:B------:R0:W-:Y:S04]  /*14190*/  STL [R1+0x5cc], R5 ;  /* 0x0005cc0501007387 */ /* 0x0001e80000100800 */
[----:B-1----:R-:W5:Y:S04]  /*141a0*/  LDL.LU R3, [R1+0x7d4] ;  /* 0x0007d40001037983 */ /* 0x002f680000300800 */
[----:B------:R1:W5:Y:S04]  /*141b0*/  @P5 LDG.E.U16 R53, desc[UR20][R4.64] ;  /* 0x0000001404355981 */ /* 0x000368000c1e1500 */
[----:B------:R-:W3:Y:S04]  /*141c0*/  LDL.LU R4, [R1+0x5d4] ;  /* 0x0005d40001047983 */ /* 0x000ee80000300800 */
[----:B0-----:R-:W1:Y:S01]  /*141d0*/  LDL.LU R5, [R1+0x5d8] ;  /* 0x0005d80001057983 */ /* 0x001e620000300800 */
[----:B------:R-:W-:-:S02]  /*141e0*/  ISETP.GT.AND P3, PT, R42, 0x64, PT ;  /* 0x000000642a00780c */ /* 0x000fc40003f64270 */
[----:B------:R-:W-:Y:S02]  /*141f0*/  PRMT R85, RZ, 0x7610, R85 ;  /* 0x00007610ff557816 */ /* 0x000fe40000000055 */
[----:B-1----:R-:W-:-:S05]  /*14200*/  IADD3 R5, P1, PT, R5, R71, RZ ;  /* 0x0000004705057210 */ /* 0x002fca0007f3e0ff */
[----:B---3--:R-:W-:Y:S01]  /*14210*/  IMAD.X R4, R4, 0x1, R70, P1 ;  /* 0x0000000104047824 */ /* 0x008fe200008e0646 */
[----:B------:R0:W-:Y:S04]  /*14220*/  STL [R1+0x5d8], R5 ;  /* 0x0005d80501007387 */ /* 0x0001e80000100800 */
[----:B------:R1:W-:Y:S01]  /*14230*/  STL [R1+0x5d4], R4 ;  /* 0x0005d40401007387 */ /* 0x0003e20000100800 */
[----:B0-----:R-:W-:-:S04]  /*14240*/  @P3 LOP3.LUT R5, R5, R4, RZ, 0x3c, !PT ;  /* 0x0000000405053212 */ /* 0x001fc800078e3cff */
[----:B-1----:R-:W-:-:S04]  /*14250*/  @P3 LOP3.LUT R4, R5, R4, RZ, 0x3c, !PT ;  /* 0x0000000405043212 */ /* 0x002fc800078e3cff */
[----:B------:R-:W-:-:S05]  /*14260*/  @P3 LOP3.LUT R5, R5, R4, RZ, 0x3c, !PT ;  /* 0x0000000405053212 */ /* 0x000fca00078e3cff */
[----:B------:R0:W5:Y:S04]  /*14270*/  @P3 LDG.E.U16 R85, desc[UR20][R4.64] ;  /* 0x0000001404553981 */ /* 0x000168000c1e1500 */
[----:B------:R-:W3:Y:S04]  /*14280*/  LDL.LU R4, [R1+0x5dc] ;  /* 0x0005dc0001047983 */ /* 0x000ee80000300800 */
[----:B------:R-:W0:Y:S01]  /*14290*/  LDL.LU R5, [R1+0x5e0] ;  /* 0x0005e00001057983 */ /* 0x000e220000300800 */
[----:B------:R-:W-:Y:S02]  /*142a0*/  ISETP.GT.AND P3, PT, R42, 0x65, PT ;  /* 0x000000652a00780c */ /* 0x000fe40003f64270 */
[----:B------:R-:W-:-:S02]  /*142b0*/  PRMT R54, RZ, 0x7610, R54 ;  /* 0x00007610ff367816 */ /* 0x000fc40000000036 */
[----:B0-----:R-:W-:-:S05]  /*142c0*/  IADD3 R5, P1, PT, R5, R71, RZ ;  /* 0x0000004705057210 */ /* 0x001fca0007f3e0ff */
        /* <DEDUP_REMOVED lines=310> */
[----:B--2---:R-:W-:Y:S01]  /*15630*/  PRMT R72, RZ, 0x7610, R72 ;  /* 0x00007610ff487816 */ /* 0x004fe20000000048 */
[----:B------:R-:W-:Y:S01]  /*15640*/  USHF.L.U32 UR4, UR4, 0x1f, URZ ;  /* 0x0000001f04047899 */ /* 0x000fe200080006ff */
[----:B0-----:R-:W-:-:S05]  /*15650*/  IADD3 R5, P1, PT, R5, R71, RZ ;  /* 0x0000004705057210 */ /* 0x001fca0007f3e0ff */
[----:B---3--:R-:W-:Y:S01]  /*15660*/  IMAD.X R4, R4, 0x1, R70, P1 ;  /* 0x0000000104047824 */ /* 0x008fe200008e0646 */
[----:B------:R0:W-:Y:S04]  /*15670*/  STL [R1+0x6b0], R5 ;  /* 0x0006b00501007387 */ /* 0x0001e80000100800 */
[----:B------:R1:W-:Y:S01]  /*15680*/  STL [R1+0x6ac], R4 ;  /* 0x0006ac0401007387 */ /* 0x0003e20000100800 */
[----:B0-----:R-:W-:-:S04]  /*15690*/  @P3 LOP3.LUT R5, R5, R4, RZ, 0x3c, !PT ;  /* 0x0000000405053212 */ /* 0x001fc800078e3cff */
[----:B-1----:R-:W-:-:S04]  /*156a0*/  @P3 LOP3.LUT R4, R5, R4, RZ, 0x3c, !PT ;  /* 0x0000000405043212 */ /* 0x002fc800078e3cff */
[----:B------:R-:W-:-:S05]  /*156b0*/  @P3 LOP3.LUT R5, R5, R4, RZ, 0x3c, !PT ;  /* 0x0000000405053212 */ /* 0x000fca00078e3cff */
[----:B------:R0:W5:Y:S02]  /*156c0*/  @P3 LDG.E.U16 R72, desc[UR20][R4.64] ;  /* 0x0000001404483981 */ /* 0x000164000c1e1500 */
[----:B0-----:R-:W0:Y:S02]  /*156d0*/  S2R R5, SR_TID.X ;  /* 0x0000000000057919 */ /* 0x001e240000002100 */
[----:B0-----:R-:W-:Y:S01]  /*156e0*/  LOP3.LUT R4, R5, 0x7f, RZ, 0xc0, !PT ;  /* 0x0000007f05047812 */ /* 0x001fe200078ec0ff */
[----:B------:R-:W-:-:S04]  /*156f0*/  IMAD.U32 R5, RZ, RZ, UR4 ;  /* 0x00000004ff057e24 */ /* 0x000fc8000f8e00ff */
[----:B------:R-:W0:Y:S01]  /*15700*/  SYNCS.PHASECHK.TRANS64.TRYWAIT P3, [UR6], R5 ;  /* 0x00000005ff0075a7 */ /* 0x000e220008061106 */
[----:B------:R-:W-:Y:S02]  /*15710*/  ISETP.GE.AND P1, PT, R4, R42, PT ;  /* 0x0000002a0400720c */ /* 0x000fe40003f26270 */
[----:B------:R-:W-:Y:S01]  /*15720*/  PRMT R4, R41, 0x5410, R43 ;  /* 0x0000541029047816 */ /* 0x000fe2000000002b */
[----:B0-----:R-:W-:Y:S10]  /*15730*/  @!P3 BRA `(.L_x_9) ;  /* 0x0000005400e4b947 */ /* 0x001ff40003800000 */
.L_x_17:
[----:B------:R-:W2:Y:S04]  /*15740*/  LDL.LU R43, [R1+0x90] ;  /* 0x00009000012b7983 */ /* 0x000ea80000300800 */
[----:B------:R-:W3:Y:S04]  /*15750*/  LDL.LU R42, [R1+0x80] ;  /* 0x00008000012a7983 */ /* 0x000ee80000300800 */
[----:B------:R-:W3:Y:S04]  /*15760*/  LDL.LU R41, [R1+0x84] ;  /* 0x0000840001297983 */ /* 0x000ee80000300800 */
[----:B-----5:R0:W-:Y:S04]  /*15770*/  STL [R1+0x814], R76 ;  /* 0x0008144c01007387 */ /* 0x0201e80000100800 */
[----:B0-----:R-:W2:Y:S04]  /*15780*/  LDL.LU R76, [R1+0x88] ;  /* 0x00008800014c7983 */ /* 0x001ea80000300800 */
[----:B------:R0:W-:Y:S04]  /*15790*/  STL [R1+0x810], R64 ;  /* 0x0008104001007387 */ /* 0x0001e80000100800 */
[----:B0-----:R-:W4:Y:S04]  /*157a0*/  LDL.LU R64, [R1+0x94] ;  /* 0x0000940001407983 */ /* 0x001f280000300800 */
        /* <DEDUP_REMOVED lines=15> */
[----:B0-----:R-:W4:Y:S01]  /*158a0*/  LDL.LU R72, [R1+0xb0] ;  /* 0x0000b00001487983 */ /* 0x001f220000300800 */
[----:B------:R-:W-:-:S02]  /*158b0*/  PRMT R17, R17, 0x5410, R27 ;  /* 0x0000541011117816 */ /* 0x000fc4000000001b */
[----:B------:R-:W-:Y:S01]  /*158c0*/  PRMT R15, R15, 0x5410, R29 ;  /* 0x000054100f0f7816 */ /* 0x000fe2000000001d */
[----:B------:R0:W-:Y:S01]  /*158d0*/  STL [R1+0x7ec], R68 ;  /* 0x0007ec4401007387 */ /* 0x0001e20000100800 */
[----:B------:R-:W-:Y:S02]  /*158e0*/  PRMT R18, R18, 0x5410, R26 ;  /* 0x0000541012127816 */ /* 0x000fe4000000001a */
[----:B------:R-:W-:Y:S01]  /*158f0*/  PRMT R14, R14, 0x5410, R30 ;  /* 0x000054100e0e7816 */ /* 0x000fe2000000001e */
[----:B------:R1:W-:Y:S01]  /*15900*/  STL [R1+0x7e8], R4 ;  /* 0x0007e80401007387 */ /* 0x0003e20000100800 */
[----:B------:R-:W-:Y:S02]  /*15910*/  PRMT R13, R13, 0x5410, R31 ;  /* 0x000054100d0d7816 */ /* 0x000fe4000000001f */
[----:B------:R-:W-:Y:S01]  /*15920*/  PRMT R19, R19, 0x5410, R25 ;  /* 0x0000541013137816 */ /* 0x000fe20000000019 */
[----:B------:R0:W-:Y:S01]  /*15930*/  STL [R1+0x7e4], R3 ;  /* 0x0007e40301007387 */ /* 0x0001e20000100800 */
        /* <DEDUP_REMOVED lines=13> */
[----:B------:R-:W-:Y:S02]  /*15a10*/  PRMT R5, R40, 0x5410, R39 ;  /* 0x0000541028057816 */ /* 0x000fe40000000027 */
[----:B------:R-:W-:Y:S02]  /*15a20*/  PRMT R16, R16, 0x5410, R28 ;  /* 0x0000541010107816 */ /* 0x000fe4000000001c */
[----:B---3--:R-:W-:Y:S02]  /*15a30*/  PRMT R28, R41, 0x5410, R42 ;  /* 0x00005410291c7816 */ /* 0x008fe4000000002a */
[----:B--2---:R-:W-:-:S02]  /*15a40*/  PRMT R27, R43, 0x5410, R76 ;  /* 0x000054102b1b7816 */ /* 0x004fc4000000004c */
[----:B------:R-:W2:Y:S04]  /*15a50*/  LDL.LU R76, [R1+0x74] ;  /* 0x00007400014c7983 */ /* 0x000ea80000300800 */
[----:B------:R-:W2:Y:S01]  /*15a60*/  LDL.LU R29, [R1+0x7c] ;  /* 0x00007c00011d7983 */ /* 0x000ea20000300800 */
[----:B----4-:R-:W-:-:S03]  /*15a70*/  PRMT R26, R64, 0x5410, R75 ;  /* 0x00005410401a7816 */ /* 0x010fc6000000004b */
[----:B------:R-:W3:Y:S04]  /*15a80*/  LDL.LU R64, [R1+0x70] ;  /* 0x0000700001407983 */ /* 0x000ee80000300800 */
[----:B------:R-:W3:Y:S04]  /*15a90*/  LDL.LU R30, [R1+0x78] ;  /* 0x00007800011e7983 */ /* 0x000ee80000300800 */
[----:B------:R-:W4:Y:S04]  /*15aa0*/  LDL.LU R75, [R1+0x68] ;  /* 0x00006800014b7983 */ /* 0x000f280000300800 */
[----:B------:R-:W4:Y:S01]  /*15ab0*/  LDL.LU R31, [R1+0x6c] ;  /* 0x00006c00011f7983 */ /* 0x000f220000300800 */
[----:B------:R-:W-:-:S03]  /*15ac0*/  PRMT R25, R69, 0x5410, R65 ;  /* 0x0000541045197816 */ /* 0x000fc60000000041 */
[----:B------:R-:W4:Y:S04]  /*15ad0*/  LDL.LU R69, [R1+0x5c] ;  /* 0x00005c0001457983 */ /* 0x000f280000300800 */
[----:B------:R-:W4:Y:S04]  /*15ae0*/  LDL.LU R32, [R1+0x64] ;  /* 0x0000640001207983 */ /* 0x000f280000300800 */
        /* <DEDUP_REMOVED lines=10> */
[----:B------:R-:W4:Y:S01]  /*15b90*/  LDL.LU R67, [R1+0x38] ;  /* 0x0000380001437983 */ /* 0x000f220000300800 */
[----:B------:R-:W-:-:S03]  /*15ba0*/  PRMT R22, R72, 0x5410, R22 ;  /* 0x0000541048167816 */ /* 0x000fc60000000016 */
[----:B------:R-:W4:Y:S04]  /*15bb0*/  LDL.LU R37, [R1+0x3c] ;  /* 0x00003c0001257983 */ /* 0x000f280000300800 */
[----:B------:R-:W4:Y:S04]  /*15bc0*/  LDL.LU R72, [R1+0x2c] ;  /* 0x00002c0001487983 */ /* 0x000f280000300800 */
[----:B------:R-:W4:Y:S04]  /*15bd0*/  LDL.LU R38, [R1+0x34] ;  /* 0x0000340001267983 */ /* 0x000f280000300800 */
[----:B0-----:R-:W4:Y:S04]  /*15be0*/  LDL.LU R68, [R1+0x28] ;  /* 0x0000280001447983 */ /* 0x001f280000300800 */
[----:B------:R-:W4:Y:S04]  /*15bf0*/  LDL.LU R39, [R1+0x30] ;  /* 0x0000300001277983 */ /* 0x000f280000300800 */
[----:B-1----:R-:W4:Y:S04]  /*15c00*/  LDL.LU R4, [R1+0x20] ;  /* 0x0000200001047983 */ /* 0x002f280000300800 */
        /* <DEDUP_REMOVED lines=8> */
[----:B------:R-:W4:Y:S01]  /*15c90*/  LDL.LU R0, [R1] ;  /* 0x0000000001007983 */ /* 0x000f220000300800 */
        /* <DEDUP_REMOVED lines=11> */
[----:B--2---:R-:W-:Y:S02]  /*15d50*/  PRMT R29, R29, 0x5410, R76 ;  /* 0x000054101d1d7816 */ /* 0x004fe4000000004c */
[----:B------:R-:W2:Y:S01]  /*15d60*/  LDL.LU R76, [R1+0x814] ;  /* 0x00081400014c7983 */ /* 0x000ea20000300800 */
[----:B---3--:R-:W-:-:S03]  /*15d70*/  PRMT R30, R30, 0x5410, R64 ;  /* 0x000054101e1e7816 */ /* 0x008fc60000000040 */
[----:B------:R-:W3:Y:S01]  /*15d80*/  LDL.LU R64, [R1+0x810] ;  /* 0x0008100001407983 */ /* 0x000ee20000300800 */
[----:B----4-:R-:W-:-:S03]  /*15d90*/  PRMT R31, R31, 0x5410, R75 ;  /* 0x000054101f1f7816 */ /* 0x010fc6000000004b */
[----:B------:R-:W3:Y:S01]  /*15da0*/  LDL.LU R75, [R1+0x80c] ;  /* 0x00080c00014b7983 */ /* 0x000ee20000300800 */
[----:B------:R-:W-:-:S03]  /*15db0*/  PRMT R32, R32, 0x5410, R69 ;  /* 0x0000541020207816 */ /* 0x000fc60000000045 */
[----:B------:R-:W4:Y:S01]  /*15dc0*/  LDL.LU R69, [R1+0x808] ;  /* 0x0008080001457983 */ /* 0x000f220000300800 */
        /* <DEDUP_REMOVED lines=19> */
[----:B------:R-:W5:Y:S01]  /*15f00*/  LDL.LU R71, [R1+0x7e0] ;  /* 0x0007e00001477983 */ /* 0x000f620000300800 */
[----:B------:R-:W-:-:S03]  /*15f10*/  PRMT R43, R43, 0x5410, R70 ;  /* 0x000054102b2b7816 */ /* 0x000fc60000000046 */
[----:B------:R-:W5:Y:S01]  /*15f20*/  LDL.LU R70, [R1+0x7dc] ;  /* 0x0007dc0001467983 */ /* 0x000f620000300800 */
[----:B------:R-:W-:-:S03]  /*15f30*/  PRMT R44, R2, 0x5410, R44 ;  /* 0x00005410022c7816 */ /* 0x000fc6000000002c */
[----:B------:R-:W5:Y:S01]  /*15f40*/  LDL.LU R2, [R1+0x7d8] ;  /* 0x0007d80001027983 */ /* 0x000f620000300800 */
[----:B------:R-:W-:-:S03]  /*15f50*/  PRMT R45, R0, 0x5410, R45 ;  /* 0x00005410002d7816 */ /* 0x000fc6000000002d */
[----:B------:R-:W5:Y:S04]  /*15f60*/  LDL.LU R0, [R1+0x7d4] ;  /* 0x0007d40001007983 */ /* 0x000f680000300800 */
        /* <DEDUP_REMOVED lines=10> */
[----:B------:R-:W4:Y:S01]  /*16010*/  LDL.LU R83, [R1+0xbc] ;  /* 0x0000bc0001537983 */ /* 0x000f220000300800 */
[----:B------:R-:W-:-:S02]  /*16020*/  PRMT R57, R82, 0x5410, R57 ;  /* 0x0000541052397816 */ /* 0x000fc40000000039 */
[----:B------:R-:W-:Y:S02]  /*16030*/  PRMT R58, R81, 0x5410, R58 ;  /* 0x00005410513a7816 */ /* 0x000fe4000000003a */
[----:B------:R-:W-:Y:S02]  /*16040*/  PRMT R59, R80, 0x5410, R59 ;  /* 0x00005410503b7816 */ /* 0x000fe4000000003b */
[----:B------:R-:W-:Y:S02]  /*16050*/  PRMT R60, R60, 0x5410, R79 ;  /* 0x000054103c3c7816 */ /* 0x000fe4000000004f */
[----:B------:R-:W-:Y:S02]  /*16060*/  PRMT R61, R61, 0x5410, R78 ;  /* 0x000054103d3d7816 */ /* 0x000fe4000000004e */
[----:B------:R-:W-:Y:S02]  /*16070*/  PRMT R62, R62, 0x5410, R77 ;  /* 0x000054103e3e7816 */ /* 0x000fe4000000004d */
[----:B--2---:R-:W-:-:S02]  /*16080*/  PRMT R63, R63, 0x5410, R76 ;  /* 0x000054103f3f7816 */ /* 0x004fc4000000004c */
[----:B---3--:R-:W-:Y:S02]  /*16090*/  PRMT R64, R64, 0x5410, R75 ;  /* 0x0000541040407816 */ /* 0x008fe4000000004b */
[----:B----4-:R-:W-:Y:S02]  /*160a0*/  PRMT R65, R65, 0x5410, R74 ;  /* 0x0000541041417816 */ /* 0x010fe4000000004a */
[----:B------:R-:W-:Y:S02]  /*160b0*/  PRMT R66, R66, 0x5410, R73 ;  /* 0x0000541042427816 */ /* 0x000fe40000000049 */
[----:B------:R-:W-:-:S04]  /*160c0*/  PRMT R67, R67, 0x5410, R72 ;  /* 0x0000541043437816 */ /* 0x000fc80000000048 */
[----:B------:R0:W-:Y:S01]  /*160d0*/  STTM.x64 tmem[UR10+0x40], R4 ;  /* 0x00004004000079ed */ /* 0x0001e2000834000a */
[----:B------:R-:W1:Y:S01]  /*160e0*/  FENCE.VIEW.ASYNC.T ;  /* 0x00000000000073c6 */ /* 0x000e620000000200 */
[----:B------:R-:W-:-:S05]  /*160f0*/  IADD3 R84, P3, PT, R84, R69, RZ ;  /* 0x0000004554547210 */ /* 0x000fca0007f7e0ff */
[----:B------:R-:W-:Y:S01]  /*16100*/  IMAD.X R83, R83, 0x1, R68, P3 ;  /* 0x0000000153537824 */ /* 0x000fe200018e0644 */
[-C--:B------:R-:W-:Y:S01]  /*16110*/  IADD3 R90, P3, PT, R90, R69.reuse, RZ ;  /* 0x000000455a5a7210 */ /* 0x080fe20007f7e0ff */
[----:B------:R-:W-:Y:S04]  /*16120*/  STL [R1+0xc0], R84 ;  /* 0x0000c05401007387 */ /* 0x000fe80000100800 */
[----:B------:R-:W-:Y:S01]  /*16130*/  STL [R1+0xbc], R83 ;  /* 0x0000bc5301007387 */ /* 0x000fe20000100800 */
[----:B------:R-:W-:-:S03]  /*16140*/  IADD3 R86, P5, PT, R86, R69, RZ ;  /* 0x0000004556567210 */ /* 0x000fc60007fbe0ff */
[----:B------:R-:W-:Y:S01]  /*16150*/  STL [R1+0xd8], R90 ;  /* 0x0000d85a01007387 */ /* 0x000fe20000100800 */
[----:B------:R-:W-:Y:S01]  /*16160*/  IADD3 R88, P4, PT, R88, R69, RZ ;  /* 0x0000004558587210 */ /* 0x000fe20007f9e0ff */
[----:B------:R-:W-:-:S04]  /*16170*/  IMAD.X R85, R85, 0x1, R68, P5 ;  /* 0x0000000155557824 */ /* 0x000fc800028e0644 */
[--C-:B------:R-:W-:Y:S02]  /*16180*/  IMAD.X R87, R87, 0x1, R68.reuse, P4 ;  /* 0x0000000157577824 */ /* 0x100fe400020e0644 */
[----:B------:R-:W-:Y:S01]  /*16190*/  IMAD.X R89, R89, 0x1, R68, P3 ;  /* 0x0000000159597824 */ /* 0x000fe200018e0644 */
[----:B0-----:R-:W2:Y:S04]  /*161a0*/  LDL.LU R6, [R1+0xdc] ;  /* 0x0000dc0001067983 */ /* 0x001ea80000300800 */
[----:B------:R-:W-:Y:S04]  /*161b0*/  STL [R1+0xc8], R86 ;  /* 0x0000c85601007387 */ /* 0x000fe80000100800 */
[----:B------:R-:W3:Y:S04]  /*161c0*/  LDL.LU R16, [R1+0xe4] ;  /* 0x0000e40001107983 */ /* 0x000ee80000300800 */
[----:B------:R-:W4:Y:S04]  /*161d0*/  LDL.LU R13, [R1+0xec] ;  /* 0x0000ec00010d7983 */ /* 0x000f280000300800 */
[----:B------:R-:W-:Y:S04]  /*161e0*/  STL [R1+0xd0], R88 ;  /* 0x0000d05801007387 */ /* 0x000fe80000100800 */
[----:B------:R-:W-:Y:S04]  /*161f0*/  STL [R1+0xc4], R85 ;  /* 0x0000c45501007387 */ /* 0x000fe80000100800 */
[----:B------:R-:W-:Y:S04]  /*16200*/  STL [R1+0xcc], R87 ;  /* 0x0000cc5701007387 */ /* 0x000fe80000100800 */
[----:B------:R-:W4:Y:S04]  /*16210*/  LDL.LU R10, [R1+0xf8] ;  /* 0x0000f800010a7983 */ /* 0x000f280000300800 */
[----:B------:R-:W4:Y:S04]  /*16220*/  LDL.LU R23, [R1+0x100] ;  /* 0x0001000001177983 */ /* 0x000f280000300800 */
[----:B------:R-:W-:Y:S04]  /*16230*/  STL [R1+0xd4], R89 ;  /* 0x0000d45901007387 */ /* 0x000fe80000100800 */
[----:B------:R-:W4:Y:S04]  /*16240*/  LDL.LU R17, [R1+0x108] ;  /* 0x0001080001117983 */ /* 0x000f280000300800 */
[----:B------:R-:W4:Y:S04]  /*16250*/  LDL.LU R11, [R1+0xf4] ;  /* 0x0000f400010b7983 */ /* 0x000f280000300800 */
[----:B------:R-:W4:Y:S04]  /*16260*/  LDL.LU R24, [R1+0xfc] ;  /* 0x0000fc0001187983 */ /* 0x000f280000300800 */
[----:B------:R-:W4:Y:S01]  /*16270*/  LDL.LU R18, [R1+0x104] ;  /* 0x0001040001127983 */ /* 0x000f220000300800 */
[----:B------:R-:W-:Y:S01]  /*16280*/  PRMT R72, RZ, 0x7610, R72 ;  /* 0x00007610ff487816 */ /* 0x000fe20000000048 */
[----:B------:R-:W-:-:S02]  /*16290*/  @!P1 IMAD.MOV.U32 R4, RZ, RZ, R84 ;  /* 0x000000ffff049224 */ /* 0x000fc400078e0054 */
[----:B------:R-:W-:Y:S01]  /*162a0*/  @!P1 IMAD.MOV.U32 R5, RZ, RZ, R83 ;  /* 0x000000ffff059224 */ /* 0x000fe200078e0053 */
[----:B-1----:R-:W-:Y:S01]  /*162b0*/  BAR.SYNC.DEFER_BLOCKING 0x0 ;  /* 0x0000000000007b1d */ /* 0x002fe20000010000 */
[----:B------:R-:W-:Y:S02]  /*162c0*/  PRMT R50, RZ, 0x7610, R50 ;  /* 0x00007610ff327816 */ /* 0x000fe40000000032 */
[-C--:B------:R-:W-:Y:S02]  /*162d0*/  IADD3 R91, P5, PT, R91, R69.reuse, RZ ;  /* 0x000000455b5b7210 */ /* 0x080fe40007fbe0ff */
[----:B------:R-:W-:Y:S02]  /*162e0*/  PRMT R46, RZ, 0x7610, R46 ;  /* 0x00007610ff2e7816 */ /* 0x000fe4000000002e */
[-C--:B------:R-:W-:Y:S02]  /*162f0*/  IADD3 R93, P3, PT, R93, R69.reuse, RZ ;  /* 0x000000455d5d7210 */ /* 0x080fe40007f7e0ff */
[----:B------:R-:W-:Y:S01]  /*16300*/  IADD3 R92, P4, PT, R92, R69, RZ ;  /* 0x000000455c5c7210 */ /* 0x000fe20007f9e0ff */
[----:B------:R-:W-:Y:S01]  /*16310*/  STL [R1+0xe0], R91 ;  /* 0x0000e05b01007387 */ /* 0x000fe20000100800 */
[----:B------:R-:W-:-:S03]  /*16320*/  PRMT R45, RZ, 0x7610, R45 ;  /* 0x00007610ff2d7816 */ /* 0x000fc6000000002d */
[----:B------:R0:W4:Y:S02]  /*16330*/  @!P1 LDG.E.U16 R72, desc[UR20][R4.64] ;  /* 0x0000001404489981 */ /* 0x000124000c1e1500 */
[----:B0-----:R-:W-:Y:S02]  /*16340*/  @!P1 IMAD.MOV.U32 R4, RZ, RZ, R86 ;  /* 0x000000ffff049224 */ /* 0x001fe400078e0056 */
[----:B------:R-:W-:-:S05]  /*16350*/  @!P1 IMAD.MOV.U32 R5, RZ, RZ, R85 ;  /* 0x000000ffff059224 */ /* 0x000fca00078e0055 */
[----:B------:R0:W4:Y:S01]  /*16360*/  @!P1 LDG.E.U16 R50, desc[UR20][R4.64] ;  /* 0x0000001404329981 */ /* 0x000122000c1e1500 */
[----:B------:R-:W-:-:S03]  /*16370*/  PRMT R44, RZ, 0x7610, R44 ;  /* 0x00007610ff2c7816 */ /* 0x000fc6000000002c */
[----:B------:R-:W-:Y:S01]  /*16380*/  STL [R1+0xf0], R93 ;  /* 0x0000f05d01007387 */ /* 0x000fe20000100800 */
[----:B0-----:R-:W-:Y:S02]  /*16390*/  @!P1 IMAD.MOV.U32 R4, RZ, RZ, R88 ;  /* 0x000000ffff049224 */ /* 0x001fe400078e0058 */
[----:B------:R-:W-:Y:S01]  /*163a0*/  @!P1 IMAD.MOV.U32 R5, RZ, RZ, R87 ;  /* 0x000000ffff059224 */ /* 0x000fe200078e0057 */
[----:B------:R-:W-:Y:S04]  /*163b0*/  STL [R1+0xe8], R92 ;  /* 0x0000e85c01007387 */ /* 0x000fe80000100800 */
[----:B------:R0:W4:Y:S02]  /*163c0*/  @!P1 LDG.E.U16 R46, desc[UR20][R4.64] ;  /* 0x00000014042e9981 */ /* 0x000124000c1e1500 */
[----:B0-----:R-:W-:-:S02]  /*163d0*/  @!P1 IMAD.MOV.U32 R4, RZ, RZ, R90 ;  /* 0x000000ffff049224 */ /* 0x001fc400078e005a */
[----:B------:R-:W-:-:S05]  /*163e0*/  @!P1 IMAD.MOV.U32 R5, RZ, RZ, R89 ;  /* 0x000000ffff059224 */ /* 0x000fca00078e0059 */
[----:B------:R0:W4:Y:S02]  /*163f0*/  @!P1 LDG.E.U16 R45, desc[UR20][R4.64] ;  /* 0x00000014042d9981 */ /* 0x000124000c1e1500 */
[----:B0-----:R-:W-:Y:S02]  /*16400*/  PRMT R4, RZ, 0x7610, R4 ;  /* 0x00007610ff047816 */ /* 0x001fe40000000004 */
[----:B------:R-:W-:Y:S01]  /*16410*/  PRMT R5, RZ, 0x7610, R5 ;  /* 0x00007610ff057816 */ /* 0x000fe20000000005 */
[----:B--2---:R-:W-:-:S04]  /*16420*/  IMAD.X R6, R6, 0x1, R68, P5 ;  /* 0x0000000106067824 */ /* 0x004fc800028e0644 */
[----:B------:R-:W-:Y:S01]  /*16430*/  @!P1 IMAD.MOV.U32 R7, RZ, RZ, R6 ;  /* 0x000000ffff079224 */ /* 0x000fe200078e0006 */
[----:B------:R0:W-:Y:S01]  /*16440*/  STL [R1+0xdc], R6 ;  /* 0x0000dc0601007387 */ /* 0x0001e20000100800 */
[--C-:B---3--:R-:W-:Y:S02]  /*16450*/  IMAD.X R16, R16, 0x1, R68.reuse, P4 ;  /* 0x0000000110107824 */ /* 0x108fe400020e0644 */
[----:B0-----:R-:W-:Y:S02]  /*16460*/  @!P1 IMAD.MOV.U32 R6, RZ, RZ, R91 ;  /* 0x000000ffff069224 */ /* 0x001fe400078e005b */
[----:B----4-:R-:W-:Y:S01]  /*16470*/  IMAD.X R13, R13, 0x1, R68, P3 ;  /* 0x000000010d0d7824 */ /* 0x010fe200018e0644 */
[----:B------:R-:W-:Y:S04]  /*16480*/  STL [R1+0xe4], R16 ;  /* 0x0000e41001007387 */ /* 0x000fe80000100800 */
[----:B------:R0:W2:Y:S04]  /*16490*/  @!P1 LDG.E.U16 R44, desc[UR20][R6.64] ;  /* 0x00000014062c9981 */ /* 0x0000a8000c1e1500 */
[----:B------:R-:W3:Y:S04]  /*164a0*/  LDL.LU R12, [R1+0x110] ;  /* 0x00011000010c7983 */ /* 0x000ee80000300800 */
[----:B------:R-:W4:Y:S01]  /*164b0*/  LDL.LU R25, [R1+0x130] ;  /* 0x0001300001197983 */ /* 0x000f220000300800 */
[----:B0-----:R-:W-:-:S02]  /*164c0*/  @!P1 IMAD.MOV.U32 R6, RZ, RZ, R92 ;  /* 0x000000ffff069224 */ /* 0x001fc400078e005c */
[----:B------:R-:W-:Y:S01]  /*164d0*/  @!P1 IMAD.MOV.U32 R7, RZ, RZ, R16 ;  /* 0x000000ffff079224 */ /* 0x000fe200078e0010 */
[----:B------:R0:W-:Y:S01]  /*164e0*/  STL [R1+0xec], R13 ;  /* 0x0000ec0d01007387 */ /* 0x0001e20000100800 */
[----:B------:R-:W-:-:S03]  /*164f0*/  IADD3 R10, P5, PT, R10, R69, RZ ;  /* 0x000000450a0a7210 */ /* 0x000fc60007fbe0ff */
[----:B------:R-:W2:Y:S04]  /*16500*/  LDL.LU R19, [R1+0x138] ;  /* 0x0001380001137983 */ /* 0x000ea80000300800 */
[----:B------:R1:W2:Y:S01]  /*16510*/  @!P1 LDG.E.U16 R4, desc[UR20][R6.64] ;  /* 0x0000001406049981 */ /* 0x0002a2000c1e1500 */
[-C--:B------:R-:W-:Y:S02]  /*16520*/  IADD3 R23, P4, PT, R23, R69.reuse, RZ ;  /* 0x0000004517177210 */ /* 0x080fe40007f9e0ff */
[----:B------:R-:W-:Y:S01]  /*16530*/  IADD3 R17, P3, PT, R17, R69, RZ ;  /* 0x0000004511117210 */ /* 0x000fe20007f7e0ff */
[----:B-1----:R-:W-:Y:S02]  /*16540*/  @!P1 IMAD.MOV.U32 R6, RZ, RZ, R93 ;  /* 0x000000ffff069224 */ /* 0x002fe400078e005d */
[----:B------:R-:W-:-:S02]  /*16550*/  @!P1 IMAD.MOV.U32 R7, RZ, RZ, R13 ;  /* 0x000000ffff079224 */ /* 0x000fc400078e000d */
[----:B0-----:R-:W2:Y:S04]  /*16560*/  LDL.LU R13, [R1+0x10c] ;  /* 0x00010c00010d7983 */ /* 0x001ea80000300800 */
[----:B------:R-:W2:Y:S01]  /*16570*/  LDL.LU R31, [R1+0x12c] ;  /* 0x00012c00011f7983 */ /* 0x000ea20000300800 */
[----:B------:R-:W-:-:S03]  /*16580*/  IMAD.X R11, R11, 0x1, R68, P5 ;  /* 0x000000010b0b7824 */ /* 0x000fc600028e0644 */
[----:B------:R0:W2:Y:S01]  /*16590*/  @!P1 LDG.E.U16 R5, desc[UR20][R6.64] ;  /* 0x0000001406059981 */ /* 0x0000a2000c1e1500 */
[----:B------:R-:W-:-:S03]  /*165a0*/  IMAD.X R24, R24, 0x1, R68, P4 ;  /* 0x0000000118187824 */ /* 0x000fc600020e0644 */
[----:B------:R-:W2:Y:S01]  /*165b0*/  LDL.LU R22, [R1+0x134] ;  /* 0x0001340001167983 */ /* 0x000ea20000300800 */
[----:B0-----:R-:W-:-:S03]  /*165c0*/  PRMT R6, RZ, 0x7610, R6 ;  /* 0x00007610ff067816 */ /* 0x001fc60000000006 */
[----:B------:R0:W-:Y:S01]  /*165d0*/  STL [R1+0xf8], R10 ;  /* 0x0000f80a01007387 */ /* 0x0001e20000100800 */
[----:B------:R-:W-:Y:S01]  /*165e0*/  PRMT R7, RZ, 0x7610, R7 ;  /* 0x00007610ff077816 */ /* 0x000fe20000000007 */
[----:B------:R-:W-:Y:S02]  /*165f0*/  IMAD.X R18, R18, 0x1, R68, P3 ;  /* 0x0000000112127824 */ /* 0x000fe400018e0644 */
[----:B------:R-:W-:Y:S04]  /*16600*/  STL [R1+0x108], R17 ;  /* 0x0001081101007387 */ /* 0x000fe80000100800 */
[----:B------:R-:W-:Y:S04]  /*16610*/  STL [R1+0x100], R23 ;  /* 0x0001001701007387 */ /* 0x000fe80000100800 */
[----:B------:R1:W-:Y:S04]  /*16620*/  STL [R1+0xf4], R11 ;  /* 0x0000f40b01007387 */ /* 0x0003e80000100800 */
[----:B------:R0:W2:Y:S04]  /*16630*/  @!P1 LDG.E.U16 R6, desc[UR20][R10.64] ;  /* 0x000000140a069981 */ /* 0x0000a8000c1e1500 */
[----:B------:R1:W-:Y:S04]  /*16640*/  STL [R1+0xfc], R24 ;  /* 0x0000fc1801007387 */ /* 0x0003e80000100800 */
[----:B------:R-:W2:Y:S01]  /*16650*/  LDL.LU R16, [R1+0x140] ;  /* 0x0001400001107983 */ /* 0x000ea20000300800 */
[----:B0-----:R-:W-:-:S02]  /*16660*/  @!P1 IMAD.MOV.U32 R10, RZ, RZ, R23 ;  /* 0x000000ffff0a9224 */ /* 0x001fc400078e0017 */
[----:B-1----:R-:W-:Y:S01]  /*16670*/  @!P1 IMAD.MOV.U32 R11, RZ, RZ, R24 ;  /* 0x000000ffff0b9224 */ /* 0x002fe200078e0018 */
[----:B------:R-:W2:Y:S04]  /*16680*/  LDL.LU R28, [R1+0x148] ;  /* 0x00014800011c7983 */ /* 0x000ea80000300800 */
[----:B------:R0:W-:Y:S04]  /*16690*/  STL [R1+0x104], R18 ;  /* 0x0001041201007387 */ /* 0x0001e80000100800 */
[----:B------:R-:W2:Y:S04]  /*166a0*/  LDL.LU R23, [R1+0x150] ;  /* 0x0001500001177983 */ /* 0x000ea80000300800 */
[----:B------:R1:W2:Y:S02]  /*166b0*/  @!P1 LDG.E.U16 R7, desc[UR20][R10.64] ;  /* 0x000000140a079981 */ /* 0x0002a4000c1e1500 */
[----:B-1----:R-:W-:-:S02]  /*166c0*/  @!P1 IMAD.MOV.U32 R10, RZ, RZ, R17 ;  /* 0x000000ffff0a9224 */ /* 0x002fc400078e0011 */
[----:B------:R-:W2:Y:S04]  /*166d0*/  LDL.LU R17, [R1+0x13c] ;  /* 0x00013c0001117983 */ /* 0x000ea80000300800 */
[----:B------:R-:W2:Y:S04]  /*166e0*/  LDL.LU R29, [R1+0x144] ;  /* 0x00014400011d7983 */ /* 0x000ea80000300800 */
[----:B------:R-:W2:Y:S01]  /*166f0*/  LDL.LU R24, [R1+0x14c] ;  /* 0x00014c0001187983 */ /* 0x000ea20000300800 */
[----:B------:R-:W-:Y:S01]  /*16700*/  PRMT R8, RZ, 0x7610, R8 ;  /* 0x00007610ff087816 */ /* 0x000fe20000000008 */
[----:B------:R-:W-:Y:S01]  /*16710*/  @!P1 IMAD.MOV.U32 R11, RZ, RZ, R18 ;  /* 0x000000ffff0b9224 */ /* 0x000fe200078e0012 */
[----:B------:R-:W-:-:S04]  /*16720*/  PRMT R9, RZ, 0x7610, R9 ;  /* 0x00007610ff097816 */ /* 0x000fc80000000009 */
[----:B------:R1:W2:Y:S02]  /*16730*/  @!P1 LDG.E.U16 R8, desc[UR20][R10.64] ;  /* 0x000000140a089981 */ /* 0x0002a4000c1e1500 */
[----:B-1----:R-:W-:Y:S02]  /*16740*/  PRMT R10, RZ, 0x7610, R10 ;  /* 0x00007610ff0a7816 */ /* 0x002fe4000000000a */
[----:B------:R-:W-:Y:S02]  /*16750*/  PRMT R11, RZ, 0x7610, R11 ;  /* 0x00007610ff0b7816 */ /* 0x000fe4000000000b */
[-C--:B---3--:R-:W-:Y:S02]  /*16760*/  IADD3 R12, P5, PT, R12, R69.reuse, RZ ;  /* 0x000000450c0c7210 */ /* 0x088fe40007fbe0ff */
[----:B----4-:R-:W-:-:S03]  /*16770*/  IADD3 R25, P4, PT, R25, R69, RZ ;  /* 0x0000004519197210 */ /* 0x010fc60007f9e0ff */
[----:B------:R1:W-:Y:S01]  /*16780*/  STL [R1+0x110], R12 ;  /* 0x0001100c01007387 */ /* 0x0003e20000100800 */
[----:B--2---:R-:W-:-:S05]  /*16790*/  IADD3 R19, P3, PT, R19, R69, RZ ;  /* 0x0000004513137210 */ /* 0x004fca0007f7e0ff */
[----:B------:R-:W-:Y:S04]  /*167a0*/  STL [R1+0x138], R19 ;  /* 0x0001381301007387 */ /* 0x000fe80000100800 */
[----:B------:R-:W-:Y:S01]  /*167b0*/  STL [R1+0x130], R25 ;  /* 0x0001301901007387 */ /* 0x000fe20000100800 */
[--C-:B------:R-:W-:Y:S02]  /*167c0*/  IMAD.X R13, R13, 0x1, R68.reuse, P5 ;  /* 0x000000010d0d7824 */ /* 0x100fe400028e0644 */
[----:B------:R-:W-:-:S03]  /*167d0*/  IMAD.X R31, R31, 0x1, R68, P4 ;  /* 0x000000011f1f7824 */ /* 0x000fc600020e0644 */
[----:B------:R2:W-:Y:S04]  /*167e0*/  STL [R1+0x10c], R13 ;  /* 0x00010c0d01007387 */ /* 0x0005e80000100800 */
[----:B------:R1:W3:Y:S01]  /*167f0*/  @!P1 LDG.E.U16 R9, desc[UR20][R12.64] ;  /* 0x000000140c099981 */ /* 0x0002e2000c1e1500 */
[----:B------:R-:W-:-:S03]  /*16800*/  IMAD.X R22, R22, 0x1, R68, P3 ;  /* 0x0000000116167824 */ /* 0x000fc600018e0644 */
[----:B------:R4:W-:Y:S04]  /*16810*/  STL [R1+0x12c], R31 ;  /* 0x00012c1f01007387 */ /* 0x0009e80000100800 */
[----:B0-----:R-:W3:Y:S01]  /*16820*/  LDL.LU R18, [R1+0x158] ;  /* 0x0001580001127983 */ /* 0x001ee20000300800 */
[----:B-1----:R-:W-:Y:S02]  /*16830*/  @!P1 IMAD.MOV.U32 R12, RZ, RZ, R25 ;  /* 0x000000ffff0c9224 */ /* 0x002fe400078e0019 */
[----:B--2---:R-:W-:Y:S01]  /*16840*/  @!P1 IMAD.MOV.U32 R13, RZ, RZ, R31 ;  /* 0x000000ffff0d9224 */ /* 0x004fe200078e001f */
[----:B------:R-:W2:Y:S04]  /*16850*/  LDL.LU R30, [R1+0x160] ;  /* 0x00016000011e7983 */ /* 0x000ea80000300800 */
[----:B------:R0:W-:Y:S04]  /*16860*/  STL [R1+0x134], R22 ;  /* 0x0001341601007387 */ /* 0x0001e80000100800 */
[----:B------:R-:W2:Y:S04]  /*16870*/  LDL.LU R25, [R1+0x168] ;  /* 0x0001680001197983 */ /* 0x000ea80000300800 */
[----:B------:R1:W2:Y:S02]  /*16880*/  @!P1 LDG.E.U16 R10, desc[UR20][R12.64] ;  /* 0x000000140c0a9981 */ /* 0x0002a4000c1e1500 */
[----:B-1----:R-:W-:-:S02]  /*16890*/  @!P1 IMAD.MOV.U32 R12, RZ, RZ, R19 ;  /* 0x000000ffff0c9224 */ /* 0x002fc400078e0013 */
[----:B------:R-:W-:Y:S01]  /*168a0*/  @!P1 IMAD.MOV.U32 R13, RZ, RZ, R22 ;  /* 0x000000ffff0d9224 */ /* 0x000fe200078e0016 */
[----:B------:R-:W2:Y:S01]  /*168b0*/  LDL.LU R19, [R1+0x154] ;  /* 0x0001540001137983 */ /* 0x000ea20000300800 */
[-C--:B------:R-:W-:Y:S02]  /*168c0*/  IADD3 R16, P5, PT, R16, R69.reuse, RZ ;  /* 0x0000004510107210 */ /* 0x080fe40007fbe0ff */
[-C--:B------:R-:W-:Y:S01]  /*168d0*/  IADD3 R28, P4, PT, R28, R69.reuse, RZ ;  /* 0x000000451c1c7210 */ /* 0x080fe20007f9e0ff */
[----:B------:R-:W2:Y:S04]  /*168e0*/  LDL.LU R36, [R1+0x15c] ;  /* 0x00015c0001247983 */ /* 0x000ea80000300800 */
[----:B------:R1:W2:Y:S01]  /*168f0*/  @!P1 LDG.E.U16 R11, desc[UR20][R12.64] ;  /* 0x000000140c0b9981 */ /* 0x0002a2000c1e1500 */
[----:B------:R-:W-:-:S03]  /*16900*/  IADD3 R23, P3, PT, R23, R69, RZ ;  /* 0x0000004517177210 */ /* 0x000fc60007f7e0ff */
[----:B----4-:R-:W4:Y:S01]  /*16910*/  LDL.LU R31, [R1+0x164] ;  /* 0x00016400011f7983 */ /* 0x010f220000300800 */
[----:B-1----:R-:W-:-:S03]  /*16920*/  PRMT R12, RZ, 0x7610, R12 ;  /* 0x00007610ff0c7816 */ /* 0x002fc6000000000c */
[----:B------:R1:W-:Y:S01]  /*16930*/  STL [R1+0x140], R16 ;  /* 0x0001401001007387 */ /* 0x0003e20000100800 */
[----:B------:R-:W-:Y:S01]  /*16940*/  PRMT R13, RZ, 0x7610, R13 ;  /* 0x00007610ff0d7816 */ /* 0x000fe2000000000d */
[--C-:B------:R-:W-:Y:S02]  /*16950*/  IMAD.X R17, R17, 0x1, R68.reuse, P5 ;  /* 0x0000000111117824 */ /* 0x100fe400028e0644 */
[----:B------:R-:W-:Y:S01]  /*16960*/  STL [R1+0x150], R23 ;  /* 0x0001501701007387 */ /* 0x000fe20000100800 */
[----:B------:R-:W-:-:S03]  /*16970*/  IMAD.X R29, R29, 0x1, R68, P4 ;  /* 0x000000011d1d7824 */ /* 0x000fc600020e0644 */
[----:B------:R-:W-:Y:S01]  /*16980*/  STL [R1+0x148], R28 ;  /* 0x0001481c01007387 */ /* 0x000fe20000100800 */
[----:B------:R-:W-:-:S03]  /*16990*/  IMAD.X R24, R24, 0x1, R68, P3 ;  /* 0x0000000118187824 */ /* 0x000fc600018e0644 */
[----:B------:R0:W-:Y:S04]  /*169a0*/  STL [R1+0x13c], R17 ;  /* 0x00013c1101007387 */ /* 0x0001e80000100800 */
[----:B------:R1:W4:Y:S04]  /*169b0*/  @!P1 LDG.E.U16 R12, desc[UR20][R16.64] ;  /* 0x00000014100c9981 */ /* 0x000328000c1e1500 */
[----:B------:R1:W-:Y:S04]  /*169c0*/  STL [R1+0x144], R29 ;  /* 0x0001441d01007387 */ /* 0x0003e80000100800 */
[----:B0-----:R-:W4:Y:S01]  /*169d0*/  LDL.LU R22, [R1+0x170] ;  /* 0x0001700001167983 */ /* 0x001f220000300800 */
[----:B-1----:R-:W-:-:S02]  /*169e0*/  @!P1 IMAD.MOV.U32 R16, RZ, RZ, R28 ;  /* 0x000000ffff109224 */ /* 0x002fc400078e001c */
[----:B------:R-:W-:Y:S01]  /*169f0*/  @!P1 IMAD.MOV.U32 R17, RZ, RZ, R29 ;  /* 0x000000ffff119224 */ /* 0x000fe200078e001d */
[----:B------:R0:W-:Y:S04]  /*16a00*/  STL [R1+0x14c], R24 ;  /* 0x00014c1801007387 */ /* 0x0001e80000100800 */
[----:B------:R-:W4:Y:S04]  /*16a10*/  LDL.LU R28, [R1+0x178] ;  /* 0x00017800011c7983 */ /* 0x000f280000300800 */
[----:B------:R-:W4:Y:S04]  /*16a20*/  LDL.LU R29, [R1+0x180] ;  /* 0x00018000011d7983 */ /* 0x000f280000300800 */
[----:B------:R1:W4:Y:S02]  /*16a30*/  @!P1 LDG.E.U16 R13, desc[UR20][R16.64] ;  /* 0x00000014100d9981 */ /* 0x000324000c1e1500 */
[----:B-1----:R-:W-:-:S02]  /*16a40*/  @!P1 IMAD.MOV.U32 R16, RZ, RZ, R23 ;  /* 0x000000ffff109224 */ /* 0x002fc400078e0017 */
[----:B------:R-:W4:Y:S04]  /*16a50*/  LDL.LU R23, [R1+0x16c] ;  /* 0x00016c0001177983 */ /* 0x000f280000300800 */
[----:B------:R-:W4:Y:S04]  /*16a60*/  LDL.LU R35, [R1+0x174] ;  /* 0x0001740001237983 */ /* 0x000f280000300800 */
[----:B------:R-:W4:Y:S01]  /*16a70*/  LDL.LU R34, [R1+0x17c] ;  /* 0x00017c0001227983 */ /* 0x000f220000300800 */
[----:B------:R-:W-:Y:S01]  /*16a80*/  PRMT R14, RZ, 0x7610, R14 ;  /* 0x00007610ff0e7816 */ /* 0x000fe2000000000e */
[----:B------:R-:W-:Y:S01]  /*16a90*/  @!P1 IMAD.MOV.U32 R17, RZ, RZ, R24 ;  /* 0x000000ffff119224 */ /* 0x000fe200078e0018 */
[----:B------:R-:W-:-:S04]  /*16aa0*/  PRMT R15, RZ, 0x7610, R15 ;  /* 0x00007610ff0f7816 */ /* 0x000fc8000000000f */
[----:B------:R1:W4:Y:S02]  /*16ab0*/  @!P1 LDG.E.U16 R14, desc[UR20][R16.64] ;  /* 0x00000014100e9981 */ /* 0x000324000c1e1500 */
[----:B-1----:R-:W-:Y:S02]  /*16ac0*/  PRMT R16, RZ, 0x7610, R16 ;  /* 0x00007610ff107816 */ /* 0x002fe40000000010 */
[----:B------:R-:W-:Y:S02]  /*16ad0*/  PRMT R17, RZ, 0x7610, R17 ;  /* 0x00007610ff117816 */ /* 0x000fe40000000011 */
[-C--:B---3--:R-:W-:Y:S02]  /*16ae0*/  IADD3 R18, P5, PT, R18, R69.reuse, RZ ;  /* 0x0000004512127210 */ /* 0x088fe40007fbe0ff */
[----:B--2---:R-:W-:-:S03]  /*16af0*/  IADD3 R30, P4, PT, R30, R69, RZ ;  /* 0x000000451e1e7210 */ /* 0x004fc60007f9e0ff */
[----:B------:R1:W-:Y:S01]  /*16b00*/  STL [R1+0x158], R18 ;  /* 0x0001581201007387 */ /* 0x0003e20000100800 */
[----:B------:R-:W-:-:S05]  /*16b10*/  IADD3 R25, P3, PT, R25, R69, RZ ;  /* 0x0000004519197210 */ /* 0x000fca0007f7e0ff */
[----:B------:R-:W-:Y:S04]  /*16b20*/  STL [R1+0x168], R25 ;  /* 0x0001681901007387 */ /* 0x000fe80000100800 */
[----:B------:R-:W-:Y:S01]  /*16b30*/  STL [R1+0x160], R30 ;  /* 0x0001601e01007387 */ /* 0x000fe20000100800 */
[--C-:B------:R-:W-:Y:S02]  /*16b40*/  IMAD.X R19, R19, 0x1, R68.reuse, P5 ;  /* 0x0000000113137824 */ /* 0x100fe400028e0644 */
[----:B------:R-:W-:-:S03]  /*16b50*/  IMAD.X R36, R36, 0x1, R68, P4 ;  /* 0x0000000124247824 */ /* 0x000fc600020e0644 */
[----:B------:R2:W-:Y:S04]  /*16b60*/  STL [R1+0x154], R19 ;  /* 0x0001541301007387 */ /* 0x0005e80000100800 */
[----:B------:R1:W3:Y:S01]  /*16b70*/  @!P1 LDG.E.U16 R15, desc[UR20][R18.64] ;  /* 0x00000014120f9981 */ /* 0x0002e2000c1e1500 */
[----:B----4-:R-:W-:-:S03]  /*16b80*/  IMAD.X R31, R31, 0x1, R68, P3 ;  /* 0x000000011f1f7824 */ /* 0x010fc600018e0644 */
[----:B------:R4:W-:Y:S04]  /*16b90*/  STL [R1+0x15c], R36 ;  /* 0x00015c2401007387 */ /* 0x0009e80000100800 */
[----:B0-----:R-:W3:Y:S01]  /*16ba0*/  LDL.LU R24, [R1+0x188] ;  /* 0x0001880001187983 */ /* 0x001ee20000300800 */
[----:B-1----:R-:W-:Y:S02]  /*16bb0*/  @!P1 IMAD.MOV.U32 R18, RZ, RZ, R30 ;  /* 0x000000ffff129224 */ /* 0x002fe400078e001e */
[----:B--2---:R-:W-:Y:S01]  /*16bc0*/  @!P1 IMAD.MOV.U32 R19, RZ, RZ, R36 ;  /* 0x000000ffff139224 */ /* 0x004fe200078e0024 */
[----:B------:R0:W-:Y:S04]  /*16bd0*/  STL [R1+0x164], R31 ;  /* 0x0001641f01007387 */ /* 0x0001e80000100800 */
[----:B------:R1:W2:Y:S04]  /*16be0*/  @!P1 LDG.E.U16 R16, desc[UR20][R18.64] ;  /* 0x0000001412109981 */ /* 0x0002a8000c1e1500 */
[----:B------:R-:W2:Y:S01]  /*16bf0*/  LDL.LU R30, [R1+0x190] ;  /* 0x00019000011e7983 */ /* 0x000ea20000300800 */
[----:B-1----:R-:W-:-:S02]  /*16c00*/  @!P1 IMAD.MOV.U32 R18, RZ, RZ, R25 ;  /* 0x000000ffff129224 */ /* 0x002fc400078e0019 */
[----:B------:R-:W-:Y:S01]  /*16c10*/  @!P1 IMAD.MOV.U32 R19, RZ, RZ, R31 ;  /* 0x000000ffff139224 */ /* 0x000fe200078e001f */
[----:B------:R-:W2:Y:S04]  /*16c20*/  LDL.LU R25, [R1+0x184] ;  /* 0x0001840001197983 */ /* 0x000ea80000300800 */
[----:B------:R-:W2:Y:S01]  /*16c30*/  LDL.LU R37, [R1+0x18c] ;  /* 0x00018c0001257983 */ /* 0x000ea20000300800 */
[----:B------:R-:W-:-:S03]  /*16c40*/  IADD3 R22, P5, PT, R22, R69, RZ ;  /* 0x0000004516167210 */ /* 0x000fc60007fbe0ff */
[----:B----4-:R-:W4:Y:S04]  /*16c50*/  LDL.LU R36, [R1+0x194] ;  /* 0x0001940001247983 */ /* 0x010f280000300800 */
[----:B0-----:R-:W4:Y:S01]  /*16c60*/  LDL.LU R31, [R1+0x198] ;  /* 0x00019800011f7983 */ /* 0x001f220000300800 */
[----:B------:R-:W-:-:S03]  /*16c70*/  IADD3 R28, P4, PT, R28, R69, RZ ;  /* 0x000000451c1c7210 */ /* 0x000fc60007f9e0ff */
[----:B------:R0:W4:Y:S01]  /*16c80*/  @!P1 LDG.E.U16 R17, desc[UR20][R18.64] ;  /* 0x0000001412119981 */ /* 0x000122000c1e1500 */
[----:B------:R-:W-:-:S03]  /*16c90*/  IADD3 R29, P3, PT, R29, R69, RZ ;  /* 0x000000451d1d7210 */ /* 0x000fc60007f7e0ff */
[----:B------:R1:W-:Y:S01]  /*16ca0*/  STL [R1+0x170], R22 ;  /* 0x0001701601007387 */ /* 0x0003e20000100800 */
[----:B0-----:R-:W-:-:S03]  /*16cb0*/  PRMT R18, RZ, 0x7610, R18 ;  /* 0x00007610ff127816 */ /* 0x001fc60000000012 */
[----:B------:R-:W-:Y:S01]  /*16cc0*/  STL [R1+0x180], R29 ;  /* 0x0001801d01007387 */ /* 0x000fe20000100800 */
[----:B------:R-:W-:-:S03]  /*16cd0*/  PRMT R19, RZ, 0x7610, R19 ;  /* 0x00007610ff137816 */ /* 0x000fc60000000013 */
[----:B------:R-:W-:Y:S01]  /*16ce0*/  STL [R1+0x178], R28 ;  /* 0x0001781c01007387 */ /* 0x000fe20000100800 */
[--C-:B------:R-:W-:Y:S02]  /*16cf0*/  IMAD.X R23, R23, 0x1, R68.reuse, P5 ;  /* 0x0000000117177824 */ /* 0x100fe400028e0644 */
[----:B------:R-:W-:-:S03]  /*16d00*/  IMAD.X R35, R35, 0x1, R68, P4 ;  /* 0x0000000123237824 */ /* 0x000fc600020e0644 */
[----:B------:R0:W-:Y:S01]  /*16d10*/  STL [R1+0x16c], R23 ;  /* 0x00016c1701007387 */ /* 0x0001e20000100800 */
[----:B------:R-:W-:-:S03]  /*16d20*/  IMAD.X R34, R34, 0x1, R68, P3 ;  /* 0x0000000122227824 */ /* 0x000fc600018e0644 */
[----:B------:R1:W4:Y:S04]  /*16d30*/  @!P1 LDG.E.U16 R18, desc[UR20][R22.64] ;  /* 0x0000001416129981 */ /* 0x000328000c1e1500 */
[----:B------:R-:W-:Y:S01]  /*16d40*/  STL [R1+0x174], R35 ;  /* 0x0001742301007387 */ /* 0x000fe20000100800 */
[----:B-1----:R-:W-:Y:S02]  /*16d50*/  @!P1 IMAD.MOV.U32 R22, RZ, RZ, R28 ;  /* 0x000000ffff169224 */ /* 0x002fe400078e001c */
[----:B0-----:R-:W-:Y:S01]  /*16d60*/  @!P1 IMAD.MOV.U32 R23, RZ, RZ, R35 ;  /* 0x000000ffff179224 */ /* 0x001fe200078e0023 */
[----:B------:R0:W-:Y:S04]  /*16d70*/  STL [R1+0x17c], R34 ;  /* 0x00017c2201007387 */ /* 0x0001e80000100800 */
[----:B------:R1:W4:Y:S04]  /*16d80*/  @!P1 LDG.E.U16 R19, desc[UR20][R22.64] ;  /* 0x0000001416139981 */ /* 0x000328000c1e1500 */
[----:B------:R-:W4:Y:S01]  /*16d90*/  LDL.LU R28, [R1+0x1a0] ;  /* 0x0001a000011c7983 */ /* 0x000f220000300800 */
[----:B-1----:R-:W-:-:S03]  /*16da0*/  @!P1 IMAD.MOV.U32 R22, RZ, RZ, R29 ;  /* 0x000000ffff169224 */ /* 0x002fc600078e001d */
[----:B------:R-:W4:Y:S01]  /*16db0*/  LDL.LU R29, [R1+0x19c] ;  /* 0x00019c00011d7983 */ /* 0x000f220000300800 */
[----:B------:R-:W-:-:S03]  /*16dc0*/  @!P1 IMAD.MOV.U32 R23, RZ, RZ, R34 ;  /* 0x000000ffff179224 */ /* 0x000fc600078e0022 */
[----:B------:R-:W4:Y:S04]  /*16dd0*/  LDL.LU R41, [R1+0x1a4] ;  /* 0x0001a40001297983 */ /* 0x000f280000300800 */
[----:B0-----:R-:W4:Y:S04]  /*16de0*/  LDL.LU R34, [R1+0x1a8] ;  /* 0x0001a80001227983 */ /* 0x001f280000300800 */
[----:B------:R-:W4:Y:S04]  /*16df0*/  LDL.LU R40, [R1+0x1ac] ;  /* 0x0001ac0001287983 */ /* 0x000f280000300800 */
[----:B------:R-:W4:Y:S01]  /*16e00*/  LDL.LU R35, [R1+0x1b0] ;  /* 0x0001b00001237983 */ /* 0x000f220000300800 */
[----:B------:R-:W-:-:S02]  /*16e10*/  PRMT R20, RZ, 0x7610, R20 ;  /* 0x00007610ff147816 */ /* 0x000fc40000000014 */
[----:B------:R-:W-:-:S04]  /*16e20*/  PRMT R21, RZ, 0x7610, R21 ;  /* 0x00007610ff157816 */ /* 0x000fc80000000015 */
[----:B------:R0:W4:Y:S02]  /*16e30*/  @!P1 LDG.E.U16 R20, desc[UR20][R22.64] ;  /* 0x0000001416149981 */ /* 0x000124000c1e1500 */
[----:B0-----:R-:W-:Y:S02]  /*16e40*/  PRMT R22, RZ, 0x7610, R22 ;  /* 0x00007610ff167816 */ /* 0x001fe40000000016 */
[----:B------:R-:W-:Y:S02]  /*16e50*/  PRMT R23, RZ, 0x7610, R23 ;  /* 0x00007610ff177816 */ /* 0x000fe40000000017 */
[----:B---3--:R-:W-:-:S05]  /*16e60*/  IADD3 R24, P5, PT, R24, R69, RZ ;  /* 0x0000004518187210 */ /* 0x008fca0007fbe0ff */
[----:B------:R0:W-:Y:S01]  /*16e70*/  STL [R1+0x188], R24 ;  /* 0x0001881801007387 */ /* 0x0001e20000100800 */
[----:B--2---:R-:W-:Y:S01]  /*16e80*/  IADD3 R30, P4, PT, R30, R69, RZ ;  /* 0x000000451e1e7210 */ /* 0x004fe20007f9e0ff */
[----:B------:R-:W-:-:S04]  /*16e90*/  IMAD.X R25, R25, 0x1, R68, P5 ;  /* 0x0000000119197824 */ /* 0x000fc800028e0644 */
[----:B------:R-:W-:Y:S01]  /*16ea0*/  IMAD.X R37, R37, 0x1, R68, P4 ;  /* 0x0000000125257824 */ /* 0x000fe200020e0644 */
[----:B------:R0:W2:Y:S01]  /*16eb0*/  @!P1 LDG.E.U16 R21, desc[UR20][R24.64] ;  /* 0x0000001418159981 */ /* 0x0000a2000c1e1500 */
[----:B----4-:R-:W-:-:S05]  /*16ec0*/  IADD3 R31, P3, PT, R31, R69, RZ ;  /* 0x000000451f1f7210 */ /* 0x010fca0007f7e0ff */
[----:B------:R-:W-:Y:S01]  /*16ed0*/  STL [R1+0x198], R31 ;  /* 0x0001981f01007387 */ /* 0x000fe20000100800 */
[----:B0-----:R-:W-:-:S03]  /*16ee0*/  @!P1 IMAD.MOV.U32 R24, RZ, RZ, R30 ;  /* 0x000000ffff189224 */ /* 0x001fc600078e001e */
[----:B------:R-:W-:Y:S01]  /*16ef0*/  STL [R1+0x190], R30 ;  /* 0x0001901e01007387 */ /* 0x000fe20000100800 */
[----:B------:R-:W-:-:S03]  /*16f00*/  IMAD.X R36, R36, 0x1, R68, P3 ;  /* 0x0000000124247824 */ /* 0x000fc600018e0644 */
[----:B------:R0:W-:Y:S02]  /*16f10*/  STL [R1+0x184], R25 ;  /* 0x0001841901007387 */ /* 0x0001e40000100800 */
[----:B0-----:R-:W-:Y:S02]  /*16f20*/  @!P1 IMAD.MOV.U32 R25, RZ, RZ, R37 ;  /* 0x000000ffff199224 */ /* 0x001fe400078e0025 */
[----:B------:R0:W-:Y:S04]  /*16f30*/  STL [R1+0x18c], R37 ;  /* 0x00018c2501007387 */ /* 0x0001e80000100800 */
[----:B------:R1:W3:Y:S04]  /*16f40*/  @!P1 LDG.E.U16 R22, desc[UR20][R24.64] ;  /* 0x0000001418169981 */ /* 0x0002e8000c1e1500 */
[----:B------:R4:W-:Y:S04]  /*16f50*/  STL [R1+0x194], R36 ;  /* 0x0001942401007387 */ /* 0x0009e80000100800 */
[----:B------:R-:W2:Y:S01]  /*16f60*/  LDL.LU R30, [R1+0x1b8] ;  /* 0x0001b800011e7983 */ /* 0x000ea20000300800 */
[----:B-1----:R-:W-:-:S02]  /*16f70*/  @!P1 IMAD.MOV.U32 R24, RZ, RZ, R31 ;  /* 0x000000ffff189224 */ /* 0x002fc400078e001f */
[----:B------:R-:W-:Y:S01]  /*16f80*/  @!P1 IMAD.MOV.U32 R25, RZ, RZ, R36 ;  /* 0x000000ffff199224 */ /* 0x000fe200078e0024 */
[----:B------:R-:W3:Y:S04]  /*16f90*/  LDL.LU R31, [R1+0x1b4] ;  /* 0x0001b400011f7983 */ /* 0x000ee80000300800 */
[----:B------:R-:W3:Y:S04]  /*16fa0*/  LDL.LU R43, [R1+0x1bc] ;  /* 0x0001bc00012b7983 */ /* 0x000ee80000300800 */
[----:B------:R1:W3:Y:S04]  /*16fb0*/  @!P1 LDG.E.U16 R23, desc[UR20][R24.64] ;  /* 0x0000001418179981 */ /* 0x0002e8000c1e1500 */
[----:B------:R-:W3:Y:S01]  /*16fc0*/  LDL.LU R42, [R1+0x1c0] ;  /* 0x0001c000012a7983 */ /* 0x000ee20000300800 */
[----:B------:R-:W-:-:S03]  /*16fd0*/  IADD3 R28, P5, PT, R28, R69, RZ ;  /* 0x000000451c1c7210 */ /* 0x000fc60007fbe0ff */
[----:B0-----:R-:W3:Y:S01]  /*16fe0*/  LDL.LU R37, [R1+0x1c4] ;  /* 0x0001c40001257983 */ /* 0x001ee20000300800 */
[----:B-1----:R-:W-:-:S03]  /*16ff0*/  PRMT R24, RZ, 0x7610, R24 ;  /* 0x00007610ff187816 */ /* 0x002fc60000000018 */
[----:B----4-:R-:W4:Y:S01]  /*17000*/  LDL.LU R36, [R1+0x1c8] ;  /* 0x0001c80001247983 */ /* 0x010f220000300800 */
[----:B------:R-:W-:-:S03]  /*17010*/  IMAD.X R29, R29, 0x1, R68, P5 ;  /* 0x000000011d1d7824 */ /* 0x000fc600028e0644 */
[----:B------:R0:W-:Y:S01]  /*17020*/  STL [R1+0x1a0], R28 ;  /* 0x0001a01c01007387 */ /* 0x0001e20000100800 */
[----:B------:R-:W-:-:S03]  /*17030*/  IADD3 R34, P4, PT, R34, R69, RZ ;  /* 0x0000004522227210 */ /* 0x000fc60007f9e0ff */
[----:B------:R0:W4:Y:S01]  /*17040*/  @!P1 LDG.E.U16 R24, desc[UR20][R28.64] ;  /* 0x000000141c189981 */ /* 0x000122000c1e1500 */
[----:B------:R-:W-:Y:S01]  /*17050*/  IADD3 R35, P3, PT, R35, R69, RZ ;  /* 0x0000004523237210 */ /* 0x000fe20007f7e0ff */
[----:B------:R-:W-:Y:S01]  /*17060*/  IMAD.X R41, R41, 0x1, R68, P4 ;  /* 0x0000000129297824 */ /* 0x000fe200020e0644 */
[----:B------:R-:W-:-:S03]  /*17070*/  PRMT R25, RZ, 0x7610, R25 ;  /* 0x00007610ff197816 */ /* 0x000fc60000000019 */
[----:B------:R-:W-:Y:S01]  /*17080*/  STL [R1+0x1b0], R35 ;  /* 0x0001b02301007387 */ /* 0x000fe20000100800 */
[----:B------:R-:W-:-:S03]  /*17090*/  IMAD.X R40, R40, 0x1, R68, P3 ;  /* 0x0000000128287824 */ /* 0x000fc600018e0644 */
[----:B------:R-:W-:Y:S01]  /*170a0*/  STL [R1+0x1a8], R34 ;  /* 0x0001a82201007387 */ /* 0x000fe20000100800 */
[----:B0-----:R-:W-:-:S03]  /*170b0*/  @!P1 IMAD.MOV.U32 R28, RZ, RZ, R34 ;  /* 0x000000ffff1c9224 */ /* 0x001fc600078e0022 */
[----:B------:R0:W-:Y:S04]  /*170c0*/  STL [R1+0x19c], R29 ;  /* 0x00019c1d01007387 */ /* 0x0001e80000100800 */
[----:B------:R-:W-:Y:S01]  /*170d0*/  STL [R1+0x1a4], R41 ;  /* 0x0001a42901007387 */ /* 0x000fe20000100800 */
[----:B0-----:R-:W-:-:S03]  /*170e0*/  @!P1 IMAD.MOV.U32 R29, RZ, RZ, R41 ;  /* 0x000000ffff1d9224 */ /* 0x001fc600078e0029 */
[----:B------:R0:W-:Y:S04]  /*170f0*/  STL [R1+0x1ac], R40 ;  /* 0x0001ac2801007387 */ /* 0x0001e80000100800 */
[----:B------:R1:W4:Y:S04]  /*17100*/  @!P1 LDG.E.U16 R25, desc[UR20][R28.64] ;  /* 0x000000141c199981 */ /* 0x000328000c1e1500 */
[----:B------:R-:W4:Y:S01]  /*17110*/  LDL.LU R34, [R1+0x1d0] ;  /* 0x0001d00001227983 */ /* 0x000f220000300800 */
[----:B-1----:R-:W-:-:S03]  /*17120*/  @!P1 IMAD.MOV.U32 R28, RZ, RZ, R35 ;  /* 0x000000ffff1c9224 */ /* 0x002fc600078e0023 */
[----:B------:R-:W4:Y:S01]  /*17130*/  LDL.LU R35, [R1+0x1cc] ;  /* 0x0001cc0001237983 */ /* 0x000f220000300800 */
[----:B------:R-:W-:-:S03]  /*17140*/  @!P1 IMAD.MOV.U32 R29, RZ, RZ, R40 ;  /* 0x000000ffff1d9224 */ /* 0x000fc600078e0028 */
[----:B------:R-:W4:Y:S04]  /*17150*/  LDL.LU R76, [R1+0x1d4] ;  /* 0x0001d400014c7983 */ /* 0x000f280000300800 */
[----:B------:R-:W4:Y:S04]  /*17160*/  LDL.LU R74, [R1+0x1d8] ;  /* 0x0001d800014a7983 */ /* 0x000f280000300800 */
[----:B0-----:R-:W4:Y:S01]  /*17170*/  LDL.LU R40, [R1+0x1e0] ;  /* 0x0001e00001287983 */ /* 0x001f220000300800 */
[----:B------:R-:W-:Y:S02]  /*17180*/  PRMT R26, RZ, 0x7610, R26 ;  /* 0x00007610ff1a7816 */ /* 0x000fe4000000001a */
[----:B------:R-:W-:-:S04]  /*17190*/  PRMT R27, RZ, 0x7610, R27 ;  /* 0x00007610ff1b7816 */ /* 0x000fc8000000001b */
[----:B------:R0:W4:Y:S02]  /*171a0*/  @!P1 LDG.E.U16 R26, desc[UR20][R28.64] ;  /* 0x000000141c1a9981 */ /* 0x000124000c1e1500 */
[----:B0-----:R-:W-:Y:S02]  /*171b0*/  PRMT R28, RZ, 0x7610, R28 ;  /* 0x00007610ff1c7816 */ /* 0x001fe4000000001c */
[----:B--2---:R-:W-:-:S05]  /*171c0*/  IADD3 R30, P5, PT, R30, R69, RZ ;  /* 0x000000451e1e7210 */ /* 0x004fca0007fbe0ff */
[----:B---3--:R-:W-:Y:S01]  /*171d0*/  IMAD.X R31, R31, 0x1, R68, P5 ;  /* 0x000000011f1f7824 */ /* 0x008fe200028e0644 */
[----:B------:R0:W-:Y:S04]  /*171e0*/  STL [R1+0x1b8], R30 ;  /* 0x0001b81e01007387 */ /* 0x0001e80000100800 */
[----:B------:R0:W2:Y:S01]  /*171f0*/  @!P1 LDG.E.U16 R27, desc[UR20][R30.64] ;  /* 0x000000141e1b9981 */ /* 0x0000a2000c1e1500 */
[-C--:B------:R-:W-:Y:S02]  /*17200*/  IADD3 R42, P4, PT, R42, R69.reuse, RZ ;  /* 0x000000452a2a7210 */ /* 0x080fe40007f9e0ff */
[----:B----4-:R-:W-:-:S03]  /*17210*/  IADD3 R36, P3, PT, R36, R69, RZ ;  /* 0x0000004524247210 */ /* 0x010fc60007f7e0ff */
[----:B------:R-:W-:Y:S02]  /*17220*/  IMAD.X R43, R43, 0x1, R68, P4 ;  /* 0x000000012b2b7824 */ /* 0x000fe400020e0644 */
[----:B------:R-:W-:Y:S01]  /*17230*/  STL [R1+0x1c8], R36 ;  /* 0x0001c82401007387 */ /* 0x000fe20000100800 */
[----:B0-----:R-:W-:-:S03]  /*17240*/  @!P1 IMAD.MOV.U32 R30, RZ, RZ, R42 ;  /* 0x000000ffff1e9224 */ /* 0x001fc600078e002a */
[----:B------:R-:W-:Y:S01]  /*17250*/  STL [R1+0x1c0], R42 ;  /* 0x0001c02a01007387 */ /* 0x000fe20000100800 */
[----:B------:R-:W-:-:S03]  /*17260*/  IMAD.X R37, R37, 0x1, R68, P3 ;  /* 0x0000000125257824 */ /* 0x000fc600018e0644 */
[----:B------:R0:W-:Y:S04]  /*17270*/  STL [R1+0x1b4], R31 ;  /* 0x0001b41f01007387 */ /* 0x0001e80000100800 */
[----:B------:R-:W-:Y:S04]  /*17280*/  STL [R1+0x1bc], R43 ;  /* 0x0001bc2b01007387 */ /* 0x000fe80000100800 */
[----:B------:R-:W3:Y:S01]  /*17290*/  LDL.LU R41, [R1+0x1dc] ;  /* 0x0001dc0001297983 */ /* 0x000ee20000300800 */
[----:B0-----:R-:W-:-:S03]  /*172a0*/  @!P1 IMAD.MOV.U32 R31, RZ, RZ, R43 ;  /* 0x000000ffff1f9224 */ /* 0x001fc600078e002b */
[----:B------:R0:W-:Y:S04]  /*172b0*/  STL [R1+0x1c4], R37 ;  /* 0x0001c42501007387 */ /* 0x0001e80000100800 */
[----:B------:R1:W4:Y:S02]  /*172c0*/  @!P1 LDG.E.U16 R28, desc[UR20][R30.64] ;  /* 0x000000141e1c9981 */ /* 0x000324000c1e1500 */
[----:B-1----:R-:W-:Y:S02]  /*172d0*/  @!P1 IMAD.MOV.U32 R31, RZ, RZ, R37 ;  /* 0x000000ffff1f9224 */ /* 0x002fe400078e0025 */
[----:B------:R-:W-:Y:S01]  /*172e0*/  @!P1 IMAD.MOV.U32 R30, RZ, RZ, R36 ;  /* 0x000000ffff1e9224 */ /* 0x000fe200078e0024 */
[----:B0-----:R-:W2:Y:S04]  /*172f0*/  LDL.LU R37, [R1+0x1e4] ;  /* 0x0001e40001257983 */ /* 0x001ea80000300800 */
[----:B------:R-:W2:Y:S01]  /*17300*/  LDL.LU R36, [R1+0x1e8] ;  /* 0x0001e80001247983 */ /* 0x000ea20000300800 */
[----:B------:R-:W-:-:S03]  /*17310*/  IADD3 R34, P5, PT, R34, R69, RZ ;  /* 0x0000004522227210 */ /* 0x000fc60007fbe0ff */
[----:B------:R-:W4:Y:S04]  /*17320*/  LDL.LU R75, [R1+0x1f0] ;  /* 0x0001f000014b7983 */ /* 0x000f280000300800 */
[----:B------:R-:W4:Y:S01]  /*17330*/  LDL.LU R42, [R1+0x1f8] ;  /* 0x0001f800012a7983 */ /* 0x000f220000300800 */
[----:B------:R-:W-:-:S03]  /*17340*/  IMAD.X R35, R35, 0x1, R68, P5 ;  /* 0x0000000123237824 */ /* 0x000fc600028e0644 */
[----:B------:R0:W-:Y:S01]  /*17350*/  STL [R1+0x1d0], R34 ;  /* 0x0001d02201007387 */ /* 0x0001e20000100800 */
[-C--:B------:R-:W-:Y:S02]  /*17360*/  IADD3 R74, P4, PT, R74, R69.reuse, RZ ;  /* 0x000000454a4a7210 */ /* 0x080fe40007f9e0ff */
[----:B------:R-:W-:-:S03]  /*17370*/  IADD3 R40, P3, PT, R40, R69, RZ ;  /* 0x0000004528287210 */ /* 0x000fc60007f7e0ff */
[----:B------:R-:W-:Y:S02]  /*17380*/  IMAD.X R76, R76, 0x1, R68, P4 ;  /* 0x000000014c4c7824 */ /* 0x000fe400020e0644 */
[----:B------:R-:W-:Y:S04]  /*17390*/  STL [R1+0x1e0], R40 ;  /* 0x0001e02801007387 */ /* 0x000fe80000100800 */
[----:B------:R-:W-:Y:S04]  /*173a0*/  STL [R1+0x1d8], R74 ;  /* 0x0001d84a01007387 */ /* 0x000fe80000100800 */
[----:B------:R1:W-:Y:S04]  /*173b0*/  STL [R1+0x1cc], R35 ;  /* 0x0001cc2301007387 */ /* 0x0003e80000100800 */
[----:B------:R-:W-:Y:S04]  /*173c0*/  STL [R1+0x1d4], R76 ;  /* 0x0001d44c01007387 */ /* 0x000fe80000100800 */
[----:B------:R-:W4:Y:S04]  /*173d0*/  LDL.LU R77, [R1+0x1ec] ;  /* 0x0001ec00014d7983 */ /* 0x000f280000300800 */
[----:B------:R-:W4:Y:S01]  /*173e0*/  LDL.LU R43, [R1+0x1f4] ;  /* 0x0001f400012b7983 */ /* 0x000f220000300800 */
[----:B------:R-:W-:-:S06]  /*173f0*/  PRMT R29, RZ, 0x7610, R29 ;  /* 0x00007610ff1d7816 */ /* 0x000fcc000000001d */
[----:B------:R0:W4:Y:S02]  /*17400*/  @!P1 LDG.E.U16 R29, desc[UR20][R30.64] ;  /* 0x000000141e1d9981 */ /* 0x000124000c1e1500 */
[----:B0-----:R-:W-:Y:S02]  /*17410*/  PRMT R30, RZ, 0x7610, R30 ;  /* 0x00007610ff1e7816 */ /* 0x001fe4000000001e */
[----:B------:R-:W-:-:S04]  /*17420*/  PRMT R31, RZ, 0x7610, R31 ;  /* 0x00007610ff1f7816 */ /* 0x000fc8000000001f */
[----:B------:R0:W4:Y:S02]  /*17430*/  @!P1 LDG.E.U16 R30, desc[UR20][R34.64] ;  /* 0x00000014221e9981 */ /* 0x000124000c1e1500 */
[----:B0-----:R-:W-:Y:S02]  /*17440*/  @!P1 IMAD.MOV.U32 R34, RZ, RZ, R74 ;  /* 0x000000ffff229224 */ /* 0x001fe400078e004a */
[----:B-1----:R-:W-:-:S05]  /*17450*/  @!P1 IMAD.MOV.U32 R35, RZ, RZ, R76 ;  /* 0x000000ffff239224 */ /* 0x002fca00078e004c */
[----:B------:R0:W4:Y:S01]  /*17460*/  @!P1 LDG.E.U16 R31, desc[UR20][R34.64] ;  /* 0x00000014221f9981 */ /* 0x000122000c1e1500 */
[----:B------:R-:W-:Y:S01]  /*17470*/  PRMT R33, RZ, 0x7610, R33 ;  /* 0x00007610ff217816 */ /* 0x000fe20000000021 */
[----:B0-----:R-:W-:Y:S02]  /*17480*/  @!P1 IMAD.MOV.U32 R34, RZ, RZ, R40 ;  /* 0x000000ffff229224 */ /* 0x001fe400078e0028 */
[----:B---3--:R-:W-:-:S04]  /*17490*/  IMAD.X R41, R41, 0x1, R68, P3 ;  /* 0x0000000129297824 */ /* 0x008fc800018e0644 */
[----:B------:R-:W-:Y:S01]  /*174a0*/  @!P1 IMAD.MOV.U32 R35, RZ, RZ, R41 ;  /* 0x000000ffff239224 */ /* 0x000fe200078e0029 */
[----:B------:R0:W-:Y:S04]  /*174b0*/  STL [R1+0x1dc], R41 ;  /* 0x0001dc2901007387 */ /* 0x0001e80000100800 */
[----:B0-----:R-:W3:Y:S04]  /*174c0*/  LDL.LU R41, [R1+0x1fc] ;  /* 0x0001fc0001297983 */ /* 0x001ee80000300800 */
[----:B------:R-:W3:Y:S04]  /*174d0*/  LDL.LU R40, [R1+0x200] ;  /* 0x0002000001287983 */ /* 0x000ee80000300800 */
[----:B------:R-:W3:Y:S01]  /*174e0*/  LDL.LU R76, [R1+0x208] ;  /* 0x00020800014c7983 */ /* 0x000ee20000300800 */
[----:B--2---:R-:W-:-:S03]  /*174f0*/  IADD3 R36, P5, PT, R36, R69, RZ ;  /* 0x0000004524247210 */ /* 0x004fc60007fbe0ff */
[----:B------:R-:W2:Y:S01]  /*17500*/  LDL.LU R74, [R1+0x210] ;  /* 0x00021000014a7983 */ /* 0x000ea20000300800 */
[-C--:B----4-:R-:W-:Y:S01]  /*17510*/  IADD3 R75, P4, PT, R75, R69.reuse, RZ ;  /* 0x000000454b4b7210 */ /* 0x090fe20007f9e0ff */
[--C-:B------:R-:W-:Y:S01]  /*17520*/  IMAD.X R37, R37, 0x1, R68.reuse, P5 ;  /* 0x0000000125257824 */ /* 0x100fe200028e0644 */
[----:B------:R-:W-:Y:S01]  /*17530*/  IADD3 R42, P3, PT, R42, R69, RZ ;  /* 0x000000452a2a7210 */ /* 0x000fe20007f7e0ff */
[----:B------:R-:W-:Y:S04]  /*17540*/  STL [R1+0x1e8], R36 ;  /* 0x0001e82401007387 */ /* 0x000fe80000100800 */
[----:B------:R-:W-:Y:S04]  /*17550*/  STL [R1+0x1f8], R42 ;  /* 0x0001f82a01007387 */ /* 0x000fe80000100800 */
[----:B------:R-:W-:Y:S04]  /*17560*/  STL [R1+0x1f0], R75 ;  /* 0x0001f04b01007387 */ /* 0x000fe80000100800 */
[----:B------:R0:W-:Y:S04]  /*17570*/  STL [R1+0x1e4], R37 ;  /* 0x0001e42501007387 */ /* 0x0001e80000100800 */
[----:B------:R0:W4:Y:S01]  /*17580*/  @!P1 LDG.E.U16 R33, desc[UR20][R36.64] ;  /* 0x0000001424219981 */ /* 0x000122000c1e1500 */
[----:B------:R-:W-:-:S02]  /*17590*/  IMAD.X R77, R77, 0x1, R68, P4 ;  /* 0x000000014d4d7824 */ /* 0x000fc400020e0644 */
[----:B------:R-:W-:-:S03]  /*175a0*/  IMAD.X R43, R43, 0x1, R68, P3 ;  /* 0x000000012b2b7824 */ /* 0x000fc600018e0644 */
[----:B------:R1:W-:Y:S01]  /*175b0*/  STL [R1+0x1ec], R77 ;  /* 0x0001ec4d01007387 */ /* 0x0003e20000100800 */
[----:B0-----:R-:W-:-:S03]  /*175c0*/  @!P1 IMAD.MOV.U32 R37, RZ, RZ, R77 ;  /* 0x000000ffff259224 */ /* 0x001fc600078e004d */
[----:B------:R-:W4:Y:S04]  /*175d0*/  LDL.LU R79, [R1+0x204] ;  /* 0x00020400014f7983 */ /* 0x000f280000300800 */
[----:B------:R0:W-:Y:S04]  /*175e0*/  STL [R1+0x1f4], R43 ;  /* 0x0001f42b01007387 */ /* 0x0001e80000100800 */
[----:B-1----:R-:W4:Y:S01]  /*175f0*/  LDL.LU R77, [R1+0x20c] ;  /* 0x00020c00014d7983 */ /* 0x002f220000300800 */
[----:B------:R-:W-:Y:S01]  /*17600*/  PRMT R32, RZ, 0x7610, R32 ;  /* 0x00007610ff207816 */ /* 0x000fe20000000020 */
[----:B------:R-:W-:-:S05]  /*17610*/  @!P1 IMAD.MOV.U32 R36, RZ, RZ, R75 ;  /* 0x000000ffff249224 */ /* 0x000fca00078e004b */
[----:B------:R1:W4:Y:S02]  /*17620*/  @!P1 LDG.E.U16 R32, desc[UR20][R34.64] ;  /* 0x0000001422209981 */ /* 0x000324000c1e1500 */
[----:B-1----:R-:W-:Y:S02]  /*17630*/  PRMT R34, RZ, 0x7610, R34 ;  /* 0x00007610ff227816 */ /* 0x002fe40000000022 */
[----:B------:R-:W-:-:S04]  /*17640*/  PRMT R35, RZ, 0x7610, R35 ;  /* 0x00007610ff237816 */ /* 0x000fc80000000023 */
[----:B------:R1:W4:Y:S02]  /*17650*/  @!P1 LDG.E.U16 R34, desc[UR20][R36.64] ;  /* 0x0000001424229981 */ /* 0x000324000c1e1500 */
[----:B-1----:R-:W-:Y:S02]  /*17660*/  @!P1 IMAD.MOV.U32 R36, RZ, RZ, R42 ;  /* 0x000000ffff249224 */ /* 0x002fe400078e002a */
[----:B------:R-:W-:Y:S02]  /*17670*/  @!P1 IMAD.MOV.U32 R37, RZ, RZ, R43 ;  /* 0x000000ffff259224 */ /* 0x000fe400078e002b */
[----:B0-----:R-:W4:Y:S04]  /*17680*/  LDL.LU R43, [R1+0x214] ;  /* 0x00021400012b7983 */ /* 0x001f280000300800 */
[----:B------:R-:W4:Y:S04]  /*17690*/  LDL.LU R42, [R1+0x218] ;  /* 0x00021800012a7983 */ /* 0x000f280000300800 */
[----:B------:R-:W4:Y:S04]  /*176a0*/  LDL.LU R78, [R1+0x220] ;  /* 0x00022000014e7983 */ /* 0x000f280000300800 */
[----:B------:R-:W4:Y:S04]  /*176b0*/  LDL.LU R75, [R1+0x228] ;  /* 0x00022800014b7983 */ /* 0x000f280000300800 */
[----:B------:R0:W4:Y:S02]  /*176c0*/  @!P1 LDG.E.U16 R35, desc[UR20][R36.64] ;  /* 0x0000001424239981 */ /* 0x000124000c1e1500 */
[----:B0-----:R-:W-:-:S02]  /*176d0*/  PRMT R36, RZ, 0x7610, R36 ;  /* 0x00007610ff247816 */ /* 0x001fc40000000024 */
[-C--:B---3--:R-:W-:Y:S02]  /*176e0*/  IADD3 R40, P5, PT, R40, R69.reuse, RZ ;  /* 0x0000004528287210 */ /* 0x088fe40007fbe0ff */
[----:B------:R-:W-:-:S03]  /*176f0*/  IADD3 R76, P4, PT, R76, R69, RZ ;  /* 0x000000454c4c7210 */ /* 0x000fc60007f9e0ff */
[----:B------:R-:W-:Y:S01]  /*17700*/  IMAD.X R41, R41, 0x1, R68, P5 ;  /* 0x0000000129297824 */ /* 0x000fe200028e0644 */
[----:B--2---:R-:W-:Y:S01]  /*17710*/  IADD3 R74, P3, PT, R74, R69, RZ ;  /* 0x000000454a4a7210 */ /* 0x004fe20007f7e0ff */
[----:B------:R0:W-:Y:S04]  /*17720*/  STL [R1+0x200], R40 ;  /* 0x0002002801007387 */ /* 0x0001e80000100800 */
[----:B------:R-:W-:Y:S04]  /*17730*/  STL [R1+0x210], R74 ;  /* 0x0002104a01007387 */ /* 0x000fe80000100800 */
[----:B------:R1:W-:Y:S04]  /*17740*/  STL [R1+0x208], R76 ;  /* 0x0002084c01007387 */ /* 0x0003e80000100800 */
[----:B------:R2:W-:Y:S04]  /*17750*/  STL [R1+0x1fc], R41 ;  /* 0x0001fc2901007387 */ /* 0x0005e80000100800 */
[----:B------:R0:W3:Y:S02]  /*17760*/  @!P1 LDG.E.U16 R36, desc[UR20][R40.64] ;  /* 0x0000001428249981 */ /* 0x0000e4000c1e1500 */
[----:B0-----:R-:W-:-:S02]  /*17770*/  @!P1 IMAD.MOV.U32 R40, RZ, RZ, R76 ;  /* 0x000000ffff289224 */ /* 0x001fc400078e004c */
[--C-:B----4-:R-:W-:Y:S02]  /*17780*/  IMAD.X R79, R79, 0x1, R68.reuse, P4 ;  /* 0x000000014f4f7824 */ /* 0x110fe400020e0644 */
[----:B------:R-:W-:-:S03]  /*17790*/  IMAD.X R77, R77, 0x1, R68, P3 ;  /* 0x000000014d4d7824 */ /* 0x000fc600018e0644 */
[----:B------:R-:W-:Y:S04]  /*177a0*/  STL [R1+0x204], R79 ;  /* 0x0002044f01007387 */ /* 0x000fe80000100800 */
[----:B------:R0:W-:Y:S04]  /*177b0*/  STL [R1+0x20c], R77 ;  /* 0x00020c4d01007387 */ /* 0x0001e80000100800 */
[----:B------:R-:W4:Y:S04]  /*177c0*/  LDL.LU R81, [R1+0x21c] ;  /* 0x00021c0001517983 */ /* 0x000f280000300800 */
[----:B-1----:R-:W3:Y:S01]  /*177d0*/  LDL.LU R76, [R1+0x224] ;  /* 0x00022400014c7983 */ /* 0x002ee20000300800 */
[----:B------:R-:W-:Y:S01]  /*177e0*/  PRMT R37, RZ, 0x7610, R37 ;  /* 0x00007610ff257816 */ /* 0x000fe20000000025 */
[----:B--2---:R-:W-:-:S02]  /*177f0*/  @!P1 IMAD.MOV.U32 R41, RZ, RZ, R79 ;  /* 0x000000ffff299224 */ /* 0x004fc400078e004f */
[----:B------:R-:W2:Y:S04]  /*17800*/  LDL.LU R80, [R1+0x230] ;  /* 0x0002300001507983 */ /* 0x000ea80000300800 */
[----:B------:R1:W2:Y:S01]  /*17810*/  @!P1 LDG.E.U16 R37, desc[UR20][R40.64] ;  /* 0x0000001428259981 */ /* 0x0002a2000c1e1500 */
[----:B------:R-:W-:Y:S01]  /*17820*/  PRMT R39, RZ, 0x7610, R39 ;  /* 0x00007610ff277816 */ /* 0x000fe20000000027 */
[----:B-1----:R-:W-:Y:S02]  /*17830*/  @!P1 IMAD.MOV.U32 R41, RZ, RZ, R77 ;  /* 0x000000ffff299224 */ /* 0x002fe400078e004d */
[----:B------:R-:W-:Y:S01]  /*17840*/  @!P1 IMAD.MOV.U32 R40, RZ, RZ, R74 ;  /* 0x000000ffff289224 */ /* 0x000fe200078e004a */
[----:B0-----:R-:W2:Y:S04]  /*17850*/  LDL.LU R77, [R1+0x238] ;  /* 0x00023800014d7983 */ /* 0x001ea80000300800 */
[----:B------:R-:W2:Y:S01]  /*17860*/  LDL.LU R74, [R1+0x240] ;  /* 0x00024000014a7983 */ /* 0x000ea20000300800 */
[----:B------:R-:W-:-:S02]  /*17870*/  IADD3 R42, P5, PT, R42, R69, RZ ;  /* 0x000000452a2a7210 */ /* 0x000fc40007fbe0ff */
[----:B------:R-:W-:-:S03]  /*17880*/  IADD3 R78, P4, PT, R78, R69, RZ ;  /* 0x000000454e4e7210 */ /* 0x000fc60007f9e0ff */
[----:B------:R-:W-:Y:S01]  /*17890*/  IMAD.X R43, R43, 0x1, R68, P5 ;  /* 0x000000012b2b7824 */ /* 0x000fe200028e0644 */
[----:B------:R-:W-:Y:S01]  /*178a0*/  IADD3 R75, P3, PT, R75, R69, RZ ;  /* 0x000000454b4b7210 */ /* 0x000fe20007f7e0ff */
[----:B------:R0:W-:Y:S04]  /*178b0*/  STL [R1+0x218], R42 ;  /* 0x0002182a01007387 */ /* 0x0001e80000100800 */
[----:B------:R-:W-:Y:S04]  /*178c0*/  STL [R1+0x228], R75 ;  /* 0x0002284b01007387 */ /* 0x000fe80000100800 */
[----:B------:R1:W-:Y:S04]  /*178d0*/  STL [R1+0x220], R78 ;  /* 0x0002204e01007387 */ /* 0x0003e80000100800 */
[----:B------:R0:W-:Y:S04]  /*178e0*/  STL [R1+0x214], R43 ;  /* 0x0002142b01007387 */ /* 0x0001e80000100800 */
[----:B------:R0:W2:Y:S02]  /*178f0*/  @!P1 LDG.E.U16 R39, desc[UR20][R42.64] ;  /* 0x000000142a279981 */ /* 0x0000a4000c1e1500 */
[----:B0-----:R-:W-:-:S02]  /*17900*/  @!P1 IMAD.MOV.U32 R42, RZ, RZ, R78 ;  /* 0x000000ffff2a9224 */ /* 0x001fc400078e004e */
[--C-:B----4-:R-:W-:Y:S02]  /*17910*/  IMAD.X R81, R81, 0x1, R68.reuse, P4 ;  /* 0x0000000151517824 */ /* 0x110fe400020e0644 */
[----:B---3--:R-:W-:-:S03]  /*17920*/  IMAD.X R76, R76, 0x1, R68, P3 ;  /* 0x000000014c4c7824 */ /* 0x008fc600018e0644 */
[----:B------:R0:W-:Y:S04]  /*17930*/  STL [R1+0x21c], R81 ;  /* 0x00021c5101007387 */ /* 0x0001e80000100800 */
[----:B------:R-:W3:Y:S04]  /*17940*/  LDL.LU R82, [R1+0x22c] ;  /* 0x00022c0001527983 */ /* 0x000ee80000300800 */
[----:B------:R-:W4:Y:S04]  /*17950*/  LDL.LU R79, [R1+0x234] ;  /* 0x00023400014f7983 */ /* 0x000f280000300800 */
[----:B------:R2:W-:Y:S04]  /*17960*/  STL [R1+0x224], R76 ;  /* 0x0002244c01007387 */ /* 0x0005e80000100800 */
[----:B-1----:R-:W4:Y:S01]  /*17970*/  LDL.LU R78, [R1+0x23c] ;  /* 0x00023c00014e7983 */ /* 0x002f220000300800 */
[----:B------:R-:W-:Y:S01]  /*17980*/  PRMT R38, RZ, 0x7610, R38 ;  /* 0x00007610ff267816 */ /* 0x000fe20000000026 */
[----:B------:R-:W-:Y:S01]  /*17990*/  @!P1 IMAD.MOV.U32 R43, RZ, RZ, R81 ;  /* 0x000000ffff2b9224 */ /* 0x000fe200078e0051 */
[-C--:B--2---:R-:W-:Y:S01]  /*179a0*/  IADD3 R80, P5, PT, R80, R69.reuse, RZ ;  /* 0x0000004550507210 */ /* 0x084fe20007fbe0ff */
[----:B0-----:R-:W2:Y:S04]  /*179b0*/  LDL.LU R81, [R1+0x248] ;  /* 0x0002480001517983 */ /* 0x001ea80000300800 */
[----:B------:R0:W2:Y:S01]  /*179c0*/  @!P1 LDG.E.U16 R38, desc[UR20][R40.64] ;  /* 0x0000001428269981 */ /* 0x0000a2000c1e1500 */
[----:B------:R-:W-:-:S02]  /*179d0*/  IADD3 R77, P4, PT, R77, R69, RZ ;  /* 0x000000454d4d7210 */ /* 0x000fc40007f9e0ff */
[----:B------:R-:W-:Y:S02]  /*179e0*/  IADD3 R74, P3, PT, R74, R69, RZ ;  /* 0x000000454a4a7210 */ /* 0x000fe40007f7e0ff */
[----:B0-----:R-:W-:Y:S02]  /*179f0*/  PRMT R40, RZ, 0x7610, R40 ;  /* 0x00007610ff287816 */ /* 0x001fe40000000028 */
[----:B------:R-:W-:-:S04]  /*17a00*/  PRMT R41, RZ, 0x7610, R41 ;  /* 0x00007610ff297816 */ /* 0x000fc80000000029 */
[----:B------:R0:W2:Y:S01]  /*17a10*/  @!P1 LDG.E.U16 R40, desc[UR20][R42.64] ;  /* 0x000000142a289981 */ /* 0x0000a2000c1e1500 */
[----:B------:R-:W-:Y:S01]  /*17a20*/  PRMT R47, RZ, 0x7610, R47 ;  /* 0x00007610ff2f7816 */ /* 0x000fe2000000002f */
[----:B0-----:R-:W-:Y:S02]  /*17a30*/  @!P1 IMAD.MOV.U32 R42, RZ, RZ, R75 ;  /* 0x000000ffff2a9224 */ /* 0x001fe400078e004b */
[----:B------:R-:W-:Y:S02]  /*17a40*/  @!P1 IMAD.MOV.U32 R43, RZ, RZ, R76 ;  /* 0x000000ffff2b9224 */ /* 0x000fe400078e004c */
[----:B------:R-:W2:Y:S04]  /*17a50*/  LDL.LU R76, [R1+0x258] ;  /* 0x00025800014c7983 */ /* 0x000ea80000300800 */
[----:B------:R-:W2:Y:S04]  /*17a60*/  LDL.LU R75, [R1+0x260] ;  /* 0x00026000014b7983 */ /* 0x000ea80000300800 */
[----:B------:R-:W-:Y:S04]  /*17a70*/  STL [R1+0x230], R80 ;  /* 0x0002305001007387 */ /* 0x000fe80000100800 */
[----:B------:R-:W-:Y:S04]  /*17a80*/  STL [R1+0x240], R74 ;  /* 0x0002404a01007387 */ /* 0x000fe80000100800 */
[----:B------:R0:W2:Y:S04]  /*17a90*/  @!P1 LDG.E.U16 R41, desc[UR20][R42.64] ;  /* 0x000000142a299981 */ /* 0x0000a8000c1e1500 */
[----:B------:R-:W-:Y:S01]  /*17aa0*/  STL [R1+0x238], R77 ;  /* 0x0002384d01007387 */ /* 0x000fe20000100800 */
[----:B0-----:R-:W-:-:S02]  /*17ab0*/  @!P1 IMAD.MOV.U32 R42, RZ, RZ, R80 ;  /* 0x000000ffff2a9224 */ /* 0x001fc400078e0050 */
[--C-:B---3--:R-:W-:Y:S02]  /*17ac0*/  IMAD.X R82, R82, 0x1, R68.reuse, P5 ;  /* 0x0000000152527824 */ /* 0x108fe400028e0644 */
[----:B----4-:R-:W-:-:S03]  /*17ad0*/  IMAD.X R79, R79, 0x1, R68, P4 ;  /* 0x000000014f4f7824 */ /* 0x010fc600020e0644 */
[----:B------:R0:W-:Y:S01]  /*17ae0*/  STL [R1+0x22c], R82 ;  /* 0x00022c5201007387 */ /* 0x0001e20000100800 */
[----:B------:R-:W-:-:S03]  /*17af0*/  @!P1 IMAD.MOV.U32 R43, RZ, RZ, R82 ;  /* 0x000000ffff2b9224 */ /* 0x000fc600078e0052 */
[----:B------:R1:W-:Y:S01]  /*17b00*/  STL [R1+0x234], R79 ;  /* 0x0002344f01007387 */ /* 0x0003e20000100800 */
[----:B------:R-:W-:-:S03]  /*17b10*/  IMAD.X R78, R78, 0x1, R68, P3 ;  /* 0x000000014e4e7824 */ /* 0x000fc600018e0644 */
[----:B------:R3:W4:Y:S04]  /*17b20*/  @!P1 LDG.E.U16 R47, desc[UR20][R42.64] ;  /* 0x000000142a2f9981 */ /* 0x000728000c1e1500 */
[----:B0-----:R-:W4:Y:S04]  /*17b30*/  LDL.LU R82, [R1+0x244] ;  /* 0x0002440001527983 */ /* 0x001f280000300800 */
[----:B------:R0:W-:Y:S01]  /*17b40*/  STL [R1+0x23c], R78 ;  /* 0x00023c4e01007387 */ /* 0x0001e20000100800 */
[----:B---3--:R-:W-:-:S03]  /*17b50*/  @!P1 IMAD.MOV.U32 R42, RZ, RZ, R77 ;  /* 0x000000ffff2a9224 */ /* 0x008fc600078e004d */
[----:B------:R-:W3:Y:S04]  /*17b60*/  LDL.LU R80, [R1+0x254] ;  /* 0x0002540001507983 */ /* 0x000ee80000300800 */
[----:B------:R-:W3:Y:S01]  /*17b70*/  LDL.LU R77, [R1+0x25c] ;  /* 0x00025c00014d7983 */ /* 0x000ee20000300800 */
[----:B------:R-:W-:Y:S01]  /*17b80*/  PRMT R48, RZ, 0x7610, R48 ;  /* 0x00007610ff307816 */ /* 0x000fe20000000030 */
[----:B------:R-:W-:Y:S01]  /*17b90*/  @!P1 IMAD.MOV.U32 R43, RZ, RZ, R79 ;  /* 0x000000ffff2b9224 */ /* 0x000fe200078e004f */
[----:B--2---:R-:W-:Y:S01]  /*17ba0*/  IADD3 R81, P5, PT, R81, R69, RZ ;  /* 0x0000004551517210 */ /* 0x004fe20007fbe0ff */
[----:B-1----:R-:W2:Y:S01]  /*17bb0*/  LDL.LU R79, [R1+0x268] ;  /* 0x00026800014f7983 */ /* 0x002ea20000300800 */
[----:B------:R-:W-:-:S03]  /*17bc0*/  PRMT R49, RZ, 0x7610, R49 ;  /* 0x00007610ff317816 */ /* 0x000fc60000000031 */
[----:B------:R1:W2:Y:S01]  /*17bd0*/  @!P1 LDG.E.U16 R48, desc[UR20][R42.64] ;  /* 0x000000142a309981 */ /* 0x0002a2000c1e1500 */
[----:B------:R-:W-:Y:S01]  /*17be0*/  PRMT R51, RZ, 0x7610, R51 ;  /* 0x00007610ff337816 */ /* 0x000fe20000000033 */
[----:B-1----:R-:W-:Y:S02]  /*17bf0*/  @!P1 IMAD.MOV.U32 R42, RZ, RZ, R74 ;  /* 0x000000ffff2a9224 */ /* 0x002fe400078e004a */
[----:B------:R-:W-:Y:S01]  /*17c00*/  @!P1 IMAD.MOV.U32 R43, RZ, RZ, R78 ;  /* 0x000000ffff2b9224 */ /* 0x000fe200078e004e */
[-C--:B------:R-:W-:Y:S01]  /*17c10*/  IADD3 R76, P4, PT, R76, R69.reuse, RZ ;  /* 0x000000454c4c7210 */ /* 0x080fe20007f9e0ff */
[----:B0-----:R-:W2:Y:S01]  /*17c20*/  LDL.LU R78, [R1+0x270] ;  /* 0x00027000014e7983 */ /* 0x001ea20000300800 */
[----:B------:R-:W-:-:S03]  /*17c30*/  IADD3 R75, P3, PT, R75, R69, RZ ;  /* 0x000000454b4b7210 */ /* 0x000fc60007f7e0ff */
[----:B------:R-:W2:Y:S04]  /*17c40*/  LDL.LU R74, [R1+0x298] ;  /* 0x00029800014a7983 */ /* 0x000ea80000300800 */
[----:B------:R0:W2:Y:S04]  /*17c50*/  @!P1 LDG.E.U16 R49, desc[UR20][R42.64] ;  /* 0x000000142a319981 */ /* 0x0000a8000c1e1500 */
[----:B------:R-:W-:Y:S04]  /*17c60*/  STL [R1+0x248], R81 ;  /* 0x0002485101007387 */ /* 0x000fe80000100800 */
[----:B------:R-:W-:Y:S01]  /*17c70*/  STL [R1+0x260], R75 ;  /* 0x0002604b01007387 */ /* 0x000fe20000100800 */
[----:B0-----:R-:W-:-:S03]  /*17c80*/  @!P1 IMAD.MOV.U32 R42, RZ, RZ, R81 ;  /* 0x000000ffff2a9224 */ /* 0x001fc600078e0051 */
[----:B------:R-:W-:Y:S01]  /*17c90*/  STL [R1+0x258], R76 ;  /* 0x0002584c01007387 */ /* 0x000fe20000100800 */
[----:B----4-:R-:W-:-:S04]  /*17ca0*/  IMAD.X R82, R82, 0x1, R68, P5 ;  /* 0x0000000152527824 */ /* 0x010fc800028e0644 */
[----:B------:R-:W-:Y:S02]  /*17cb0*/  @!P1 IMAD.MOV.U32 R43, RZ, RZ, R82 ;  /* 0x000000ffff2b9224 */ /* 0x000fe400078e0052 */
[--C-:B---3--:R-:W-:Y:S01]  /*17cc0*/  IMAD.X R80, R80, 0x1, R68.reuse, P4 ;  /* 0x0000000150507824 */ /* 0x108fe200020e0644 */
[----:B------:R0:W-:Y:S01]  /*17cd0*/  STL [R1+0x244], R82 ;  /* 0x0002445201007387 */ /* 0x0001e20000100800 */
[----:B------:R-:W-:-:S03]  /*17ce0*/  IMAD.X R77, R77, 0x1, R68, P3 ;  /* 0x000000014d4d7824 */ /* 0x000fc600018e0644 */
[----:B------:R-:W-:Y:S04]  /*17cf0*/  STL [R1+0x254], R80 ;  /* 0x0002545001007387 */ /* 0x000fe80000100800 */
[----:B------:R1:W3:Y:S04]  /*17d00*/  @!P1 LDG.E.U16 R51, desc[UR20][R42.64] ;  /* 0x000000142a339981 */ /* 0x0002e8000c1e1500 */
[----:B0-----:R-:W4:Y:S04]  /*17d10*/  LDL.LU R82, [R1+0x264] ;  /* 0x0002640001527983 */ /* 0x001f280000300800 */
[----:B------:R-:W3:Y:S01]  /*17d20*/  LDL.LU R81, [R1+0x26c] ;  /* 0x00026c0001517983 */ /* 0x000ee20000300800 */
[----:B-1----:R-:W-:-:S03]  /*17d30*/  @!P1 IMAD.MOV.U32 R42, RZ, RZ, R76 ;  /* 0x000000ffff2a9224 */ /* 0x002fc600078e004c */
[----:B------:R0:W-:Y:S04]  /*17d40*/  STL [R1+0x25c], R77 ;  /* 0x00025c4d01007387 */ /* 0x0001e80000100800 */
[----:B------:R-:W3:Y:S01]  /*17d50*/  LDL.LU R76, [R1+0x294] ;  /* 0x00029400014c7983 */ /* 0x000ee20000300800 */
[----:B------:R-:W-:Y:S01]  /*17d60*/  PRMT R52, RZ, 0x7610, R52 ;  /* 0x00007610ff347816 */ /* 0x000fe20000000034 */
[----:B------:R-:W-:Y:S01]  /*17d70*/  @!P1 IMAD.MOV.U32 R43, RZ, RZ, R80 ;  /* 0x000000ffff2b9224 */ /* 0x000fe200078e0050 */
[-C--:B--2---:R-:W-:Y:S02]  /*17d80*/  IADD3 R79, P5, PT, R79, R69.reuse, RZ ;  /* 0x000000454f4f7210 */ /* 0x084fe40007fbe0ff */
[-C--:B------:R-:W-:Y:S02]  /*17d90*/  IADD3 R78, P4, PT, R78, R69.reuse, RZ ;  /* 0x000000454e4e7210 */ /* 0x080fe40007f9e0ff */
[----:B------:R1:W2:Y:S01]  /*17da0*/  @!P1 LDG.E.U16 R52, desc[UR20][R42.64] ;  /* 0x000000142a349981 */ /* 0x0002a2000c1e1500 */
[----:B------:R-:W-:-:S02]  /*17db0*/  IADD3 R74, P3, PT, R74, R69, RZ ;  /* 0x000000454a4a7210 */ /* 0x000fc40007f7e0ff */
[----:B------:R-:W-:Y:S01]  /*17dc0*/  PRMT R53, RZ, 0x7610, R53 ;  /* 0x00007610ff357816 */ /* 0x000fe20000000035 */
[----:B-1----:R-:W-:Y:S02]  /*17dd0*/  @!P1 IMAD.MOV.U32 R43, RZ, RZ, R77 ;  /* 0x000000ffff2b9224 */ /* 0x002fe400078e004d */
[----:B------:R-:W-:Y:S01]  /*17de0*/  @!P1 IMAD.MOV.U32 R42, RZ, RZ, R75 ;  /* 0x000000ffff2a9224 */ /* 0x000fe200078e004b */
[----:B0-----:R-:W2:Y:S04]  /*17df0*/  LDL.LU R77, [R1+0x2a0] ;  /* 0x0002a000014d7983 */ /* 0x001ea80000300800 */
[----:B------:R-:W2:Y:S04]  /*17e00*/  LDL.LU R75, [R1+0x278] ;  /* 0x00027800014b7983 */ /* 0x000ea80000300800 */
[----:B------:R-:W2:Y:S04]  /*17e10*/  LDL.LU R80, [R1+0x2a8] ;  /* 0x0002a80001507983 */ /* 0x000ea80000300800 */
[----:B------:R0:W-:Y:S04]  /*17e20*/  STL [R1+0x268], R79 ;  /* 0x0002684f01007387 */ /* 0x0001e80000100800 */
[----:B------:R-:W-:Y:S04]  /*17e30*/  STL [R1+0x298], R74 ;  /* 0x0002984a01007387 */ /* 0x000fe80000100800 */
[----:B------:R-:W-:Y:S01]  /*17e40*/  STL [R1+0x270], R78 ;  /* 0x0002704e01007387 */ /* 0x000fe20000100800 */
[----:B------:R-:W-:-:S03]  /*17e50*/  PRMT R54, RZ, 0x7610, R54 ;  /* 0x00007610ff367816 */ /* 0x000fc60000000036 */
[----:B------:R1:W2:Y:S02]  /*17e60*/  @!P1 LDG.E.U16 R53, desc[UR20][R42.64] ;  /* 0x000000142a359981 */ /* 0x0002a4000c1e1500 */
[----:B-1----:R-:W-:Y:S02]  /*17e70*/  @!P1 IMAD.MOV.U32 R42, RZ, RZ, R79 ;  /* 0x000000ffff2a9224 */ /* 0x002fe400078e004f */
[--C-:B----4-:R-:W-:Y:S02]  /*17e80*/  IMAD.X R82, R82, 0x1, R68.reuse, P5 ;  /* 0x0000000152527824 */ /* 0x110fe400028e0644 */
[----:B---3--:R-:W-:-:S03]  /*17e90*/  IMAD.X R81, R81, 0x1, R68, P4 ;  /* 0x0000000151517824 */ /* 0x008fc600020e0644 */
[----:B------:R1:W-:Y:S01]  /*17ea0*/  STL [R1+0x264], R82 ;  /* 0x0002645201007387 */ /* 0x0003e20000100800 */
[----:B------:R-:W-:-:S03]  /*17eb0*/  @!P1 IMAD.MOV.U32 R43, RZ, RZ, R82 ;  /* 0x000000ffff2b9224 */ /* 0x000fc600078e0052 */
[----:B------:R3:W-:Y:S01]  /*17ec0*/  STL [R1+0x26c], R81 ;  /* 0x00026c5101007387 */ /* 0x0007e20000100800 */
[----:B------:R-:W-:-:S03]  /*17ed0*/  IMAD.X R76, R76, 0x1, R68, P3 ;  /* 0x000000014c4c7824 */ /* 0x000fc600018e0644 */
[----:B0-----:R-:W4:Y:S04]  /*17ee0*/  LDL.LU R79, [R1+0x29c] ;  /* 0x00029c00014f7983 */ /* 0x001f280000300800 */
[----:B------:R0:W-:Y:S04]  /*17ef0*/  STL [R1+0x294], R76 ;  /* 0x0002944c01007387 */ /* 0x0001e80000100800 */
[----:B-1----:R-:W4:Y:S04]  /*17f00*/  LDL.LU R82, [R1+0x274] ;  /* 0x0002740001527983 */ /* 0x002f280000300800 */
[----:B------:R1:W4:Y:S02]  /*17f10*/  @!P1 LDG.E.U16 R54, desc[UR20][R42.64] ;  /* 0x000000142a369981 */ /* 0x000324000c1e1500 */
[----:B-1----:R-:W-:-:S02]  /*17f20*/  @!P1 IMAD.MOV.U32 R43, RZ, RZ, R81 ;  /* 0x000000ffff2b9224 */ /* 0x002fc400078e0051 */
[----:B---3--:R-:W3:Y:S01]  /*17f30*/  LDL.LU R81, [R1+0x2a4] ;  /* 0x0002a40001517983 */ /* 0x008ee20000300800 */
[----:B------:R-:W-:Y:S01]  /*17f40*/  PRMT R55, RZ, 0x7610, R55 ;  /* 0x00007610ff377816 */ /* 0x000fe20000000037 */
[----:B------:R-:W-:Y:S01]  /*17f50*/  @!P1 IMAD.MOV.U32 R42, RZ, RZ, R78 ;  /* 0x000000ffff2a9224 */ /* 0x000fe200078e004e */
[-C--:B--2---:R-:W-:Y:S01]  /*17f60*/  IADD3 R77, P4, PT, R77, R69.reuse, RZ ;  /* 0x000000454d4d7210 */ /* 0x084fe20007f9e0ff */
[----:B------:R-:W2:Y:S01]  /*17f70*/  LDL.LU R78, [R1+0x280] ;  /* 0x00028000014e7983 */ /* 0x000ea20000300800 */
[-C--:B------:R-:W-:Y:S02]  /*17f80*/  IADD3 R75, P5, PT, R75, R69.reuse, RZ ;  /* 0x000000454b4b7210 */ /* 0x080fe40007fbe0ff */
[----:B------:R-:W-:Y:S01]  /*17f90*/  IADD3 R80, P3, PT, R80, R69, RZ ;  /* 0x0000004550507210 */ /* 0x000fe20007f7e0ff */
[----:B------:R1:W2:Y:S01]  /*17fa0*/  @!P1 LDG.E.U16 R55, desc[UR20][R42.64] ;  /* 0x000000142a379981 */ /* 0x0002a2000c1e1500 */
[----:B------:R-:W-:Y:S02]  /*17fb0*/  PRMT R56, RZ, 0x7610, R56 ;  /* 0x00007610ff387816 */ /* 0x000fe40000000038 */
[----:B------:R-:W-:Y:S01]  /*17fc0*/  PRMT R58, RZ, 0x7610, R58 ;  /* 0x00007610ff3a7816 */ /* 0x000fe2000000003a */
[----:B-1----:R-:W-:-:S02]  /*17fd0*/  @!P1 IMAD.MOV.U32 R43, RZ, RZ, R76 ;  /* 0x000000ffff2b9224 */ /* 0x002fc400078e004c */
[----:B------:R-:W-:Y:S01]  /*17fe0*/  @!P1 IMAD.MOV.U32 R42, RZ, RZ, R74 ;  /* 0x000000ffff2a9224 */ /* 0x000fe200078e004a */
[----:B0-----:R-:W2:Y:S04]  /*17ff0*/  LDL.LU R76, [R1+0x2ac] ;  /* 0x0002ac00014c7983 */ /* 0x001ea80000300800 */
[----:B------:R-:W2:Y:S04]  /*18000*/  LDL.LU R74, [R1+0x2b0] ;  /* 0x0002b000014a7983 */ /* 0x000ea80000300800 */
[----:B------:R-:W-:Y:S04]  /*18010*/  STL [R1+0x2a0], R77 ;  /* 0x0002a04d01007387 */ /* 0x000fe80000100800 */
[----:B------:R-:W-:Y:S04]  /*18020*/  STL [R1+0x2a8], R80 ;  /* 0x0002a85001007387 */ /* 0x000fe80000100800 */
[----:B------:R-:W-:Y:S04]  /*18030*/  STL [R1+0x278], R75 ;  /* 0x0002784b01007387 */ /* 0x000fe80000100800 */
[----:B------:R0:W2:Y:S02]  /*18040*/  @!P1 LDG.E.U16 R56, desc[UR20][R42.64] ;  /* 0x000000142a389981 */ /* 0x0000a4000c1e1500 */
[----:B0-----:R-:W-:-:S02]  /*18050*/  @!P1 IMAD.MOV.U32 R42, RZ, RZ, R77 ;  /* 0x000000ffff2a9224 */ /* 0x001fc400078e004d */
[--C-:B----4-:R-:W-:Y:S02]  /*18060*/  IMAD.X R79, R79, 0x1, R68.reuse, P4 ;  /* 0x000000014f4f7824 */ /* 0x110fe400020e0644 */
[----:B------:R-:W-:-:S03]  /*18070*/  IMAD.X R82, R82, 0x1, R68, P5 ;  /* 0x0000000152527824 */ /* 0x000fc600028e0644 */
[----:B------:R0:W-:Y:S01]  /*18080*/  STL [R1+0x29c], R79 ;  /* 0x00029c4f01007387 */ /* 0x0001e20000100800 */
[----:B------:R-:W-:-:S03]  /*18090*/  @!P1 IMAD.MOV.U32 R43, RZ, RZ, R79 ;  /* 0x000000ffff2b9224 */ /* 0x000fc600078e004f */
[----:B------:R1:W-:Y:S04]  /*180a0*/  STL [R1+0x274], R82 ;  /* 0x0002745201007387 */ /* 0x0003e80000100800 */
[----:B------:R4:W2:Y:S04]  /*180b0*/  @!P1 LDG.E.U16 R58, desc[UR20][R42.64] ;  /* 0x000000142a3a9981 */ /* 0x0008a8000c1e1500 */
[----:B0-----:R-:W2:Y:S01]  /*180c0*/  LDL.LU R79, [R1+0x27c] ;  /* 0x00027c00014f7983 */ /* 0x001ea20000300800 */
[----:B---3--:R-:W-:-:S03]  /*180d0*/  IMAD.X R81, R81, 0x1, R68, P3 ;  /* 0x0000000151517824 */ /* 0x008fc600018e0644 */
[----:B------:R-:W3:Y:S01]  /*180e0*/  LDL.LU R77, [R1+0x114] ;  /* 0x00011400014d7983 */ /* 0x000ee20000300800 */
[----:B----4-:R-:W-:-:S03]  /*180f0*/  @!P1 IMAD.MOV.U32 R42, RZ, RZ, R75 ;  /* 0x000000ffff2a9224 */ /* 0x010fc600078e004b */
[----:B------:R0:W-:Y:S04]  /*18100*/  STL [R1+0x2a4], R81 ;  /* 0x0002a45101007387 */ /* 0x0001e80000100800 */
[----:B------:R-:W4:Y:S01]  /*18110*/  LDL.LU R75, [R1+0x11c] ;  /* 0x00011c00014b7983 */ /* 0x000f220000300800 */
[----:B------:R-:W-:Y:S01]  /*18120*/  PRMT R57, RZ, 0x7610, R57 ;  /* 0x00007610ff397816 */ /* 0x000fe20000000039 */
[----:B------:R-:W-:Y:S01]  /*18130*/  @!P1 IMAD.MOV.U32 R43, RZ, RZ, R82 ;  /* 0x000000ffff2b9224 */ /* 0x000fe200078e0052 */
[-C--:B--2---:R-:W-:Y:S01]  /*18140*/  IADD3 R78, P5, PT, R78, R69.reuse, RZ ;  /* 0x000000454e4e7210 */ /* 0x084fe20007fbe0ff */
[----:B------:R-:W2:Y:S04]  /*18150*/  LDL.LU R84, [R1+0x288] ;  /* 0x0002880001547983 */ /* 0x000ea80000300800 */
[----:B------:R0:W2:Y:S01]  /*18160*/  @!P1 LDG.E.U16 R57, desc[UR20][R42.64] ;  /* 0x000000142a399981 */ /* 0x0000a2000c1e1500 */
[----:B------:R-:W-:-:S03]  /*18170*/  IADD3 R76, P4, PT, R76, R69, RZ ;  /* 0x000000454c4c7210 */ /* 0x000fc60007f9e0ff */
[----:B-1----:R-:W2:Y:S01]  /*18180*/  LDL.LU R82, [R1+0x2b4] ;  /* 0x0002b40001527983 */ /* 0x002ea20000300800 */
[----:B------:R-:W-:Y:S01]  /*18190*/  IADD3 R74, P3, PT, R74, R69, RZ ;  /* 0x000000454a4a7210 */ /* 0x000fe20007f7e0ff */
[----:B0-----:R-:W-:Y:S02]  /*181a0*/  @!P1 IMAD.MOV.U32 R42, RZ, RZ, R80 ;  /* 0x000000ffff2a9224 */ /* 0x001fe400078e0050 */
[----:B------:R-:W2:Y:S04]  /*181b0*/  LDL.LU R80, [R1+0x2b8] ;  /* 0x0002b80001507983 */ /* 0x000ea80000300800 */
[----:B------:R-:W-:Y:S04]  /*181c0*/  STL [R1+0x280], R78 ;  /* 0x0002804e01007387 */ /* 0x000fe80000100800 */
[----:B------:R-:W-:Y:S04]  /*181d0*/  STL [R1+0x2b0], R74 ;  /* 0x0002b04a01007387 */ /* 0x000fe80000100800 */
[----:B------:R-:W-:Y:S01]  /*181e0*/  STL [R1+0x2ac], R76 ;  /* 0x0002ac4c01007387 */ /* 0x000fe20000100800 */
[----:B------:R-:W-:Y:S01]  /*181f0*/  PRMT R59, RZ, 0x7610, R59 ;  /* 0x00007610ff3b7816 */ /* 0x000fe2000000003b */
[----:B------:R-:W-:Y:S01]  /*18200*/  @!P1 IMAD.MOV.U32 R43, RZ, RZ, R81 ;  /* 0x000000ffff2b9224 */ /* 0x000fe200078e0051 */
[----:B------:R-:W-:-:S04]  /*18210*/  PRMT R60, RZ, 0x7610, R60 ;  /* 0x00007610ff3c7816 */ /* 0x000fc8000000003c */
[----:B------:R0:W2:Y:S01]  /*18220*/  @!P1 LDG.E.U16 R59, desc[UR20][R42.64] ;  /* 0x000000142a3b9981 */ /* 0x0000a2000c1e1500 */
[----:B------:R-:W-:Y:S01]  /*18230*/  PRMT R61, RZ, 0x7610, R61 ;  /* 0x00007610ff3d7816 */ /* 0x000fe2000000003d */
[----:B0-----:R-:W-:Y:S02]  /*18240*/  @!P1 IMAD.MOV.U32 R42, RZ, RZ, R78 ;  /* 0x000000ffff2a9224 */ /* 0x001fe400078e004e */
[--C-:B------:R-:W-:Y:S02]  /*18250*/  IMAD.X R79, R79, 0x1, R68.reuse, P5 ;  /* 0x000000014f4f7824 */ /* 0x100fe400028e0644 */
[----:B---3--:R-:W-:-:S03]  /*18260*/  IMAD.X R77, R77, 0x1, R68, P4 ;  /* 0x000000014d4d7824 */ /* 0x008fc600020e0644 */
[----:B------:R0:W-:Y:S04]  /*18270*/  STL [R1+0x27c], R79 ;  /* 0x00027c4f01007387 */ /* 0x0001e80000100800 */
[----:B------:R1:W-:Y:S01]  /*18280*/  STL [R1+0x114], R77 ;  /* 0x0001144d01007387 */ /* 0x0003e20000100800 */
[----:B----4-:R-:W-:-:S03]  /*18290*/  IMAD.X R75, R75, 0x1, R68, P3 ;  /* 0x000000014b4b7824 */ /* 0x010fc600018e0644 */
[----:B------:R-:W3:Y:S04]  /*182a0*/  LDL.LU R85, [R1+0x284] ;  /* 0x0002840001557983 */ /* 0x000ee80000300800 */
[----:B------:R4:W-:Y:S04]  /*182b0*/  STL [R1+0x11c], R75 ;  /* 0x00011c4b01007387 */ /* 0x0009e80000100800 */
[----:B------:R-:W3:Y:S01]  /*182c0*/  LDL.LU R83, [R1+0x120] ;  /* 0x0001200001537983 */ /* 0x000ee20000300800 */
[----:B------:R-:W-:-:S03]  /*182d0*/  @!P1 IMAD.MOV.U32 R43, RZ, RZ, R79 ;  /* 0x000000ffff2b9224 */ /* 0x000fc600078e004f */
[----:B------:R-:W3:Y:S04]  /*182e0*/  LDL.LU R81, [R1+0x124] ;  /* 0x0001240001517983 */ /* 0x000ee80000300800 */
[----:B0-----:R-:W3:Y:S04]  /*182f0*/  LDL.LU R79, [R1+0x24c] ;  /* 0x00024c00014f7983 */ /* 0x001ee80000300800 */
[----:B------:R-:W3:Y:S04]  /*18300*/  LDL.LU R78, [R1+0x250] ;  /* 0x00025000014e7983 */ /* 0x000ee80000300800 */
[----:B------:R0:W3:Y:S02]  /*18310*/  @!P1 LDG.E.U16 R60, desc[UR20][R42.64] ;  /* 0x000000142a3c9981 */ /* 0x0000e4000c1e1500 */
[----:B0-----:R-:W-:-:S02]  /*18320*/  @!P1 IMAD.MOV.U32 R42, RZ, RZ, R76 ;  /* 0x000000ffff2a9224 */ /* 0x001fc400078e004c */
[----:B------:R-:W-:Y:S02]  /*18330*/  @!P1 IMAD.MOV.U32 R43, RZ, RZ, R77 ;  /* 0x000000ffff2b9224 */ /* 0x000fe400078e004d */
[----:B-1----:R-:W3:Y:S04]  /*18340*/  LDL.LU R77, [R1+0x28c] ;  /* 0x00028c00014d7983 */ /* 0x002ee80000300800 */
[----:B------:R-:W3:Y:S04]  /*18350*/  LDL.LU R76, [R1+0x290] ;  /* 0x00029000014c7983 */ /* 0x000ee80000300800 */
[----:B------:R0:W3:Y:S02]  /*18360*/  @!P1 LDG.E.U16 R61, desc[UR20][R42.64] ;  /* 0x000000142a3d9981 */ /* 0x0000e4000c1e1500 */
[----:B0-----:R-:W-:-:S02]  /*18370*/  @!P1 IMAD.MOV.U32 R43, RZ, RZ, R75 ;  /* 0x000000ffff2b9224 */ /* 0x001fc400078e004b */
[----:B------:R-:W-:Y:S01]  /*18380*/  @!P1 IMAD.MOV.U32 R42, RZ, RZ, R74 ;  /* 0x000000ffff2a9224 */ /* 0x000fe200078e004a */
[----:B----4-:R-:W4:Y:S04]  /*18390*/  LDL.LU R75, [R1+0x118] ;  /* 0x00011800014b7983 */ /* 0x010f280000300800 */
[----:B------:R-:W4:Y:S01]  /*183a0*/  LDL.LU R74, [R1+0x128] ;  /* 0x00012800014a7983 */ /* 0x000f220000300800 */
[-C--:B--2---:R-:W-:Y:S02]  /*183b0*/  IADD3 R84, P5, PT, R84, R69.reuse, RZ ;  /* 0x0000004554547210 */ /* 0x084fe40007fbe0ff */
[----:B------:R-:W-:Y:S02]  /*183c0*/  PRMT R62, RZ, 0x7610, R62 ;  /* 0x00007610ff3e7816 */ /* 0x000fe4000000003e */
[----:B------:R-:W-:-:S02]  /*183d0*/  IADD3 R82, P4, PT, R82, R69, RZ ;  /* 0x0000004552527210 */ /* 0x000fc40007f9e0ff */
[----:B------:R-:W-:Y:S02]  /*183e0*/  PRMT R63, RZ, 0x7610, R63 ;  /* 0x00007610ff3f7816 */ /* 0x000fe4000000003f */
[----:B------:R0:W2:Y:S01]  /*183f0*/  @!P1 LDG.E.U16 R62, desc[UR20][R42.64] ;  /* 0x000000142a3e9981 */ /* 0x0000a2000c1e1500 */
[----:B------:R-:W-:Y:S02]  /*18400*/  IADD3 R80, P3, PT, R80, R69, RZ ;  /* 0x0000004550507210 */ /* 0x000fe40007f7e0ff */
[----:B------:R-:W-:Y:S01]  /*18410*/  PRMT R64, RZ, 0x7610, R64 ;  /* 0x00007610ff407816 */ /* 0x000fe20000000040 */
[----:B0-----:R-:W-:Y:S01]  /*18420*/  @!P1 IMAD.MOV.U32 R42, RZ, RZ, R84 ;  /* 0x000000ffff2a9224 */ /* 0x001fe200078e0054 */
[----:B------:R-:W-:Y:S02]  /*18430*/  PRMT R65, RZ, 0x7610, R65 ;  /* 0x00007610ff417816 */ /* 0x000fe40000000041 */
[----:B------:R-:W-:Y:S02]  /*18440*/  PRMT R66, RZ, 0x7610, R66 ;  /* 0x00007610ff427816 */ /* 0x000fe40000000042 */
[----:B------:R-:W-:-:S02]  /*18450*/  PRMT R67, RZ, 0x7610, R67 ;  /* 0x00007610ff437816 */ /* 0x000fc40000000043 */
[----:B------:R-:W-:Y:S01]  /*18460*/  PRMT R73, RZ, 0x7610, R73 ;  /* 0x00007610ff497816 */ /* 0x000fe20000000049 */
[----:B---3--:R-:W-:-:S04]  /*18470*/  IMAD.X R85, R85, 0x1, R68, P5 ;  /* 0x0000000155557824 */ /* 0x008fc800028e0644 */
[----:B------:R-:W-:Y:S02]  /*18480*/  @!P1 IMAD.MOV.U32 R43, RZ, RZ, R85 ;  /* 0x000000ffff2b9224 */ /* 0x000fe400078e0055 */
[----:B------:R-:W-:-:S03]  /*18490*/  IMAD.X R83, R83, 0x1, R68, P4 ;  /* 0x0000000153537824 */ /* 0x000fc600020e0644 */
[----:B------:R0:W3:Y:S01]  /*184a0*/  @!P1 LDG.E.U16 R63, desc[UR20][R42.64] ;  /* 0x000000142a3f9981 */ /* 0x0000e2000c1e1500 */
[----:B------:R-:W-:Y:S02]  /*184b0*/  IMAD.X R81, R81, 0x1, R68, P3 ;  /* 0x0000000151517824 */ /* 0x000fe400018e0644 */
[----:B0-----:R-:W-:Y:S02]  /*184c0*/  @!P1 IMAD.MOV.U32 R42, RZ, RZ, R82 ;  /* 0x000000ffff2a9224 */ /* 0x001fe400078e0052 */
[----:B------:R-:W-:Y:S01]  /*184d0*/  @!P1 IMAD.MOV.U32 R43, RZ, RZ, R83 ;  /* 0x000000ffff2b9224 */ /* 0x000fe200078e0053 */
[----:B------:R-:W-:-:S04]  /*184e0*/  IADD3 R78, P5, PT, R78, R69, RZ ;  /* 0x000000454e4e7210 */ /* 0x000fc80007fbe0ff */
        /* <DEDUP_REMOVED lines=8> */
[----:B------:R-:W-:-:S05]  /*18570*/  @!P1 IMAD.MOV.U32 R43, RZ, RZ, R79 ;  /* 0x000000ffff2b9224 */ /* 0x000fca00078e004f */
[----:B------:R0:W3:Y:S01]  /*18580*/  @!P1 LDG.E.U16 R66, desc[UR20][R42.64] ;  /* 0x000000142a429981 */ /* 0x0000e2000c1e1500 */
[----:B----4-:R-:W-:-:S05]  /*18590*/  IADD3 R74, P3, PT, R74, R69, RZ ;  /* 0x000000454a4a7210 */ /* 0x010fca0007f7e0ff */
[----:B------:R-:W-:Y:S02]  /*185a0*/  IMAD.X R75, R75, 0x1, R68, P3 ;  /* 0x000000014b4b7824 */ /* 0x000fe400018e0644 */
[----:B0-----:R-:W-:Y:S02]  /*185b0*/  @!P1 IMAD.MOV.U32 R42, RZ, RZ, R76 ;  /* 0x000000ffff2a9224 */ /* 0x001fe400078e004c */
[----:B------:R-:W-:-:S05]  /*185c0*/  @!P1 IMAD.MOV.U32 R43, RZ, RZ, R77 ;  /* 0x000000ffff2b9224 */ /* 0x000fca00078e004d */
[----:B------:R0:W4:Y:S02]  /*185d0*/  @!P1 LDG.E.U16 R67, desc[UR20][R42.64] ;  /* 0x000000142a439981 */ /* 0x000124000c1e1500 */
[----:B0-----:R-:W-:Y:S02]  /*185e0*/  @!P1 IMAD.MOV.U32 R42, RZ, RZ, R74 ;  /* 0x000000ffff2a9224 */ /* 0x001fe400078e004a */
[----:B------:R-:W-:-:S05]  /*185f0*/  @!P1 IMAD.MOV.U32 R43, RZ, RZ, R75 ;  /* 0x000000ffff2b9224 */ /* 0x000fca00078e004b */
[----:B------:R-:W4:Y:S01]  /*18600*/  @!P1 LDG.E.U16 R73, desc[UR20][R42.64] ;  /* 0x000000142a499981 */ /* 0x000f22000c1e1500 */
[----:B------:R-:W-:Y:S06]  /*18610*/  BAR.SYNC.DEFER_BLOCKING 0x0 ;  /* 0x0000000000007b1d */ /* 0x000fec0000010000 */
        /* <DEDUP_REMOVED lines=8> */
[----:B------:R-:W-:Y:S01]  /*186a0*/  STL [R1+0x290], R76 ;  /* 0x0002904c01007387 */ /* 0x000fe20000100800 */
[----:B0-----:R-:W-:-:S03]  /*186b0*/  LOP3.LUT R74, R3, 0x10, RZ, 0x3c, !PT ;  /* 0x00000010034a7812 */ /* 0x001fc600078e3cff */
[----:B------:R-:W-:Y:S04]  /*186c0*/  STS.U16 [R3+UR9+0x4000], R72 ;  /* 0x0040004803007988 */ /* 0x000fe80008000409 */
[----:B------:R-:W-:Y:S04]  /*186d0*/  STS.U16 [R3+UR9+0x4400], R7 ;  /* 0x0044000703007988 */ /* 0x000fe80008000409 */
[----:B------:R-:W-:Y:S04]  /*186e0*/  STS.U16 [R3+UR9+0x4800], R15 ;  /* 0x0048000f03007988 */ /* 0x000fe80008000409 */
[----:B------:R-:W-:Y:S04]  /*186f0*/  STS.U16 [R3+UR9+0x4c00], R23 ;  /* 0x004c001703007988 */ /* 0x000fe80008000409 */
[----:B------:R-:W-:Y:S04]  /*18700*/  STS.U16 [R3+UR9+0x5000], R31 ;  /* 0x0050001f03007988 */ /* 0x000fe80008000409 */
[----:B------:R-:W-:Y:S04]  /*18710*/  STS.U16 [R3+UR9+0x5400], R39 ;  /* 0x0054002703007988 */ /* 0x000fe80008000409 */
[----:B------:R-:W-:Y:S04]  /*18720*/  STS.U16 [R3+UR9+0x5800], R52 ;  /* 0x0058003403007988 */ /* 0x000fe80008000409 */
[----:B------:R-:W-:Y:S04]  /*18730*/  STS.U16 [R3+UR9+0x5c00], R56 ;  /* 0x005c003803007988 */ /* 0x000fe80008000409 */
[----:B------:R-:W-:Y:S04]  /*18740*/  STL [R1+0x24c], R79 ;  /* 0x00024c4f01007387 */ /* 0x000fe80000100800 */
[----:B------:R-:W-:Y:S04]  /*18750*/  STS.U16 [R74+UR9+0x4080], R50 ;  /* 0x004080324a007988 */ /* 0x000fe80008000409 */
[----:B------:R-:W-:Y:S04]  /*18760*/  STL [R1+0x28c], R77 ;  /* 0x00028c4d01007387 */ /* 0x000fe80000100800 */
[----:B------:R-:W-:Y:S04]  /*18770*/  STS.U16 [R74+UR9+0x4480], R8 ;  /* 0x004480084a007988 */ /* 0x000fe80008000409 */
[----:B------:R0:W-:Y:S04]  /*18780*/  STL [R1+0x118], R75 ;  /* 0x0001184b01007387 */ /* 0x0001e80000100800 */
[----:B------:R-:W-:Y:S04]  /*18790*/  STS.U16 [R74+UR9+0x4880], R16 ;  /* 0x004880104a007988 */ /* 0x000fe80008000409 */
[----:B------:R-:W-:Y:S01]  /*187a0*/  STS.U16 [R74+UR9+0x4c80], R24 ;  /* 0x004c80184a007988 */ /* 0x000fe20008000409 */
[----:B0-----:R-:W-:-:S03]  /*187b0*/  LOP3.LUT R75, R3, 0x20, RZ, 0x3c, !PT ;  /* 0x00000020034b7812 */ /* 0x001fc600078e3cff */
[----:B------:R-:W-:Y:S04]  /*187c0*/  STS.U16 [R74+UR9+0x5080], R32 ;  /* 0x005080204a007988 */ /* 0x000fe80008000409 */
[----:B------:R-:W-:Y:S04]  /*187d0*/  STS.U16 [R74+UR9+0x5480], R40 ;  /* 0x005480284a007988 */ /* 0x000fe80008000409 */
[----:B------:R-:W-:Y:S04]  /*187e0*/  STS.U16 [R74+UR9+0x5880], R53 ;  /* 0x005880354a007988 */ /* 0x000fe80008000409 */
[----:B------:R0:W-:Y:S04]  /*187f0*/  STS.U16 [R74+UR9+0x5c80], R58 ;  /* 0x005c803a4a007988 */ /* 0x0001e80008000409 */
[----:B------:R-:W-:Y:S04]  /*18800*/  STS.U16 [R75+UR9+0x4100], R46 ;  /* 0x0041002e4b007988 */ /* 0x000fe80008000409 */
[----:B------:R-:W-:Y:S01]  /*18810*/  STS.U16 [R75+UR9+0x4500], R9 ;  /* 0x004500094b007988 */ /* 0x000fe20008000409 */
[----:B0-----:R-:W-:-:S03]  /*18820*/  LOP3.LUT R74, R3, 0x30, RZ, 0x3c, !PT ;  /* 0x00000030034a7812 */ /* 0x001fc600078e3cff */
[----:B------:R-:W-:Y:S04]  /*18830*/  STS.U16 [R75+UR9+0x4900], R17 ;  /* 0x004900114b007988 */ /* 0x000fe80008000409 */
[----:B------:R-:W-:Y:S04]  /*18840*/  STS.U16 [R75+UR9+0x4d00], R25 ;  /* 0x004d00194b007988 */ /* 0x000fe80008000409 */
        /* <DEDUP_REMOVED lines=13> */
[----:B------:R1:W-:Y:S04]  /*18920*/  STS.U16 [R75+UR9+0x4200], R44 ;  /* 0x0042002c4b007988 */ /* 0x0003e80008000409 */
[----:B------:R1:W-:Y:S01]  /*18930*/  STS.U16 [R75+UR9+0x4600], R11 ;  /* 0x0046000b4b007988 */ /* 0x0003e20008000409 */
[----:B0-----:R-:W-:-:S03]  /*18940*/  LOP3.LUT R74, R3, 0x50, RZ, 0x3c, !PT ;  /* 0x00000050034a7812 */ /* 0x001fc600078e3cff */
[----:B------:R1:W-:Y:S04]  /*18950*/  STS.U16 [R75+UR9+0x4a00], R19 ;  /* 0x004a00134b007988 */ /* 0x0003e80008000409 */
[----:B------:R1:W-:Y:S04]  /*18960*/  STS.U16 [R75+UR9+0x4e00], R27 ;  /* 0x004e001b4b007988 */ /* 0x0003e80008000409 */
[----:B------:R1:W-:Y:S04]  /*18970*/  STS.U16 [R75+UR9+0x5200], R35 ;  /* 0x005200234b007988 */ /* 0x0003e80008000409 */
[----:B------:R1:W-:Y:S04]  /*18980*/  STS.U16 [R75+UR9+0x5600], R48 ;  /* 0x005600304b007988 */ /* 0x0003e80008000409 */
[----:B------:R1:W-:Y:S04]  /*18990*/  STS.U16 [R75+UR9+0x5a00], R57 ;  /* 0x005a00394b007988 */ /* 0x0003e80008000409 */
[----:B--2---:R1:W-:Y:S01]  /*189a0*/  STS.U16 [R75+UR9+0x5e00], R62 ;  /* 0x005e003e4b007988 */ /* 0x0043e20008000409 */
[----:B------:R-:W-:-:S03]  /*189b0*/  LOP3.LUT R8, R3, 0x60, RZ, 0x3c, !PT ;  /* 0x0000006003087812 */ /* 0x000fc600078e3cff */
[----:B------:R1:W-:Y:S04]  /*189c0*/  STS.U16 [R74+UR9+0x4280], R4 ;  /* 0x004280044a007988 */ /* 0x0003e80008000409 */
[----:B------:R1:W-:Y:S04]  /*189d0*/  STS.U16 [R74+UR9+0x4680], R12 ;  /* 0x0046800c4a007988 */ /* 0x0003e80008000409 */
[----:B------:R1:W-:Y:S04]  /*189e0*/  STS.U16 [R74+UR9+0x4a80], R20 ;  /* 0x004a80144a007988 */ /* 0x0003e80008000409 */
[----:B------:R1:W-:Y:S04]  /*189f0*/  STS.U16 [R74+UR9+0x4e80], R28 ;  /* 0x004e801c4a007988 */ /* 0x0003e80008000409 */
[----:B------:R1:W-:Y:S04]  /*18a00*/  STS.U16 [R74+UR9+0x5280], R36 ;  /* 0x005280244a007988 */ /* 0x0003e80008000409 */
[----:B------:R1:W-:Y:S04]  /*18a10*/  STS.U16 [R74+UR9+0x5680], R49 ;  /* 0x005680314a007988 */ /* 0x0003e80008000409 */
[----:B------:R1:W-:Y:S04]  /*18a20*/  STS.U16 [R74+UR9+0x5a80], R60 ;  /* 0x005a803c4a007988 */ /* 0x0003e80008000409 */
[----:B---3--:R1:W-:Y:S01]  /*18a30*/  STS.U16 [R74+UR9+0x5e80], R64 ;  /* 0x005e80404a007988 */ /* 0x0083e20008000409 */
        /* <DEDUP_REMOVED lines=15> */
[----:B----4-:R1:W-:Y:S04]  /*18b30*/  STS.U16 [R7+UR9+0x5b80], R67 ;  /* 0x005b804307007988 */ /* 0x0103e80008000409 */
[----:B------:R1:W-:Y:S01]  /*18b40*/  STS.U16 [R7+UR9+0x5f80], R73 ;  /* 0x005f804907007988 */ /* 0x0003e20008000409 */
[----:B------:R0:W-:Y:S06]  /*18b50*/  MEMBAR.ALL.CTA ;  /* 0x0000000000007992 */ /* 0x0001ec0000008000 */
[----:B0-----:R-:W0:Y:S01]  /*18b60*/  FENCE.VIEW.ASYNC.S ;  /* 0x00000000000073c6 */ /* 0x001e220000000000 */
[----:B------:R-:W-:-:S04]  /*18b70*/  ULEA UR6, UR18, UR9, 0x3 ;  /* 0x0000000912067291 */ /* 0x000fc8000f8e18ff */
[----:B------:R-:W-:Y:S01]  /*18b80*/  UIADD3 UR6, UPT, UPT, UR6, 0x8000, URZ ;  /* 0x0000800006067890 */ /* 0x000fe2000fffe0ff */
[----:B0-----:R-:W-:Y:S06]  /*18b90*/  BAR.SYNC.DEFER_BLOCKING 0x0 ;  /* 0x0000000000007b1d */ /* 0x001fec0000010000 */
[----:B-1----:R-:W-:Y:S05]  /*18ba0*/  @P0 BRA `(.L_x_10) ;  /* 0x0000000000900947 */ /* 0x002fea0003800000 */
[----:B------:R-:W-:Y:S02]  /*18bb0*/  UIADD3 UR19, UPT, UPT, UR8, 0x48, URZ ;  /* 0x0000004808137890 */ /* 0x000fe4000fffe0ff */
[----:B------:R-:W-:Y:S02]  /*18bc0*/  UIADD3 UR36, UPT, UPT, UR8, 0x50, URZ ;  /* 0x0000005008247890 */ /* 0x000fe4000fffe0ff */
[----:B------:R-:W-:Y:S02]  /*18bd0*/  UIADD3 UR37, UPT, UPT, UR8, 0x58, URZ ;  /* 0x0000005808257890 */ /* 0x000fe4000fffe0ff */
[----:B------:R-:W-:Y:S02]  /*18be0*/  UIADD3 UR42, UPT, UPT, UR8, 0x60, URZ ;  /* 0x00000060082a7890 */ /* 0x000fe4000fffe0ff */
[----:B------:R-:W-:Y:S02]  /*18bf0*/  UIADD3 UR43, UPT, UPT, UR8, 0x68, URZ ;  /* 0x00000068082b7890 */ /* 0x000fe4000fffe0ff */
[----:B------:R-:W-:Y:S01]  /*18c00*/  UIADD3 UR48, UPT, UPT, UR8, 0x70, URZ ;  /* 0x0000007008307890 */ /* 0x000fe2000fffe0ff */
[----:B------:R-:W-:Y:S01]  /*18c10*/  UMOV UR16, 0x0 ;  /* 0x0000000000107882 */ /* 0x000fe20000000000 */
[----:B------:R-:W-:Y:S01]  /*18c20*/  UMOV UR17, 0x8100490 ;  /* 0x0810049000117882 */ /* 0x000fe20000000000 */
[----:B------:R-:W-:Y:S01]  /*18c30*/  UMOV UR13, 0x40004040 ;  /* 0x40004040000d7882 */ /* 0x000fe20000000000 */
[----:B------:R-:W-:-:S02]  /*18c40*/  UIADD3 UR49, UPT, UPT, UR8, 0x78, URZ ;  /* 0x0000007808317890 */ /* 0x000fc4000fffe0ff */
[----:B------:R0:W-:Y:S01]  /*18c50*/  UTCHMMA tmem[UR11], gdesc[UR12], tmem[UR8], tmem[UR16], idesc[UR17], UPT ;  /* 0x00ff100c0b0079ea */ /* 0x0001e2000b800008 */
[----:B------:R-:W-:Y:S01]  /*18c60*/  UMOV UR34, 0x0 ;  /* 0x0000000000227882 */ /* 0x000fe20000000000 */
[----:B------:R-:W-:Y:S01]  /*18c70*/  UMOV UR35, 0x8100490 ;  /* 0x0810049000237882 */ /* 0x000fe20000000000 */
[----:B------:R-:W-:Y:S01]  /*18c80*/  UMOV UR38, 0x0 ;  /* 0x0000000000267882 */ /* 0x000fe20000000000 */
[----:B------:R-:W-:Y:S01]  /*18c90*/  UMOV UR39, 0x8100490 ;  /* 0x0810049000277882 */ /* 0x000fe20000000000 */
        /* <DEDUP_REMOVED lines=21> */
.L_x_10:
[----:B------:R-:W2:Y:S04]  /*18df0*/  LDL R5, [R1+0x6b4] ;  /* 0x0006b40001057983 */ /* 0x000ea80000100800 */
[----:B------:R-:W2:Y:S01]  /*18e00*/  LDL R4, [R1+0xb4] ;  /* 0x0000b40001047983 */ /* 0x000ea20000100800 */
[----:B------:R-:W-:-:S04]  /*18e10*/  UIADD3 UR18, UPT, UPT, UR18, 0x1, URZ ;  /* 0x0000000112127890 */ /* 0x000fc8000fffe0ff */
[----:B------:R-:W-:-:S04]  /*18e20*/  UISETP.GT.AND UP1, UPT, UR18, 0x1, UPT ;  /* 0x000000011200788c */ /* 0x000fc8000bf24270 */
[----:B0-----:R-:W-:Y:S02]  /*18e30*/  USEL UR4, URZ, 0x1, !UP1 ;  /* 0x00000001ff047887 */ /* 0x001fe4000c800000 */
[----:B------:R-:W-:Y:S02]  /*18e40*/  USEL UR18, UR18, URZ, !UP1 ;  /* 0x000000ff12127287 */ /* 0x000fe4000c800000 */
[----:B------:R-:W-:-:S03]  /*18e50*/  ULOP3.LUT UR7, UR5, UR4, URZ, 0x3c, !UPT ;  /* 0x0000000405077292 */ /* 0x000fc6000f8e3cff */
[----:B------:R-:W-:-:S04]  /*18e60*/  UMOV UR4, UR5 ;  /* 0x0000000500047c82 */ /* 0x000fc80008000000 */
[----:B------:R-:W-:Y:S01]  /*18e70*/  UMOV UR5, UR7 ;  /* 0x0000000700057c82 */ /* 0x000fe20008000000 */
[----:B--2---:R-:W-:-:S13]  /*18e80*/  ISETP.NE.U32.AND P1, PT, R4, R5, PT ;  /* 0x000000050400720c */ /* 0x004fda0003f25070 */
[----:B------:R-:W-:Y:S05]  /*18e90*/  @P1 BRA `(.L_x_11) ;  /* 0xffffff6000581947 */ /* 0x000fea000383ffff */
.L_x_8:
[----:B------:R-:W2:Y:S01]  /*18ea0*/  LDL.LU R8, [R1+0x6d4] ;  /* 0x0006d40001087983 */ /* 0x000ea20000300800 */
[----:B------:R-:W0:Y:S01]  /*18eb0*/  LDC R9, c[0x0][0x3a0] ;  /* 0x0000e800ff097b82 */ /* 0x000e220000000800 */
[----:B------:R-:W2:Y:S02]  /*18ec0*/  LDCU UR5, c[0x0][0x3b4] ;  /* 0x00007680ff0577ac */ /* 0x000ea40008000800 */
[----:B------:R-:W3:Y:S01]  /*18ed0*/  LDL R7, [R1+0xb8] ;  /* 0x0000b80001077983 */ /* 0x000ee20000100800 */
[----:B------:R-:W3:Y:S03]  /*18ee0*/  LDCU UR7, c[0x0][0x3b8] ;  /* 0x00007700ff0777ac */ /* 0x000ee60008000800 */
[----:B------:R-:W4:Y:S01]  /*18ef0*/  LDL.LU R6, [R1+0x6e0] ;  /* 0x0006e00001067983 */ /* 0x000f220000300800 */
[----:B------:R-:W1:Y:S03]  /*18f00*/  LDCU.128 UR12, c[0x0][0x390] ;  /* 0x00007200ff0c77ac */ /* 0x000e660008000c00 */
[----:B------:R-:W4:Y:S04]  /*18f10*/  LDL.LU R5, [R1+0x6dc] ;  /* 0x0006dc0001057983 */ /* 0x000f280000300800 */
[----:B------:R-:W4:Y:S01]  /*18f20*/  LDL.LU R4, [R1+0x6d8] ;  /* 0x0006d80001047983 */ /* 0x000f220000300800 */
[----:B0-----:R-:W-:-:S05]  /*18f30*/  VIADD R9, R9, 0x7f ;  /* 0x0000007f09097836 */ /* 0x001fca0000000000 */
[----:B------:R-:W-:Y:S01]  /*18f40*/  ISETP.GE.AND P5, PT, R9, 0x80, PT ;  /* 0x000000800900780c */ /* 0x000fe20003fa6270 */
[C---:B--2--5:R-:W-:Y:S01]  /*18f50*/  IMAD R0, R8.reuse, UR5, RZ ;  /* 0x0000000508007c24 */ /* 0x064fe2000f8e02ff */
[----:B-1----:R-:W-:Y:S01]  /*18f60*/  ISETP.GE.AND P0, PT, R8, UR14, PT ;  /* 0x0000000e08007c0c */ /* 0x002fe2000bf06270 */
[----:B---3--:R-:W-:-:S03]  /*18f70*/  IMAD R3, R7, UR7, RZ ;  /* 0x0000000707037c24 */ /* 0x008fc6000f8e02ff */
[----:B------:R-:W-:Y:S01]  /*18f80*/  LEA R84, P1, R0, UR12, 0x1 ;  /* 0x0000000c00547c11 */ /* 0x000fe2000f8208ff */
[----:B------:R-:W-:Y:S01]  /*18f90*/  VIADD R69, R3, UR7 ;  /* 0x0000000703457c36 */ /* 0x000fe20008000000 */
[----:B----4-:R-:W-:Y:S02]  /*18fa0*/  ISETP.LT.AND P4, PT, R6, UR15, !P0 ;  /* 0x0000000f06007c0c */ /* 0x010fe4000c781270 */
[----:B------:R-:W-:Y:S01]  /*18fb0*/  LEA.HI.X.SX32 R0, R0, UR13, 0x1, P1 ;  /* 0x0000000d00007c11 */ /* 0x000fe200088f0eff */
[----:B------:R-:W-:Y:S01]  /*18fc0*/  VIADD R71, R69, UR7 ;  /* 0x0000000745477c36 */ /* 0x000fe20008000000 */
[----:B------:R-:W-:Y:S02]  /*18fd0*/  ISETP.LT.AND P6, PT, R5, UR15, !P0 ;  /* 0x0000000f05007c0c */ /* 0x000fe4000c7c1270 */
[----:B------:R-:W-:Y:S01]  /*18fe0*/  ISETP.LT.AND P3, PT, R4, UR15, !P0 ;  /* 0x0000000f04007c0c */ /* 0x000fe2000c761270 */
[----:B------:R-:W-:-:S12]  /*18ff0*/  @!P5 BRA `(.L_x_12) ;  /* 0x000000000010d947 */ /* 0x000fd80003800000 */
[----:B------:R-:W-:-:S06]  /*19000*/  USHF.L.U32 UR4, UR4, 0x1f, URZ ;  /* 0x0000001f04047899 */ /* 0x000fcc00080006ff */
[----:B------:R-:W-:-:S04]  /*19010*/  IMAD.U32 R2, RZ, RZ, UR4 ;  /* 0x00000004ff027e24 */ /* 0x000fc8000f8e00ff */
[----:B------:R-:W0:Y:S02]  /*19020*/  SYNCS.PHASECHK.TRANS64.TRYWAIT P1, [UR6], R2 ;  /* 0x00000002ff0075a7 */ /* 0x000e240008021106 */
[----:B0-----:R-:W-:Y:S05]  /*19030*/  @!P1 BRA `(.L_x_13) ;  /* 0x0000001c00b09947 */ /* 0x001fea0003800000 */
.L_x_12:
[----:B------:R-:W2:Y:S04]  /*19040*/  LDL.LU R68, [R1+0xb8] ;  /* 0x0000b80001447983 */ /* 0x000ea80000300800 */
[----:B------:R-:W3:Y:S04]  /*19050*/  LDL.LU R88, [R1+0x70c] ;  /* 0x00070c0001587983 */ /* 0x000ee80000300800 */
[----:B------:R-:W4:Y:S01]  /*19060*/  LDL.LU R87, [R1+0x708] ;  /* 0x0007080001577983 */ /* 0x000f220000300800 */
[----:B------:R-:W-:Y:S01]  /*19070*/  VIADD R73, R71, UR7 ;  /* 0x0000000747497c36 */ /* 0x000fe20008000000 */
[----:B------:R-:W-:Y:S03]  /*19080*/  BAR.SYNC.DEFER_BLOCKING 0x0 ;  /* 0x0000000000007b1d */ /* 0x000fe60000010000 */
[----:B------:R-:W-:Y:S01]  /*19090*/  VIADD R75, R73, UR7 ;  /* 0x00000007494b7c36 */ /* 0x000fe20008000000 */
[----:B------:R-:W-:-:S02]  /*190a0*/  LEA R2, P1, R3, R84, 0x1 ;  /* 0x0000005403027211 */ /* 0x000fc400078208ff */
[----:B------:R-:W5:Y:S04]  /*190b0*/  LDL.LU R92, [R1+0x71c] ;  /* 0x00071c00015c7983 */ /* 0x000f680000300800 */
[----:B------:R-:W3:Y:S01]  /*190c0*/  LDL.LU R86, [R1+0x728] ;  /* 0x0007280001567983 */ /* 0x000ee20000300800 */
[----:B------:R-:W0:Y:S02]  /*190d0*/  @!P2 SYNCS.CCTL.IV [UR9+0x8000] ;  /* 0x00800000ff00a9b1 */ /* 0x000e240008000009 */
[----:B0-----:R-:W-:Y:S06]  /*190e0*/  BAR.SYNC.DEFER_BLOCKING 0x0 ;  /* 0x0000000000007b1d */ /* 0x001fec0000010000 */
[----:B------:R-:W0:Y:S01]  /*190f0*/  LDTM.x64 R4, tmem[UR10] ;  /* 0x0000000a000479ee */ /* 0x000e220008340000 */
[----:B------:R-:W-:Y:S01]  /*19100*/  VIADD R77, R75, UR7 ;  /* 0x000000074b4d7c36 */ /* 0x000fe20008000000 */
[----:B------:R-:W-:Y:S01]  /*19110*/  LEA.HI.X.SX32 R3, R3, R0, 0x1, P1 ;  /* 0x0000000003037211 */ /* 0x000fe200008f0eff */
[----:B------:R-:W5:Y:S01]  /*19120*/  LDL.LU R91, [R1+0x740] ;  /* 0x00074000015b7983 */ /* 0x000f620000300800 */
[----:B------:R-:W-:Y:S01]  /*19130*/  LEA R70, P1, R71, R84, 0x1 ;  /* 0x0000005447467211 */ /* 0x000fe200078208ff */
[----:B------:R-:W-:-:S02]  /*19140*/  VIADD R79, R77, UR7 ;  /* 0x000000074d4f7c36 */ /* 0x000fc40008000000 */
[----:B------:R-:W5:Y:S01]  /*19150*/  LDL.LU R90, [R1+0x73c] ;  /* 0x00073c00015a7983 */ /* 0x000f620000300800 */
[----:B------:R-:W-:Y:S01]  /*19160*/  LEA.HI.X.SX32 R71, R71, R0, 0x1, P1 ;  /* 0x0000000047477211 */ /* 0x000fe200008f0eff */
[----:B------:R-:W1:Y:S01]  /*19170*/  @!P2 SYNCS.CCTL.IV [UR9+0x8008] ;  /* 0x00800800ff00a9b1 */ /* 0x000e620008000009 */
[----:B------:R-:W-:Y:S01]  /*19180*/  LEA R74, P1, R75, R84, 0x1 ;  /* 0x000000544b4a7211 */ /* 0x000fe200078208ff */
[----:B------:R-:W-:Y:S01]  /*19190*/  VIADD R81, R79, UR7 ;  /* 0x000000074f517c36 */ /* 0x000fe20008000000 */
[----:B------:R-:W5:Y:S01]  /*191a0*/  LDL.LU R89, [R1+0x738] ;  /* 0x0007380001597983 */ /* 0x000f620000300800 */
[----:B------:R-:W-:Y:S01]  /*191b0*/  NOP ;  /* 0x0000000000007918 */ /* 0x000fe20000000000 */
[----:B------:R-:W-:Y:S01]  /*191c0*/  LEA.HI.X.SX32 R75, R75, R0, 0x1, P1 ;  /* 0x000000004b4b7211 */ /* 0x000fe200008f0eff */
[----:B------:R-:W-:Y:S01]  /*191d0*/  VIADD R85, R81, UR7 ;  /* 0x0000000751557c36 */ /* 0x000fe20008000000 */
[----:B------:R-:W-:Y:S02]  /*191e0*/  LEA R78, P1, R79, R84, 0x1 ;  /* 0x000000544f4e7211 */ /* 0x000fe400078208ff */
[----:B0-----:R-:W-:-:S02]  /*191f0*/  F2FP.BF16.F32.PACK_AB R4, R5, R4 ;  /* 0x000000040504723e */ /* 0x001fc400000010ff */
[----:B------:R-:W-:Y:S02]  /*19200*/  LEA.HI.X.SX32 R79, R79, R0, 0x1, P1 ;  /* 0x000000004f4f7211 */ /* 0x000fe400008f0eff */
[C---:B------:R-:W-:Y:S02]  /*19210*/  LEA R82, P1, R85.reuse, R84, 0x1 ;  /* 0x0000005455527211 */ /* 0x040fe400078208ff */
[----:B------:R-:W-:Y:S02]  /*19220*/  PRMT R5, R4, 0x7632, R5 ;  /* 0x0000763204057816 */ /* 0x000fe40000000005 */
[----:B------:R-:W-:Y:S02]  /*19230*/  LEA.HI.X.SX32 R83, R85, R0, 0x1, P1 ;  /* 0x0000000055537211 */ /* 0x000fe400008f0eff */
[----:B------:R-:W-:Y:S02]  /*19240*/  F2FP.BF16.F32.PACK_AB R8, R9, R8 ;  /* 0x000000080908723e */ /* 0x000fe400000010ff */
[----:B------:R-:W-:-:S02]  /*19250*/  F2FP.BF16.F32.PACK_AB R10, R11, R10 ;  /* 0x0000000a0b0a723e */ /* 0x000fc400000010ff */
[----:B------:R-:W-:Y:S02]  /*19260*/  F2FP.BF16.F32.PACK_AB R12, R13, R12 ;  /* 0x0000000c0d0c723e */ /* 0x000fe400000010ff */
[----:B--2---:R-:W-:Y:S02]  /*19270*/  ISETP.LT.AND P5, PT, R68, UR15, !P0 ;  /* 0x0000000f44007c0c */ /* 0x004fe4000c7a1270 */
[----:B------:R-:W-:-:S04]  /*19280*/  LEA R68, P2, R69, R84, 0x1 ;  /* 0x0000005445447211 */ /* 0x000fc800078408ff */
[----:B------:R-:W-:Y:S02]  /*19290*/  LEA.HI.X.SX32 R69, R69, R0, 0x1, P2 ;  /* 0x0000000045457211 */ /* 0x000fe400010f0eff */
[----:B------:R-:W-:-:S04]  /*192a0*/  LEA R72, P2, R73, R84, 0x1 ;  /* 0x0000005449487211 */ /* 0x000fc800078408ff */
[----:B------:R-:W-:Y:S02]  /*192b0*/  LEA.HI.X.SX32 R73, R73, R0, 0x1, P2 ;  /* 0x0000000049497211 */ /* 0x000fe400010f0eff */
[----:B------:R-:W-:-:S04]  /*192c0*/  LEA R76, P2, R77, R84, 0x1 ;  /* 0x000000544d4c7211 */ /* 0x000fc800078408ff */
[----:B------:R-:W-:Y:S02]  /*192d0*/  LEA.HI.X.SX32 R77, R77, R0, 0x1, P2 ;  /* 0x000000004d4d7211 */ /* 0x000fe400010f0eff */
[----:B------:R-:W-:Y:S01]  /*192e0*/  LEA R80, P2, R81, R84, 0x1 ;  /* 0x0000005451507211 */ /* 0x000fe200078408ff */
[----:B------:R-:W-:Y:S01]  /*192f0*/  @P5 STG.E.U16 desc[UR20][R2.64], R4 ;  /* 0x0000000402005986 */ /* 0x000fe2000c101514 */
[----:B----4-:R-:W-:Y:S02]  /*19300*/  ISETP.LT.AND P1, PT, R87, UR15, !P0 ;  /* 0x0000000f57007c0c */ /* 0x010fe4000c721270 */
[----:B------:R-:W-:Y:S01]  /*19310*/  LEA.HI.X.SX32 R81, R81, R0, 0x1, P2 ;  /* 0x0000000051517211 */ /* 0x000fe200010f0eff */
[----:B------:R0:W-:Y:S01]  /*19320*/  @P4 STG.E.U16 desc[UR20][R68.64], R5 ;  /* 0x0000000544004986 */ /* 0x0001e2000c101514 */
[----:B---3--:R-:W-:Y:S02]  /*19330*/  ISETP.LT.AND P2, PT, R88, UR15, !P0 ;  /* 0x0000000f58007c0c */ /* 0x008fe4000c741270 */
[----:B------:R-:W-:Y:S01]  /*19340*/  ISETP.LT.AND P4, PT, R86, UR15, !P0 ;  /* 0x0000000f56007c0c */ /* 0x000fe2000c781270 */
[----:B------:R-:W2:Y:S04]  /*19350*/  LDL.LU R88, [R1+0x734] ;  /* 0x0007340001587983 */ /* 0x000ea80000300800 */
[----:B------:R-:W3:Y:S04]  /*19360*/  LDL.LU R87, [R1+0x730] ;  /* 0x0007300001577983 */ /* 0x000ee80000300800 */
[----:B------:R-:W4:Y:S04]  /*19370*/  LDL.LU R86, [R1+0x750] ;  /* 0x0007500001567983 */ /* 0x000f280000300800 */
[----:B0-----:R-:W4:Y:S04]  /*19380*/  LDL.LU R69, [R1+0x74c] ;  /* 0x00074c0001457983 */ /* 0x001f280000300800 */
[----:B------:R-:W4:Y:S04]  /*19390*/  LDL.LU R9, [R1+0x754] ;  /* 0x0007540001097983 */ /* 0x000f280000300800 */
[----:B------:R-:W4:Y:S04]  /*193a0*/  LDL.LU R68, [R1+0x758] ;  /* 0x0007580001447983 */ /* 0x000f280000300800 */
[----:B------:R-:W4:Y:S04]  /*193b0*/  LDL.LU R11, [R1+0x760] ;  /* 0x00076000010b7983 */ /* 0x000f280000300800 */
[----:B------:R-:W4:Y:S01]  /*193c0*/  LDL.LU R13, [R1+0x764] ;  /* 0x00076400010d7983 */ /* 0x000f220000300800 */
[----:B------:R-:W-:-:S04]  /*193d0*/  F2FP.BF16.F32.PACK_AB R6, R7, R6 ;  /* 0x000000060706723e */ /* 0x000fc800000010ff */
[----:B------:R-:W-:Y:S01]  /*193e0*/  PRMT R2, R6, 0x7632, R2 ;  /* 0x0000763206027816 */ /* 0x000fe20000000002 */
[----:B------:R-:W-:Y:S01]  /*193f0*/  @P6 STG.E.U16 desc[UR20][R70.64], R6 ;  /* 0x0000000646006986 */ /* 0x000fe2000c101514 */
[----:B-----5:R-:W-:Y:S02]  /*19400*/  ISETP.LT.AND P5, PT, R92, UR15, !P0 ;  /* 0x0000000f5c007c0c */ /* 0x020fe4000c7a1270 */
[----:B------:R-:W-:Y:S01]  /*19410*/  ISETP.LT.AND P6, PT, R91, UR15, !P0 ;  /* 0x0000000f5b007c0c */ /* 0x000fe2000c7c1270 */
[----:B------:R0:W-:Y:S01]  /*19420*/  @P3 STG.E.U16 desc[UR20][R72.64], R2 ;  /* 0x0000000248003986 */ /* 0x0001e2000c101514 */
[----:B------:R-:W-:-:S03]  /*19430*/  VIADD R85, R85, UR7 ;  /* 0x0000000755557c36 */ /* 0x000fc60008000000 */
[----:B------:R-:W-:Y:S01]  /*19440*/  @P2 STG.E.U16 desc[UR20][R74.64], R8 ;  /* 0x000000084a002986 */ /* 0x000fe2000c101514 */
[----:B0-----:R-:W-:Y:S01]  /*19450*/  PRMT R2, R8, 0x7632, R2 ;  /* 0x0000763208027816 */ /* 0x001fe20000000002 */
[----:B------:R-:W-:Y:S01]  /*19460*/  VIADD R6, R85, UR7 ;  /* 0x0000000755067c36 */ /* 0x000fe20008000000 */
[----:B------:R-:W-:-:S03]  /*19470*/  ISETP.LT.AND P3, PT, R90, UR15, !P0 ;  /* 0x0000000f5a007c0c */ /* 0x000fc6000c761270 */
[----:B------:R0:W-:Y:S01]  /*19480*/  @P1 STG.E.U16 desc[UR20][R76.64], R2 ;  /* 0x000000024c001986 */ /* 0x0001e2000c101514 */
[----:B------:R-:W-:-:S03]  /*19490*/  ISETP.LT.AND P2, PT, R89, UR15, !P0 ;  /* 0x0000000f59007c0c */ /* 0x000fc6000c741270 */
[----:B------:R-:W-:Y:S01]  /*194a0*/  @P5 STG.E.U16 desc[UR20][R78.64], R10 ;  /* 0x0000000a4e005986 */ /* 0x000fe2000c101514 */
[----:B0-----:R-:W-:-:S05]  /*194b0*/  PRMT R2, R10, 0x7632, R2 ;  /* 0x000076320a027816 */ /* 0x001fca0000000002 */
[----:B------:R0:W-:Y:S04]  /*194c0*/  @P4 STG.E.U16 desc[UR20][R80.64], R2 ;  /* 0x0000000250004986 */ /* 0x0001e8000c101514 */
[----:B------:R-:W-:Y:S01]  /*194d0*/  @P6 STG.E.U16 desc[UR20][R82.64], R12 ;  /* 0x0000000c52006986 */ /* 0x000fe2000c101514 */
[-C--:B------:R-:W-:Y:S02]  /*194e0*/  LEA R4, P6, R6, R84.reuse, 0x1 ;  /* 0x0000005406047211 */ /* 0x080fe400078c08ff */
[----:B------:R-:W-:Y:S02]  /*194f0*/  PRMT R7, R12, 0x7632, R7 ;  /* 0x000076320c077816 */ /* 0x000fe40000000007 */
[----:B0-----:R-:W-:Y:S02]  /*19500*/  LEA R2, P4, R85, R84, 0x1 ;  /* 0x0000005455027211 */ /* 0x001fe400078808ff */
[----:B------:R-:W-:-:S02]  /*19510*/  F2FP.BF16.F32.PACK_AB R14, R15, R14 ;  /* 0x0000000e0f0e723e */ /* 0x000fc400000010ff */
[-C--:B------:R-:W-:Y:S02]  /*19520*/  LEA.HI.X.SX32 R3, R85, R0.reuse, 0x1, P4 ;  /* 0x0000000055037211 */ /* 0x080fe400020f0eff */
[C---:B------:R-:W-:Y:S01]  /*19530*/  LEA.HI.X.SX32 R5, R6.reuse, R0, 0x1, P6 ;  /* 0x0000000006057211 */ /* 0x040fe200030f0eff */
[----:B------:R-:W-:Y:S02]  /*19540*/  VIADD R6, R6, UR7 ;  /* 0x0000000706067c36 */ /* 0x000fe40008000000 */
[----:B------:R0:W-:Y:S04]  /*19550*/  @P3 STG.E.U16 desc[UR20][R2.64], R7 ;  /* 0x0000000702003986 */ /* 0x0001e8000c101514 */
[----:B------:R5:W-:Y:S01]  /*19560*/  @P2 STG.E.U16 desc[UR20][R4.64], R14 ;  /* 0x0000000e04002986 */ /* 0x000be2000c101514 */
[C---:B0-----:R-:W-:Y:S01]  /*19570*/  LEA R2, P6, R6.reuse, R84, 0x1 ;  /* 0x0000005406027211 */ /* 0x041fe200078c08ff */
[----:B-----5:R-:W-:-:S03]  /*19580*/  VIADD R5, R6, UR7 ;  /* 0x0000000706057c36 */ /* 0x020fc60008000000 */
[----:B------:R-:W-:Y:S02]  /*19590*/  LEA.HI.X.SX32 R3, R6, R0, 0x1, P6 ;  /* 0x0000000006037211 */ /* 0x000fe400030f0eff */
[----:B------:R-:W-:Y:S01]  /*195a0*/  PRMT R7, R14, 0x7632, R7 ;  /* 0x000076320e077816 */ /* 0x000fe20000000007 */
[C---:B------:R-:W-:Y:S01]  /*195b0*/  VIADD R6, R5.reuse, UR7 ;  /* 0x0000000705067c36 */ /* 0x040fe20008000000 */
[----:B------:R-:W-:Y:S02]  /*195c0*/  LEA R4, P6, R5, R84, 0x1 ;  /* 0x0000005405047211 */ /* 0x000fe400078c08ff */
[----:B------:R-:W-:Y:S02]  /*195d0*/  F2FP.BF16.F32.PACK_AB R16, R17, R16 ;  /* 0x000000101110723e */ /* 0x000fe400000010ff */
[----:B------:R-:W-:Y:S02]  /*195e0*/  LEA.HI.X.SX32 R5, R5, R0, 0x1, P6 ;  /* 0x0000000005057211 */ /* 0x000fe400030f0eff */
[----:B--2---:R-:W-:-:S02]  /*195f0*/  ISETP.LT.AND P1, PT, R88, UR15, !P0 ;  /* 0x0000000f58007c0c */ /* 0x004fc4000c721270 */
[----:B---3--:R-:W-:Y:S02]  /*19600*/  ISETP.LT.AND P5, PT, R87, UR15, !P0 ;  /* 0x0000000f57007c0c */ /* 0x008fe4000c7a1270 */
[----:B----4-:R-:W-:Y:S02]  /*19610*/  ISETP.LT.AND P2, PT, R9, UR15, !P0 ;  /* 0x0000000f09007c0c */ /* 0x010fe4000c741270 */
[----:B------:R-:W2:Y:S01]  /*19620*/  LDL.LU R9, [R1+0x774] ;  /* 0x0007740001097983 */ /* 0x000ea20000300800 */
[----:B------:R-:W-:-:S06]  /*19630*/  ISETP.LT.AND P4, PT, R86, UR15, !P0 ;  /* 0x0000000f56007c0c */ /* 0x000fcc000c781270 */
[----:B------:R0:W-:Y:S04]  /*19640*/  @P1 STG.E.U16 desc[UR20][R2.64], R7 ;  /* 0x0000000702001986 */ /* 0x0001e8000c101514 */
[----:B------:R3:W-:Y:S04]  /*19650*/  @P5 STG.E.U16 desc[UR20][R4.64], R16 ;  /* 0x0000001004005986 */ /* 0x0007e8000c101514 */
[----:B------:R-:W4:Y:S01]  /*19660*/  LDL.LU R15, [R1+0x770] ;  /* 0x00077000010f7983 */ /* 0x000f220000300800 */
[----:B0-----:R-:W-:-:S03]  /*19670*/  LEA R2, P6, R6, R84, 0x1 ;  /* 0x0000005406027211 */ /* 0x001fc600078c08ff */
[----:B------:R-:W5:Y:S01]  /*19680*/  LDL.LU R14, [R1+0x778] ;  /* 0x00077800010e7983 */ /* 0x000f620000300800 */
[C---:B---3--:R-:W-:Y:S01]  /*19690*/  VIADD R5, R6.reuse, UR7 ;  /* 0x0000000706057c36 */ /* 0x048fe20008000000 */
[----:B------:R-:W-:Y:S02]  /*196a0*/  LEA.HI.X.SX32 R3, R6, R0, 0x1, P6 ;  /* 0x0000000006037211 */ /* 0x000fe400030f0eff */
[----:B------:R-:W-:Y:S02]  /*196b0*/  PRMT R6, R16, 0x7632, R6 ;  /* 0x0000763210067816 */ /* 0x000fe40000000006 */
[----:B------:R-:W-:Y:S02]  /*196c0*/  ISETP.LT.AND P5, PT, R11, UR15, !P0 ;  /* 0x0000000f0b007c0c */ /* 0x000fe4000c7a1270 */
[----:B------:R-:W3:Y:S04]  /*196d0*/  LDL.LU R11, [R1+0x77c] ;  /* 0x00077c00010b7983 */ /* 0x000ee80000300800 */
[----:B------:R0:W-:Y:S01]  /*196e0*/  @P4 STG.E.U16 desc[UR20][R2.64], R6 ;  /* 0x0000000602004986 */ /* 0x0001e2000c101514 */
[----:B------:R-:W-:-:S03]  /*196f0*/  ISETP.LT.AND P4, PT, R13, UR15, !P0 ;  /* 0x0000000f0d007c0c */ /* 0x000fc6000c781270 */
[----:B------:R-:W5:Y:S01]  /*19700*/  LDL.LU R13, [R1+0x784] ;  /* 0x00078400010d7983 */ /* 0x000f620000300800 */
[----:B------:R-:W-:Y:S02]  /*19710*/  ISETP.LT.AND P3, PT, R69, UR15, !P0 ;  /* 0x0000000f45007c0c */ /* 0x000fe4000c761270 */
[----:B------:R-:W-:Y:S02]  /*19720*/  LEA R4, P6, R5, R84, 0x1 ;  /* 0x0000005405047211 */ /* 0x000fe400078c08ff */
[----:B------:R-:W-:Y:S01]  /*19730*/  F2FP.BF16.F32.PACK_AB R18, R19, R18 ;  /* 0x000000121312723e */ /* 0x000fe200000010ff */
[C---:B0-----:R-:W-:Y:S01]  /*19740*/  VIADD R3, R5.reuse, UR7 ;  /* 0x0000000705037c36 */ /* 0x041fe20008000000 */
[----:B------:R-:W-:Y:S02]  /*19750*/  LEA.HI.X.SX32 R5, R5, R0, 0x1, P6 ;  /* 0x0000000005057211 */ /* 0x000fe400030f0eff */
[----:B------:R-:W-:Y:S01]  /*19760*/  ISETP.LT.AND P1, PT, R68, UR15, !P0 ;  /* 0x0000000f44007c0c */ /* 0x000fe2000c721270 */
[C---:B------:R-:W-:Y:S01]  /*19770*/  VIADD R6, R3.reuse, UR7 ;  /* 0x0000000703067c36 */ /* 0x040fe20008000000 */
[----:B------:R-:W-:-:S03]  /*19780*/  LEA R2, P6, R3, R84, 0x1 ;  /* 0x0000005403027211 */ /* 0x000fc600078c08ff */
[----:B------:R0:W-:Y:S01]  /*19790*/  @P3 STG.E.U16 desc[UR20][R4.64], R18 ;  /* 0x0000001204003986 */ /* 0x0001e2000c101514 */
[----:B------:R-:W-:Y:S02]  /*197a0*/  LEA.HI.X.SX32 R3, R3, R0, 0x1, P6 ;  /* 0x0000000003037211 */ /* 0x000fe400030f0eff */
[----:B------:R-:W-:Y:S02]  /*197b0*/  PRMT R7, R18, 0x7632, R7 ;  /* 0x0000763212077816 */ /* 0x000fe40000000007 */
[----:B------:R-:W-:Y:S02]  /*197c0*/  F2FP.BF16.F32.PACK_AB R20, R21, R20 ;  /* 0x000000141514723e */ /* 0x000fe400000010ff */
[----:B0-----:R-:W-:-:S04]  /*197d0*/  LEA R4, P6, R6, R84, 0x1 ;  /* 0x0000005406047211 */ /* 0x001fc800078c08ff */
[C---:B------:R-:W-:Y:S01]  /*197e0*/  LEA.HI.X.SX32 R5, R6.reuse, R0, 0x1, P6 ;  /* 0x0000000006057211 */ /* 0x040fe200030f0eff */
[----:B------:R-:W-:Y:S01]  /*197f0*/  VIADD R6, R6, UR7 ;  /* 0x0000000706067c36 */ /* 0x000fe20008000000 */
[----:B------:R0:W-:Y:S04]  /*19800*/  @P2 STG.E.U16 desc[UR20][R2.64], R7 ;  /* 0x0000000702002986 */ /* 0x0001e8000c101514 */
[----:B------:R1:W-:Y:S01]  /*19810*/  @P1 STG.E.U16 desc[UR20][R4.64], R20 ;  /* 0x0000001404001986 */ /* 0x0003e2000c101514 */
[C---:B0-----:R-:W-:Y:S01]  /*19820*/  LEA R2, P6, R6.reuse, R84, 0x1 ;  /* 0x0000005406027211 */ /* 0x041fe200078c08ff */
[----:B-1----:R-:W-:-:S03]  /*19830*/  VIADD R5, R6, UR7 ;  /* 0x0000000706057c36 */ /* 0x002fc60008000000 */
[----:B------:R-:W-:Y:S02]  /*19840*/  LEA.HI.X.SX32 R3, R6, R0, 0x1, P6 ;  /* 0x0000000006037211 */ /* 0x000fe400030f0eff */
[----:B------:R-:W-:Y:S02]  /*19850*/  PRMT R7, R20, 0x7632, R7 ;  /* 0x0000763214077816 */ /* 0x000fe40000000007 */
[C---:B------:R-:W-:Y:S01]  /*19860*/  LEA R4, P6, R5.reuse, R84, 0x1 ;  /* 0x0000005405047211 */ /* 0x040fe200078c08ff */
[----:B------:R-:W-:Y:S01]  /*19870*/  VIADD R6, R5, UR7 ;  /* 0x0000000705067c36 */ /* 0x000fe20008000000 */
[----:B------:R-:W-:Y:S02]  /*19880*/  F2FP.BF16.F32.PACK_AB R22, R23, R22 ;  /* 0x000000161716723e */ /* 0x000fe400000010ff */
[----:B------:R-:W-:Y:S01]  /*19890*/  LEA.HI.X.SX32 R5, R5, R0, 0x1, P6 ;  /* 0x0000000005057211 */ /* 0x000fe200030f0eff */
[----:B------:R0:W-:Y:S04]  /*198a0*/  @P5 STG.E.U16 desc[UR20][R2.64], R7 ;  /* 0x0000000702005986 */ /* 0x0001e8000c101514 */
[----:B------:R1:W-:Y:S01]  /*198b0*/  @P4 STG.E.U16 desc[UR20][R4.64], R22 ;  /* 0x0000001604004986 */ /* 0x0003e2000c101514 */
[----:B--2---:R-:W-:-:S03]  /*198c0*/  ISETP.LT.AND P3, PT, R9, UR15, !P0 ;  /* 0x0000000f09007c0c */ /* 0x004fc6000c761270 */
[----:B------:R-:W2:Y:S01]  /*198d0*/  LDL.LU R9, [R1+0x788] ;  /* 0x0007880001097983 */ /* 0x000ea20000300800 */
[----:B----4-:R-:W-:-:S03]  /*198e0*/  ISETP.LT.AND P2, PT, R15, UR15, !P0 ;  /* 0x0000000f0f007c0c */ /* 0x010fc6000c741270 */
[----:B------:R-:W4:Y:S04]  /*198f0*/  LDL.LU R15, [R1+0x798] ;  /* 0x00079800010f7983 */ /* 0x000f280000300800 */
[----:B------:R-:W4:Y:S01]  /*19900*/  LDL.LU R16, [R1+0x794] ;  /* 0x0007940001107983 */ /* 0x000f220000300800 */
[----:B---3--:R-:W-:-:S03]  /*19910*/  ISETP.LT.AND P5, PT, R11, UR15, !P0 ;  /* 0x0000000f0b007c0c */ /* 0x008fc6000c7a1270 */
[----:B------:R-:W3:Y:S01]  /*19920*/  LDL.LU R11, [R1+0x79c] ;  /* 0x00079c00010b7983 */ /* 0x000ee20000300800 */
[----:B-----5:R-:W-:-:S03]  /*19930*/  ISETP.LT.AND P4, PT, R13, UR15, !P0 ;  /* 0x0000000f0d007c0c */ /* 0x020fc6000c781270 */
[----:B------:R-:W5:Y:S01]  /*19940*/  LDL.LU R13, [R1+0x7a0] ;  /* 0x0007a000010d7983 */ /* 0x000f620000300800 */
[----:B------:R-:W-:-:S03]  /*19950*/  ISETP.LT.AND P1, PT, R14, UR15, !P0 ;  /* 0x0000000f0e007c0c */ /* 0x000fc6000c721270 */
[----:B------:R-:W5:Y:S01]  /*19960*/  LDL.LU R14, [R1+0x7a8] ;  /* 0x0007a800010e7983 */ /* 0x000f620000300800 */
[C---:B0-----:R-:W-:Y:S01]  /*19970*/  LEA R2, P6, R6.reuse, R84, 0x1 ;  /* 0x0000005406027211 */ /* 0x041fe200078c08ff */
[----:B-1----:R-:W-:-:S03]  /*19980*/  VIADD R5, R6, UR7 ;  /* 0x0000000706057c36 */ /* 0x002fc60008000000 */
[----:B------:R-:W-:Y:S02]  /*19990*/  LEA.HI.X.SX32 R3, R6, R0, 0x1, P6 ;  /* 0x0000000006037211 */ /* 0x000fe400030f0eff */
[----:B------:R-:W-:Y:S01]  /*199a0*/  PRMT R6, R22, 0x7632, R6 ;  /* 0x0000763216067816 */ /* 0x000fe20000000006 */
[C---:B------:R-:W-:Y:S01]  /*199b0*/  VIADD R7, R5.reuse, UR7 ;  /* 0x0000000705077c36 */ /* 0x040fe20008000000 */
[----:B------:R-:W-:Y:S02]  /*199c0*/  LEA R4, P6, R5, R84, 0x1 ;  /* 0x0000005405047211 */ /* 0x000fe400078c08ff */
[----:B------:R-:W-:Y:S01]  /*199d0*/  F2FP.BF16.F32.PACK_AB R24, R25, R24 ;  /* 0x000000181918723e */ /* 0x000fe200000010ff */
[----:B------:R0:W-:Y:S01]  /*199e0*/  @P3 STG.E.U16 desc[UR20][R2.64], R6 ;  /* 0x0000000602003986 */ /* 0x0001e2000c101514 */
[----:B------:R-:W-:-:S05]  /*199f0*/  LEA.HI.X.SX32 R5, R5, R0, 0x1, P6 ;  /* 0x0000000005057211 */ /* 0x000fca00030f0eff */
[----:B------:R1:W-:Y:S01]  /*19a00*/  @P2 STG.E.U16 desc[UR20][R4.64], R24 ;  /* 0x0000001804002986 */ /* 0x0003e2000c101514 */
[----:B0-----:R-:W-:-:S04]  /*19a10*/  LEA R2, P6, R7, R84, 0x1 ;  /* 0x0000005407027211 */ /* 0x001fc800078c08ff */
[----:B------:R-:W-:Y:S02]  /*19a20*/  LEA.HI.X.SX32 R3, R7, R0, 0x1, P6 ;  /* 0x0000000007037211 */ /* 0x000fe400030f0eff */
[----:B------:R-:W-:Y:S02]  /*19a30*/  PRMT R6, R24, 0x7632, R6 ;  /* 0x0000763218067816 */ /* 0x000fe40000000006 */
[----:B------:R-:W-:-:S03]  /*19a40*/  F2FP.BF16.F32.PACK_AB R26, R27, R26 ;  /* 0x0000001a1b1a723e */ /* 0x000fc600000010ff */
[----:B------:R0:W-:Y:S01]  /*19a50*/  @P1 STG.E.U16 desc[UR20][R2.64], R6 ;  /* 0x0000000602001986 */ /* 0x0001e2000c101514 */
[----:B------:R-:W-:Y:S02]  /*19a60*/  PRMT R8, R26, 0x7632, R8 ;  /* 0x000076321a087816 */ /* 0x000fe40000000008 */
[----:B------:R-:W-:Y:S02]  /*19a70*/  F2FP.BF16.F32.PACK_AB R28, R29, R28 ;  /* 0x0000001c1d1c723e */ /* 0x000fe400000010ff */
[----:B--2---:R-:W-:Y:S01]  /*19a80*/  ISETP.LT.AND P3, PT, R9, UR15, !P0 ;  /* 0x0000000f09007c0c */ /* 0x004fe2000c761270 */
[----:B------:R-:W-:-:S05]  /*19a90*/  VIADD R9, R7, UR7 ;  /* 0x0000000707097c36 */ /* 0x000fca0008000000 */
[----:B-1----:R-:W-:-:S04]  /*19aa0*/  LEA R4, P6, R9, R84, 0x1 ;  /* 0x0000005409047211 */ /* 0x002fc800078c08ff */
[C---:B------:R-:W-:Y:S01]  /*19ab0*/  LEA.HI.X.SX32 R5, R9.reuse, R0, 0x1, P6 ;  /* 0x0000000009057211 */ /* 0x040fe200030f0eff */
[----:B------:R-:W-:-:S05]  /*19ac0*/  VIADD R9, R9, UR7 ;  /* 0x0000000709097c36 */ /* 0x000fca0008000000 */
[C---:B0-----:R-:W-:Y:S01]  /*19ad0*/  LEA R2, P6, R9.reuse, R84, 0x1 ;  /* 0x0000005409027211 */ /* 0x041fe200078c08ff */
[----:B------:R0:W-:Y:S03]  /*19ae0*/  @P5 STG.E.U16 desc[UR20][R4.64], R26 ;  /* 0x0000001a04005986 */ /* 0x0001e6000c101514 */
[----:B------:R-:W-:Y:S02]  /*19af0*/  LEA.HI.X.SX32 R3, R9, R0, 0x1, P6 ;  /* 0x0000000009037211 */ /* 0x000fe400030f0eff */
[----:B----4-:R-:W-:Y:S02]  /*19b00*/  ISETP.LT.AND P2, PT, R15, UR15, !P0 ;  /* 0x0000000f0f007c0c */ /* 0x010fe4000c741270 */
[----:B------:R-:W2:Y:S01]  /*19b10*/  LDL.LU R15, [R1+0x7ac] ;  /* 0x0007ac00010f7983 */ /* 0x000ea20000300800 */
[----:B------:R-:W-:Y:S02]  /*19b20*/  ISETP.LT.AND P1, PT, R16, UR15, !P0 ;  /* 0x0000000f10007c0c */ /* 0x000fe4000c721270 */
[----:B---3--:R-:W-:Y:S01]  /*19b30*/  ISETP.LT.AND P5, PT, R11, UR15, !P0 ;  /* 0x0000000f0b007c0c */ /* 0x008fe2000c7a1270 */
[----:B------:R1:W-:Y:S04]  /*19b40*/  @P4 STG.E.U16 desc[UR20][R2.64], R8 ;  /* 0x0000000802004986 */ /* 0x0003e8000c101514 */
[----:B------:R-:W3:Y:S01]  /*19b50*/  LDL.LU R11, [R1+0x7bc] ;  /* 0x0007bc00010b7983 */ /* 0x000ee20000300800 */
[----:B-----5:R-:W-:-:S03]  /*19b60*/  ISETP.LT.AND P4, PT, R13, UR15, !P0 ;  /* 0x0000000f0d007c0c */ /* 0x020fc6000c781270 */
[----:B------:R-:W4:Y:S04]  /*19b70*/  LDL.LU R16, [R1+0x7b8] ;  /* 0x0007b80001107983 */ /* 0x000f280000300800 */
[----:B------:R-:W5:Y:S01]  /*19b80*/  LDL.LU R13, [R1+0x7c0] ;  /* 0x0007c000010d7983 */ /* 0x000f620000300800 */
[----:B------:R-:W-:-:S05]  /*19b90*/  VIADD R7, R9, UR7 ;  /* 0x0000000709077c36 */ /* 0x000fca0008000000 */
[----:B0-----:R-:W-:-:S04]  /*19ba0*/  LEA R4, P6, R7, R84, 0x1 ;  /* 0x0000005407047211 */ /* 0x001fc800078c08ff */
[----:B------:R-:W-:-:S05]  /*19bb0*/  LEA.HI.X.SX32 R5, R7, R0, 0x1, P6 ;  /* 0x0000000007057211 */ /* 0x000fca00030f0eff */
[----:B------:R0:W-:Y:S01]  /*19bc0*/  @P3 STG.E.U16 desc[UR20][R4.64], R28 ;  /* 0x0000001c04003986 */ /* 0x0001e2000c101514 */
[----:B------:R-:W-:-:S03]  /*19bd0*/  ISETP.LT.AND P3, PT, R14, UR15, !P0 ;  /* 0x0000000f0e007c0c */ /* 0x000fc6000c761270 */
[----:B------:R-:W4:Y:S01]  /*19be0*/  LDL.LU R14, [R1+0x7c4] ;  /* 0x0007c400010e7983 */ /* 0x000f220000300800 */
[----:B------:R-:W-:-:S04]  /*19bf0*/  VIADD R9, R7, UR7 ;  /* 0x0000000707097c36 */ /* 0x000fc80008000000 */
[C---:B------:R-:W-:Y:S01]  /*19c00*/  VIADD R7, R9.reuse, UR7 ;  /* 0x0000000709077c36 */ /* 0x040fe20008000000 */
[C---:B-1----:R-:W-:Y:S02]  /*19c10*/  LEA R2, P6, R9.reuse, R84, 0x1 ;  /* 0x0000005409027211 */ /* 0x042fe400078c08ff */
[----:B0-----:R-:W-:Y:S02]  /*19c20*/  PRMT R5, R28, 0x7632, R5 ;  /* 0x000076321c057816 */ /* 0x001fe40000000005 */
[----:B------:R-:W-:Y:S01]  /*19c30*/  LEA.HI.X.SX32 R3, R9, R0, 0x1, P6 ;  /* 0x0000000009037211 */ /* 0x000fe200030f0eff */
[C---:B------:R-:W-:Y:S01]  /*19c40*/  VIADD R9, R7.reuse, UR7 ;  /* 0x0000000707097c36 */ /* 0x040fe20008000000 */
[----:B------:R-:W-:Y:S02]  /*19c50*/  LEA R4, P6, R7, R84, 0x1 ;  /* 0x0000005407047211 */ /* 0x000fe400078c08ff */
[----:B------:R-:W-:Y:S01]  /*19c60*/  F2FP.BF16.F32.PACK_AB R30, R31, R30 ;  /* 0x0000001e1f1e723e */ /* 0x000fe200000010ff */
[----:B------:R0:W-:Y:S01]  /*19c70*/  @P2 STG.E.U16 desc[UR20][R2.64], R5 ;  /* 0x0000000502002986 */ /* 0x0001e2000c101514 */
[----:B------:R-:W-:-:S02]  /*19c80*/  F2FP.BF16.F32.PACK_AB R32, R33, R32 ;  /* 0x000000202120723e */ /* 0x000fc400000010ff */
[----:B------:R-:W-:Y:S02]  /*19c90*/  PRMT R6, R30, 0x7632, R6 ;  /* 0x000076321e067816 */ /* 0x000fe40000000006 */
[----:B0-----:R-:W-:Y:S01]  /*19ca0*/  LEA.HI.X.SX32 R5, R7, R0, 0x1, P6 ;  /* 0x0000000007057211 */ /* 0x001fe200030f0eff */
[C---:B------:R-:W-:Y:S01]  /*19cb0*/  VIADD R7, R9.reuse, UR7 ;  /* 0x0000000709077c36 */ /* 0x040fe20008000000 */
[----:B------:R-:W-:-:S03]  /*19cc0*/  LEA R2, P6, R9, R84, 0x1 ;  /* 0x0000005409027211 */ /* 0x000fc600078c08ff */
[----:B------:R0:W-:Y:S01]  /*19cd0*/  @P1 STG.E.U16 desc[UR20][R4.64], R30 ;  /* 0x0000001e04001986 */ /* 0x0001e2000c101514 */
[----:B------:R-:W-:Y:S02]  /*19ce0*/  LEA.HI.X.SX32 R3, R9, R0, 0x1, P6 ;  /* 0x0000000009037211 */ /* 0x000fe400030f0eff */
[----:B0-----:R-:W-:-:S04]  /*19cf0*/  LEA R4, P6, R7, R84, 0x1 ;  /* 0x0000005407047211 */ /* 0x001fc800078c08ff */
[C---:B------:R-:W-:Y:S01]  /*19d00*/  LEA.HI.X.SX32 R5, R7.reuse, R0, 0x1, P6 ;  /* 0x0000000007057211 */ /* 0x040fe200030f0eff */
[----:B------:R0:W-:Y:S04]  /*19d10*/  @P5 STG.E.U16 desc[UR20][R2.64], R6 ;  /* 0x0000000602005986 */ /* 0x0001e8000c101514 */
[----:B------:R1:W-:Y:S01]  /*19d20*/  @P4 STG.E.U16 desc[UR20][R4.64], R32 ;  /* 0x0000002004004986 */ /* 0x0003e2000c101514 */
[----:B------:R-:W-:Y:S01]  /*19d30*/  VIADD R7, R7, UR7 ;  /* 0x0000000707077c36 */ /* 0x000fe20008000000 */
[----:B------:R-:W-:-:S04]  /*19d40*/  PRMT R8, R32, 0x7632, R8 ;  /* 0x0000763220087816 */ /* 0x000fc80000000008 */
[----:B0-----:R-:W-:-:S04]  /*19d50*/  LEA R2, P6, R7, R84, 0x1 ;  /* 0x0000005407027211 */ /* 0x001fc800078c08ff */
[----:B------:R-:W-:-:S05]  /*19d60*/  LEA.HI.X.SX32 R3, R7, R0, 0x1, P6 ;  /* 0x0000000007037211 */ /* 0x000fca00030f0eff */
[----:B------:R0:W-:Y:S01]  /*19d70*/  @P3 STG.E.U16 desc[UR20][R2.64], R8 ;  /* 0x0000000802003986 */ /* 0x0001e2000c101514 */
[----:B--2---:R-:W-:-:S03]  /*19d80*/  ISETP.LT.AND P2, PT, R15, UR15, !P0 ;  /* 0x0000000f0f007c0c */ /* 0x004fc6000c741270 */
[----:B------:R-:W2:Y:S01]  /*19d90*/  LDL.LU R15, [R1+0x7cc] ;  /* 0x0007cc00010f7983 */ /* 0x000ea20000300800 */
[----:B---3--:R-:W-:-:S03]  /*19da0*/  ISETP.LT.AND P1, PT, R11, UR15, !P0 ;  /* 0x0000000f0b007c0c */ /* 0x008fc6000c721270 */
[----:B------:R-:W3:Y:S01]  /*19db0*/  LDL.LU R11, [R1+0x7d0] ;  /* 0x0007d000010b7983 */ /* 0x000ee20000300800 */
[----:B-----5:R-:W-:-:S03]  /*19dc0*/  ISETP.LT.AND P4, PT, R13, UR15, !P0 ;  /* 0x0000000f0d007c0c */ /* 0x020fc6000c781270 */
[----:B------:R-:W5:Y:S04]  /*19dd0*/  LDL.LU R13, [R1+0x7c8] ;  /* 0x0007c800010d7983 */ /* 0x000f680000300800 */
[----:B------:R-:W5:Y:S01]  /*19de0*/  LDL.LU R17, [R1+0x7b4] ;  /* 0x0007b40001117983 */ /* 0x000f620000300800 */
[----:B----4-:R-:W-:-:S03]  /*19df0*/  ISETP.LT.AND P3, PT, R14, UR15, !P0 ;  /* 0x0000000f0e007c0c */ /* 0x010fc6000c761270 */
[----:B------:R-:W4:Y:S01]  /*19e00*/  LDL.LU R14, [R1+0x7b0] ;  /* 0x0007b000010e7983 */ /* 0x000f220000300800 */
[----:B------:R-:W-:Y:S01]  /*19e10*/  VIADD R9, R7, UR7 ;  /* 0x0000000707097c36 */ /* 0x000fe20008000000 */
[----:B------:R-:W-:-:S03]  /*19e20*/  F2FP.BF16.F32.PACK_AB R34, R35, R34 ;  /* 0x000000222322723e */ /* 0x000fc600000010ff */
[C---:B------:R-:W-:Y:S01]  /*19e30*/  VIADD R7, R9.reuse, UR7 ;  /* 0x0000000709077c36 */ /* 0x040fe20008000000 */
[----:B-1----:R-:W-:-:S04]  /*19e40*/  LEA R4, P6, R9, R84, 0x1 ;  /* 0x0000005409047211 */ /* 0x002fc800078c08ff */
[----:B------:R-:W-:Y:S01]  /*19e50*/  LEA.HI.X.SX32 R5, R9, R0, 0x1, P6 ;  /* 0x0000000009057211 */ /* 0x000fe200030f0eff */
[C---:B------:R-:W-:Y:S01]  /*19e60*/  VIADD R9, R7.reuse, UR7 ;  /* 0x0000000707097c36 */ /* 0x040fe20008000000 */
[C---:B0-----:R-:W-:Y:S02]  /*19e70*/  LEA R2, P6, R7.reuse, R84, 0x1 ;  /* 0x0000005407027211 */ /* 0x041fe400078c08ff */
[----:B------:R-:W-:Y:S01]  /*19e80*/  ISETP.LT.AND P5, PT, R16, UR15, !P0 ;  /* 0x0000000f10007c0c */ /* 0x000fe2000c7a1270 */
[----:B------:R0:W-:Y:S01]  /*19e90*/  @P2 STG.E.U16 desc[UR20][R4.64], R34 ;  /* 0x0000002204002986 */ /* 0x0001e2000c101514 */
[----:B------:R-:W-:Y:S02]  /*19ea0*/  LEA.HI.X.SX32 R3, R7, R0, 0x1, P6 ;  /* 0x0000000007037211 */ /* 0x000fe400030f0eff */
[----:B------:R-:W-:Y:S01]  /*19eb0*/  F2FP.BF16.F32.PACK_AB R36, R37, R36 ;  /* 0x000000242524723e */ /* 0x000fe200000010ff */
[----:B------:R-:W4:Y:S01]  /*19ec0*/  LDL.LU R16, [R1+0x7a4] ;  /* 0x0007a40001107983 */ /* 0x000f220000300800 */
[----:B0-----:R-:W-:-:S02]  /*19ed0*/  PRMT R5, R34, 0x7632, R5 ;  /* 0x0000763222057816 */ /* 0x001fc40000000005 */
[----:B------:R-:W-:-:S03]  /*19ee0*/  LEA R4, P6, R9, R84, 0x1 ;  /* 0x0000005409047211 */ /* 0x000fc600078c08ff */
[----:B------:R0:W-:Y:S01]  /*19ef0*/  @P1 STG.E.U16 desc[UR20][R2.64], R5 ;  /* 0x0000000502001986 */ /* 0x0001e2000c101514 */
[C---:B------:R-:W-:Y:S01]  /*19f00*/  VIADD R7, R9.reuse, UR7 ;  /* 0x0000000709077c36 */ /* 0x040fe20008000000 */
[----:B0-----:R-:W-:-:S05]  /*19f10*/  LEA.HI.X.SX32 R5, R9, R0, 0x1, P6 ;  /* 0x0000000009057211 */ /* 0x001fca00030f0eff */
[----:B------:R0:W-:Y:S01]  /*19f20*/  @P5 STG.E.U16 desc[UR20][R4.64], R36 ;  /* 0x0000002404005986 */ /* 0x0001e2000c101514 */
[----:B------:R-:W-:Y:S02]  /*19f30*/  LEA R6, P6, R7, R84, 0x1 ;  /* 0x0000005407067211 */ /* 0x000fe400078c08ff */
[----:B------:R-:W-:Y:S02]  /*19f40*/  PRMT R3, R36, 0x7632, R3 ;  /* 0x0000763224037816 */ /* 0x000fe40000000003 */
[----:B------:R-:W-:Y:S02]  /*19f50*/  F2FP.BF16.F32.PACK_AB R38, R39, R38 ;  /* 0x000000262726723e */ /* 0x000fe400000010ff */
[----:B--2---:R-:W-:Y:S02]  /*19f60*/  ISETP.LT.AND P2, PT, R15, UR15, !P0 ;  /* 0x0000000f0f007c0c */ /* 0x004fe4000c741270 */
[----:B------:R-:W2:Y:S01]  /*19f70*/  LDL.LU R15, [R1+0x790] ;  /* 0x00079000010f7983 */ /* 0x000ea20000300800 */
[----:B---3--:R-:W-:Y:S01]  /*19f80*/  ISETP.LT.AND P1, PT, R11, UR15, !P0 ;  /* 0x0000000f0b007c0c */ /* 0x008fe2000c721270 */
[----:B------:R-:W-:Y:S01]  /*19f90*/  VIADD R11, R7, UR7 ;  /* 0x00000007070b7c36 */ /* 0x000fe20008000000 */
[----:B-----5:R-:W-:-:S02]  /*19fa0*/  ISETP.LT.AND P5, PT, R13, UR15, !P0 ;  /* 0x0000000f0d007c0c */ /* 0x020fc4000c7a1270 */
[----:B------:R-:W3:Y:S01]  /*19fb0*/  LDL.LU R13, [R1+0x78c] ;  /* 0x00078c00010d7983 */ /* 0x000ee20000300800 */
[----:B------:R-:W-:Y:S02]  /*19fc0*/  LEA.HI.X.SX32 R7, R7, R0, 0x1, P6 ;  /* 0x0000000007077211 */ /* 0x000fe400030f0eff */
[----:B------:R-:W-:-:S04]  /*19fd0*/  LEA R8, P6, R11, R84, 0x1 ;  /* 0x000000540b087211 */ /* 0x000fc800078c08ff */
[----:B------:R-:W-:Y:S01]  /*19fe0*/  LEA.HI.X.SX32 R9, R11, R0, 0x1, P6 ;  /* 0x000000000b097211 */ /* 0x000fe200030f0eff */
[----:B------:R1:W-:Y:S04]  /*19ff0*/  @P4 STG.E.U16 desc[UR20][R6.64], R3 ;  /* 0x0000000306004986 */ /* 0x0003e8000c101514 */
[----:B------:R5:W-:Y:S01]  /*1a000*/  @P3 STG.E.U16 desc[UR20][R8.64], R38 ;  /* 0x0000002608003986 */ /* 0x000be2000c101514 */
[----:B----4-:R-:W-:-:S03]  /*1a010*/  ISETP.LT.AND P3, PT, R14, UR15, !P0 ;  /* 0x0000000f0e007c0c */ /* 0x010fc6000c761270 */
[----:B------:R-:W4:Y:S01]  /*1a020*/  LDL.LU R14, [R1+0x780] ;  /* 0x00078000010e7983 */ /* 0x000f220000300800 */
[----:B------:R-:W-:-:S04]  /*1a030*/  VIADD R11, R11, UR7 ;  /* 0x000000070b0b7c36 */ /* 0x000fc80008000000 */
[C---:B0-----:R-:W-:Y:S01]  /*1a040*/  VIADD R5, R11.reuse, UR7 ;  /* 0x000000070b057c36 */ /* 0x041fe20008000000 */
[----:B------:R-:W-:-:S04]  /*1a050*/  LEA R2, P6, R11, R84, 0x1 ;  /* 0x000000540b027211 */ /* 0x000fc800078c08ff */
[----:B-1----:R-:W-:Y:S01]  /*1a060*/  LEA.HI.X.SX32 R3, R11, R0, 0x1, P6 ;  /* 0x000000000b037211 */ /* 0x002fe200030f0eff */
[C---:B------:R-:W-:Y:S01]  /*1a070*/  VIADD R7, R5.reuse, UR7 ;  /* 0x0000000705077c36 */ /* 0x040fe20008000000 */
[----:B------:R-:W-:Y:S02]  /*1a080*/  LEA R4, P6, R5, R84, 0x1 ;  /* 0x0000005405047211 */ /* 0x000fe400078c08ff */
[----:B------:R-:W-:Y:S02]  /*1a090*/  PRMT R10, R38, 0x7632, R10 ;  /* 0x00007632260a7816 */ /* 0x000fe4000000000a */
[----:B------:R-:W-:Y:S02]  /*1a0a0*/  F2FP.BF16.F32.PACK_AB R40, R41, R40 ;  /* 0x000000282928723e */ /* 0x000fe400000010ff */
[----:B------:R-:W-:Y:S02]  /*1a0b0*/  LEA.HI.X.SX32 R5, R5, R0, 0x1, P6 ;  /* 0x0000000005057211 */ /* 0x000fe400030f0eff */
[C---:B------:R-:W-:Y:S01]  /*1a0c0*/  LEA R6, P6, R7.reuse, R84, 0x1 ;  /* 0x0000005407067211 */ /* 0x040fe200078c08ff */
[----:B------:R-:W-:Y:S01]  /*1a0d0*/  @P2 STG.E.U16 desc[UR20][R2.64], R10 ;  /* 0x0000000a02002986 */ /* 0x000fe2000c101514 */
[----:B-----5:R-:W-:-:S02]  /*1a0e0*/  VIADD R9, R7, UR7 ;  /* 0x0000000707097c36 */ /* 0x020fc40008000000 */
[----:B------:R-:W-:Y:S01]  /*1a0f0*/  LEA.HI.X.SX32 R7, R7, R0, 0x1, P6 ;  /* 0x0000000007077211 */ /* 0x000fe200030f0eff */
[----:B------:R0:W-:Y:S01]  /*1a100*/  @P1 STG.E.U16 desc[UR20][R4.64], R40 ;  /* 0x0000002804001986 */ /* 0x0001e2000c101514 */
[----:B------:R-:W-:Y:S02]  /*1a110*/  ISETP.LT.AND P4, PT, R17, UR15, !P0 ;  /* 0x0000000f11007c0c */ /* 0x000fe4000c781270 */
[----:B------:R-:W-:Y:S01]  /*1a120*/  ISETP.LT.AND P2, PT, R16, UR15, !P0 ;  /* 0x0000000f10007c0c */ /* 0x000fe2000c741270 */
[----:B------:R-:W5:Y:S04]  /*1a130*/  LDL.LU R17, [R1+0x76c] ;  /* 0x00076c0001117983 */ /* 0x000f680000300800 */
[----:B------:R-:W5:Y:S01]  /*1a140*/  LDL.LU R16, [R1+0x768] ;  /* 0x0007680001107983 */ /* 0x000f620000300800 */
[----:B0-----:R-:W-:-:S05]  /*1a150*/  PRMT R5, R40, 0x7632, R5 ;  /* 0x0000763228057816 */ /* 0x001fca0000000005 */
[----:B------:R0:W-:Y:S01]  /*1a160*/  @P5 STG.E.U16 desc[UR20][R6.64], R5 ;  /* 0x0000000506005986 */ /* 0x0001e2000c101514 */
[C---:B------:R-:W-:Y:S01]  /*1a170*/  LEA R8, P6, R9.reuse, R84, 0x1 ;  /* 0x0000005409087211 */ /* 0x040fe200078c08ff */
[----:B------:R-:W-:Y:S01]  /*1a180*/  VIADD R3, R9, UR7 ;  /* 0x0000000709037c36 */ /* 0x000fe20008000000 */
[----:B------:R-:W-:Y:S02]  /*1a190*/  F2FP.BF16.F32.PACK_AB R42, R43, R42 ;  /* 0x0000002a2b2a723e */ /* 0x000fe400000010ff */
[----:B------:R-:W-:-:S05]  /*1a1a0*/  LEA.HI.X.SX32 R9, R9, R0, 0x1, P6 ;  /* 0x0000000009097211 */ /* 0x000fca00030f0eff */
[----:B------:R1:W-:Y:S01]  /*1a1b0*/  @P4 STG.E.U16 desc[UR20][R8.64], R42 ;  /* 0x0000002a08004986 */ /* 0x0003e2000c101514 */
[----:B--2---:R-:W-:-:S03]  /*1a1c0*/  ISETP.LT.AND P1, PT, R15, UR15, !P0 ;  /* 0x0000000f0f007c0c */ /* 0x004fc6000c721270 */
[----:B------:R-:W2:Y:S01]  /*1a1d0*/  LDL.LU R15, [R1+0x75c] ;  /* 0x00075c00010f7983 */ /* 0x000ea20000300800 */
[----:B---3--:R-:W-:-:S03]  /*1a1e0*/  ISETP.LT.AND P5, PT, R13, UR15, !P0 ;  /* 0x0000000f0d007c0c */ /* 0x008fc6000c7a1270 */
[----:B------:R-:W3:Y:S01]  /*1a1f0*/  LDL.LU R13, [R1+0x748] ;  /* 0x00074800010d7983 */ /* 0x000ee20000300800 */
[----:B----4-:R-:W-:-:S03]  /*1a200*/  ISETP.LT.AND P4, PT, R14, UR15, !P0 ;  /* 0x0000000f0e007c0c */ /* 0x010fc6000c781270 */
[----:B------:R-:W4:Y:S01]  /*1a210*/  LDL.LU R14, [R1+0x744] ;  /* 0x00074400010e7983 */ /* 0x000f220000300800 */
[C---:B------:R-:W-:Y:S01]  /*1a220*/  VIADD R11, R3.reuse, UR7 ;  /* 0x00000007030b7c36 */ /* 0x040fe20008000000 */
[----:B------:R-:W-:-:S04]  /*1a230*/  LEA R2, P6, R3, R84, 0x1 ;  /* 0x0000005403027211 */ /* 0x000fc800078c08ff */
[----:B------:R-:W-:Y:S02]  /*1a240*/  LEA.HI.X.SX32 R3, R3, R0, 0x1, P6 ;  /* 0x0000000003037211 */ /* 0x000fe400030f0eff */
[----:B------:R-:W-:-:S04]  /*1a250*/  LEA R4, P6, R11, R84, 0x1 ;  /* 0x000000540b047211 */ /* 0x000fc800078c08ff */
[C---:B0-----:R-:W-:Y:S01]  /*1a260*/  LEA.HI.X.SX32 R5, R11.reuse, R0, 0x1, P6 ;  /* 0x000000000b057211 */ /* 0x041fe200030f0eff */
[----:B------:R-:W-:Y:S01]  /*1a270*/  VIADD R11, R11, UR7 ;  /* 0x000000070b0b7c36 */ /* 0x000fe20008000000 */
[----:B------:R-:W-:-:S03]  /*1a280*/  PRMT R7, R42, 0x7632, R7 ;  /* 0x000076322a077816 */ /* 0x000fc60000000007 */
[C---:B-1----:R-:W-:Y:S01]  /*1a290*/  VIADD R9, R11.reuse, UR7 ;  /* 0x000000070b097c36 */ /* 0x042fe20008000000 */
[----:B------:R-:W-:Y:S01]  /*1a2a0*/  LEA R6, P6, R11, R84, 0x1 ;  /* 0x000000540b067211 */ /* 0x000fe200078c08ff */
[----:B------:R0:W-:Y:S01]  /*1a2b0*/  @P3 STG.E.U16 desc[UR20][R2.64], R7 ;  /* 0x0000000702003986 */ /* 0x0001e2000c101514 */
[----:B------:R-:W-:Y:S02]  /*1a2c0*/  F2FP.BF16.F32.PACK_AB R44, R45, R44 ;  /* 0x0000002c2d2c723e */ /* 0x000fe400000010ff */
[----:B------:R-:W-:Y:S02]  /*1a2d0*/  F2FP.BF16.F32.PACK_AB R46, R47, R46 ;  /* 0x0000002e2f2e723e */ /* 0x000fe400000010ff */
[----:B------:R-:W-:Y:S02]  /*1a2e0*/  PRMT R10, R44, 0x7632, R10 ;  /* 0x000076322c0a7816 */ /* 0x000fe4000000000a */
[----:B0-----:R-:W-:Y:S02]  /*1a2f0*/  LEA.HI.X.SX32 R7, R11, R0, 0x1, P6 ;  /* 0x000000000b077211 */ /* 0x001fe400030f0eff */
[C---:B------:R-:W-:Y:S01]  /*1a300*/  LEA R8, P6, R9.reuse, R84, 0x1 ;  /* 0x0000005409087211 */ /* 0x040fe200078c08ff */
[----:B------:R-:W-:Y:S01]  /*1a310*/  VIADD R3, R9, UR7 ;  /* 0x0000000709037c36 */ /* 0x000fe20008000000 */
[----:B-----5:R-:W-:-:S02]  /*1a320*/  ISETP.LT.AND P3, PT, R17, UR15, !P0 ;  /* 0x0000000f11007c0c */ /* 0x020fc4000c761270 */
[----:B------:R-:W-:Y:S01]  /*1a330*/  LEA.HI.X.SX32 R9, R9, R0, 0x1, P6 ;  /* 0x0000000009097211 */ /* 0x000fe200030f0eff */
[----:B------:R0:W-:Y:S01]  /*1a340*/  @P2 STG.E.U16 desc[UR20][R4.64], R44 ;  /* 0x0000002c04002986 */ /* 0x0001e2000c101514 */
[----:B------:R-:W-:-:S03]  /*1a350*/  ISETP.LT.AND P2, PT, R16, UR15, !P0 ;  /* 0x0000000f10007c0c */ /* 0x000fc6000c741270 */
[----:B------:R-:W5:Y:S04]  /*1a360*/  LDL.LU R17, [R1+0x72c] ;  /* 0x00072c0001117983 */ /* 0x000f680000300800 */
[----:B------:R-:W-:Y:S04]  /*1a370*/  @P1 STG.E.U16 desc[UR20][R6.64], R10 ;  /* 0x0000000a06001986 */ /* 0x000fe8000c101514 */
[----:B------:R-:W5:Y:S04]  /*1a380*/  LDL.LU R16, [R1+0x724] ;  /* 0x0007240001107983 */ /* 0x000f680000300800 */
[----:B------:R1:W-:Y:S01]  /*1a390*/  @P5 STG.E.U16 desc[UR20][R8.64], R46 ;  /* 0x0000002e08005986 */ /* 0x0003e2000c101514 */
[C---:B------:R-:W-:Y:S01]  /*1a3a0*/  LEA R2, P6, R3.reuse, R84, 0x1 ;  /* 0x0000005403027211 */ /* 0x040fe200078c08ff */
[----:B0-----:R-:W-:-:S03]  /*1a3b0*/  VIADD R5, R3, UR7 ;  /* 0x0000000703057c36 */ /* 0x001fc60008000000 */
[----:B------:R-:W-:Y:S02]  /*1a3c0*/  LEA.HI.X.SX32 R3, R3, R0, 0x1, P6 ;  /* 0x0000000003037211 */ /* 0x000fe400030f0eff */
[----:B-1----:R-:W-:-:S05]  /*1a3d0*/  PRMT R9, R46, 0x7632, R9 ;  /* 0x000076322e097816 */ /* 0x002fca0000000009 */
[----:B------:R0:W-:Y:S01]  /*1a3e0*/  @P4 STG.E.U16 desc[UR20][R2.64], R9 ;  /* 0x0000000902004986 */ /* 0x0001e2000c101514 */
[----:B--2---:R-:W-:-:S03]  /*1a3f0*/  ISETP.LT.AND P1, PT, R15, UR15, !P0 ;  /* 0x0000000f0f007c0c */ /* 0x004fc6000c721270 */
[----:B------:R-:W2:Y:S01]  /*1a400*/  LDL.LU R15, [R1+0x720] ;  /* 0x00072000010f7983 */ /* 0x000ea20000300800 */
[----:B---3--:R-:W-:-:S03]  /*1a410*/  ISETP.LT.AND P5, PT, R13, UR15, !P0 ;  /* 0x0000000f0d007c0c */ /* 0x008fc6000c7a1270 */
[----:B------:R-:W3:Y:S01]  /*1a420*/  LDL.LU R13, [R1+0x718] ;  /* 0x00071800010d7983 */ /* 0x000ee20000300800 */
[----:B----4-:R-:W-:-:S03]  /*1a430*/  ISETP.LT.AND P4, PT, R14, UR15, !P0 ;  /* 0x0000000f0e007c0c */ /* 0x010fc6000c781270 */
[----:B------:R-:W4:Y:S01]  /*1a440*/  LDL.LU R14, [R1+0x714] ;  /* 0x00071400010e7983 */ /* 0x000f220000300800 */
[C---:B------:R-:W-:Y:S01]  /*1a450*/  LEA R4, P6, R5.reuse, R84, 0x1 ;  /* 0x0000005405047211 */ /* 0x040fe200078c08ff */
[----:B------:R-:W-:-:S03]  /*1a460*/  VIADD R7, R5, UR7 ;  /* 0x0000000705077c36 */ /* 0x000fc60008000000 */
[----:B------:R-:W-:Y:S01]  /*1a470*/  LEA.HI.X.SX32 R5, R5, R0, 0x1, P6 ;  /* 0x0000000005057211 */ /* 0x000fe200030f0eff */
[C---:B------:R-:W-:Y:S01]  /*1a480*/  VIADD R11, R7.reuse, UR7 ;  /* 0x00000007070b7c36 */ /* 0x040fe20008000000 */
[----:B------:R-:W-:-:S04]  /*1a490*/  LEA R6, P6, R7, R84, 0x1 ;  /* 0x0000005407067211 */ /* 0x000fc800078c08ff */
[----:B------:R-:W-:Y:S02]  /*1a4a0*/  LEA.HI.X.SX32 R7, R7, R0, 0x1, P6 ;  /* 0x0000000007077211 */ /* 0x000fe400030f0eff */
[----:B------:R-:W-:Y:S02]  /*1a4b0*/  LEA R8, P6, R11, R84, 0x1 ;  /* 0x000000540b087211 */ /* 0x000fe400078c08ff */
[----:B------:R-:W-:Y:S02]  /*1a4c0*/  F2FP.BF16.F32.PACK_AB R48, R49, R48 ;  /* 0x000000303130723e */ /* 0x000fe400000010ff */
[C---:B0-----:R-:W-:Y:S01]  /*1a4d0*/  LEA.HI.X.SX32 R9, R11.reuse, R0, 0x1, P6 ;  /* 0x000000000b097211 */ /* 0x041fe200030f0eff */
[----:B------:R-:W-:Y:S01]  /*1a4e0*/  VIADD R11, R11, UR7 ;  /* 0x000000070b0b7c36 */ /* 0x000fe20008000000 */
[----:B------:R-:W-:Y:S02]  /*1a4f0*/  PRMT R3, R48, 0x7632, R3 ;  /* 0x0000763230037816 */ /* 0x000fe40000000003 */
[----:B------:R-:W-:-:S02]  /*1a500*/  F2FP.BF16.F32.PACK_AB R50, R51, R50 ;  /* 0x000000323332723e */ /* 0x000fc400000010ff */
[----:B------:R-:W-:Y:S01]  /*1a510*/  LEA R2, P6, R11, R84, 0x1 ;  /* 0x000000540b027211 */ /* 0x000fe200078c08ff */
[----:B------:R-:W-:Y:S01]  /*1a520*/  @P3 STG.E.U16 desc[UR20][R4.64], R48 ;  /* 0x0000003004003986 */ /* 0x000fe2000c101514 */
[----:B------:R-:W-:-:S03]  /*1a530*/  PRMT R10, R50, 0x7632, R10 ;  /* 0x00007632320a7816 */ /* 0x000fc6000000000a */
[----:B------:R0:W-:Y:S04]  /*1a540*/  @P2 STG.E.U16 desc[UR20][R6.64], R3 ;  /* 0x0000000306002986 */ /* 0x0001e8000c101514 */
[----:B------:R1:W-:Y:S01]  /*1a550*/  @P1 STG.E.U16 desc[UR20][R8.64], R50 ;  /* 0x0000003208001986 */ /* 0x0003e2000c101514 */
[----:B0-----:R-:W-:Y:S02]  /*1a560*/  LEA.HI.X.SX32 R3, R11, R0, 0x1, P6 ;  /* 0x000000000b037211 */ /* 0x001fe400030f0eff */
[----:B-----5:R-:W-:Y:S02]  /*1a570*/  ISETP.LT.AND P3, PT, R17, UR15, !P0 ;  /* 0x0000000f11007c0c */ /* 0x020fe4000c761270 */
[----:B------:R-:W5:Y:S01]  /*1a580*/  LDL.LU R17, [R1+0x710] ;  /* 0x0007100001117983 */ /* 0x000f620000300800 */
[----:B------:R-:W-:-:S03]  /*1a590*/  ISETP.LT.AND P2, PT, R16, UR15, !P0 ;  /* 0x0000000f10007c0c */ /* 0x000fc6000c741270 */
[----:B------:R0:W-:Y:S01]  /*1a5a0*/  @P5 STG.E.U16 desc[UR20][R2.64], R10 ;  /* 0x0000000a02005986 */ /* 0x0001e2000c101514 */
[----:B------:R-:W-:Y:S01]  /*1a5b0*/  VIADD R5, R11, UR7 ;  /* 0x000000070b057c36 */ /* 0x000fe20008000000 */
[----:B------:R-:W-:-:S04]  /*1a5c0*/  F2FP.BF16.F32.PACK_AB R52, R53, R52 ;  /* 0x000000343534723e */ /* 0x000fc800000010ff */
[C---:B------:R-:W-:Y:S01]  /*1a5d0*/  LEA R4, P6, R5.reuse, R84, 0x1 ;  /* 0x0000005405047211 */ /* 0x040fe200078c08ff */
[----:B------:R-:W-:-:S03]  /*1a5e0*/  VIADD R7, R5, UR7 ;  /* 0x0000000705077c36 */ /* 0x000fc60008000000 */
[----:B------:R-:W-:-:S05]  /*1a5f0*/  LEA.HI.X.SX32 R5, R5, R0, 0x1, P6 ;  /* 0x0000000005057211 */ /* 0x000fca00030f0eff */
[----:B------:R0:W-:Y:S01]  /*1a600*/  @P4 STG.E.U16 desc[UR20][R4.64], R52 ;  /* 0x0000003404004986 */ /* 0x0001e2000c101514 */
[----:B--2---:R-:W-:-:S03]  /*1a610*/  ISETP.LT.AND P1, PT, R15, UR15, !P0 ;  /* 0x0000000f0f007c0c */ /* 0x004fc6000c721270 */
[----:B------:R-:W2:Y:S04]  /*1a620*/  LDL.LU R15, [R1+0x704] ;  /* 0x00070400010f7983 */ /* 0x000ea80000300800 */
[----:B------:R-:W2:Y:S01]  /*1a630*/  LDL.LU R16, [R1+0x700] ;  /* 0x0007000001107983 */ /* 0x000ea20000300800 */
[----:B---3--:R-:W-:-:S03]  /*1a640*/  ISETP.LT.AND P5, PT, R13, UR15, !P0 ;  /* 0x0000000f0d007c0c */ /* 0x008fc6000c7a1270 */
[----:B------:R-:W3:Y:S01]  /*1a650*/  LDL.LU R13, [R1+0x6fc] ;  /* 0x0006fc00010d7983 */ /* 0x000ee20000300800 */
[----:B----4-:R-:W-:-:S03]  /*1a660*/  ISETP.LT.AND P4, PT, R14, UR15, !P0 ;  /* 0x0000000f0e007c0c */ /* 0x010fc6000c781270 */
[----:B------:R-:W4:Y:S01]  /*1a670*/  LDL.LU R14, [R1+0x6f8] ;  /* 0x0006f800010e7983 */ /* 0x000f220000300800 */
[C---:B------:R-:W-:Y:S01]  /*1a680*/  LEA R6, P6, R7.reuse, R84, 0x1 ;  /* 0x0000005407067211 */ /* 0x040fe200078c08ff */
[----:B-1----:R-:W-:-:S03]  /*1a690*/  VIADD R9, R7, UR7 ;  /* 0x0000000707097c36 */ /* 0x002fc60008000000 */
[----:B------:R-:W-:Y:S01]  /*1a6a0*/  LEA.HI.X.SX32 R7, R7, R0, 0x1, P6 ;  /* 0x0000000007077211 */ /* 0x000fe200030f0eff */
[C---:B0-----:R-:W-:Y:S01]  /*1a6b0*/  VIADD R3, R9.reuse, UR7 ;  /* 0x0000000709037c36 */ /* 0x041fe20008000000 */
[----:B------:R-:W-:-:S03]  /*1a6c0*/  LEA R8, P6, R9, R84, 0x1 ;  /* 0x0000005409087211 */ /* 0x000fc600078c08ff */
[----:B------:R-:W-:Y:S01]  /*1a6d0*/  VIADD R11, R3, UR7 ;  /* 0x00000007030b7c36 */ /* 0x000fe20008000000 */
[----:B------:R-:W-:Y:S02]  /*1a6e0*/  LEA.HI.X.SX32 R9, R9, R0, 0x1, P6 ;  /* 0x0000000009097211 */ /* 0x000fe400030f0eff */
[----:B------:R-:W-:Y:S02]  /*1a6f0*/  LEA R2, P6, R3, R84, 0x1 ;  /* 0x0000005403027211 */ /* 0x000fe400078c08ff */
[----:B------:R-:W-:Y:S02]  /*1a700*/  PRMT R5, R52, 0x7632, R5 ;  /* 0x0000763234057816 */ /* 0x000fe40000000005 */
[----:B------:R-:W-:Y:S02]  /*1a710*/  F2FP.BF16.F32.PACK_AB R54, R55, R54 ;  /* 0x000000363736723e */ /* 0x000fe400000010ff */
[----:B------:R-:W-:Y:S02]  /*1a720*/  LEA.HI.X.SX32 R3, R3, R0, 0x1, P6 ;  /* 0x0000000003037211 */ /* 0x000fe400030f0eff */
[----:B------:R-:W-:Y:S01]  /*1a730*/  LEA R4, P6, R11, R84, 0x1 ;  /* 0x000000540b047211 */ /* 0x000fe200078c08ff */
[----:B------:R0:W-:Y:S04]  /*1a740*/  @P3 STG.E.U16 desc[UR20][R6.64], R5 ;  /* 0x0000000506003986 */ /* 0x0001e8000c101514 */
[----:B------:R1:W-:Y:S01]  /*1a750*/  @P2 STG.E.U16 desc[UR20][R8.64], R54 ;  /* 0x0000003608002986 */ /* 0x0003e2000c101514 */
[----:B------:R-:W-:-:S02]  /*1a760*/  F2FP.BF16.F32.PACK_AB R56, R57, R56 ;  /* 0x000000383938723e */ /* 0x000fc400000010ff */
[----:B0-----:R-:W-:Y:S02]  /*1a770*/  LEA.HI.X.SX32 R5, R11, R0, 0x1, P6 ;  /* 0x000000000b057211 */ /* 0x001fe400030f0eff */
[----:B------:R-:W-:Y:S02]  /*1a780*/  PRMT R7, R54, 0x7632, R7 ;  /* 0x0000763236077816 */ /* 0x000fe40000000007 */
[----:B-----5:R-:W-:Y:S02]  /*1a790*/  ISETP.LT.AND P3, PT, R17, UR15, !P0 ;  /* 0x0000000f11007c0c */ /* 0x020fe4000c761270 */
[----:B------:R-:W5:Y:S01]  /*1a7a0*/  LDL.LU R17, [R1+0x6f4] ;  /* 0x0006f40001117983 */ /* 0x000f620000300800 */
[----:B------:R-:W-:-:S03]  /*1a7b0*/  VIADD R11, R11, UR7 ;  /* 0x000000070b0b7c36 */ /* 0x000fc60008000000 */
[----:B------:R0:W-:Y:S01]  /*1a7c0*/  @P1 STG.E.U16 desc[UR20][R2.64], R7 ;  /* 0x0000000702001986 */ /* 0x0001e2000c101514 */
[----:B-1----:R-:W-:-:S03]  /*1a7d0*/  VIADD R9, R11, UR7 ;  /* 0x000000070b097c36 */ /* 0x002fc60008000000 */
[----:B------:R1:W-:Y:S01]  /*1a7e0*/  @P5 STG.E.U16 desc[UR20][R4.64], R56 ;  /* 0x0000003804005986 */ /* 0x0003e2000c101514 */
[----:B------:R-:W-:-:S04]  /*1a7f0*/  LEA R6, P5, R11, R84, 0x1 ;  /* 0x000000540b067211 */ /* 0x000fc800078a08ff */
[----:B0-----:R-:W-:Y:S02]  /*1a800*/  LEA.HI.X.SX32 R7, R11, R0, 0x1, P5 ;  /* 0x000000000b077211 */ /* 0x001fe400028f0eff */
[C---:B------:R-:W-:Y:S01]  /*1a810*/  LEA R8, P5, R9.reuse, R84, 0x1 ;  /* 0x0000005409087211 */ /* 0x040fe200078a08ff */
[----:B------:R-:W-:-:S03]  /*1a820*/  VIADD R3, R9, UR7 ;  /* 0x0000000709037c36 */ /* 0x000fc60008000000 */
[----:B------:R-:W-:Y:S02]  /*1a830*/  LEA.HI.X.SX32 R9, R9, R0, 0x1, P5 ;  /* 0x0000000009097211 */ /* 0x000fe400028f0eff */
[----:B--2---:R-:W-:Y:S02]  /*1a840*/  ISETP.LT.AND P2, PT, R15, UR15, !P0 ;  /* 0x0000000f0f007c0c */ /* 0x004fe4000c741270 */
[----:B------:R-:W2:Y:S01]  /*1a850*/  LDL.LU R15, [R1+0x6f0] ;  /* 0x0006f000010f7983 */ /* 0x000ea20000300800 */
[----:B---3--:R-:W-:-:S03]  /*1a860*/  ISETP.LT.AND P6, PT, R13, UR15, !P0 ;  /* 0x0000000f0d007c0c */ /* 0x008fc6000c7c1270 */
[----:B------:R-:W3:Y:S01]  /*1a870*/  LDL.LU R13, [R1+0x6ec] ;  /* 0x0006ec00010d7983 */ /* 0x000ee20000300800 */
[----:B------:R-:W-:-:S03]  /*1a880*/  ISETP.LT.AND P1, PT, R16, UR15, !P0 ;  /* 0x0000000f10007c0c */ /* 0x000fc6000c721270 */
[----:B------:R-:W3:Y:S01]  /*1a890*/  LDL.LU R16, [R1+0x6e8] ;  /* 0x0006e80001107983 */ /* 0x000ee20000300800 */
[----:B----4-:R-:W-:-:S03]  /*1a8a0*/  ISETP.LT.AND P5, PT, R14, UR15, !P0 ;  /* 0x0000000f0e007c0c */ /* 0x010fc6000c7a1270 */
[----:B------:R-:W4:Y:S01]  /*1a8b0*/  LDL.LU R14, [R1+0x6e4] ;  /* 0x0006e400010e7983 */ /* 0x000f220000300800 */
[----:B------:R-:W-:Y:S01]  /*1a8c0*/  PRMT R10, R56, 0x7632, R10 ;  /* 0x00007632380a7816 */ /* 0x000fe2000000000a */
[----:B-1----:R-:W-:Y:S01]  /*1a8d0*/  VIADD R5, R3, UR7 ;  /* 0x0000000703057c36 */ /* 0x002fe20008000000 */
[----:B------:R-:W-:-:S03]  /*1a8e0*/  F2FP.BF16.F32.PACK_AB R58, R59, R58 ;  /* 0x0000003a3b3a723e */ /* 0x000fc600000010ff */
[----:B------:R0:W-:Y:S01]  /*1a8f0*/  @P4 STG.E.U16 desc[UR20][R6.64], R10 ;  /* 0x0000000a06004986 */ /* 0x0001e2000c101514 */
[C---:B------:R-:W-:Y:S02]  /*1a900*/  LEA R2, P4, R3.reuse, R84, 0x1 ;  /* 0x0000005403027211 */ /* 0x040fe400078808ff */
[----:B------:R-:W-:Y:S02]  /*1a910*/  PRMT R12, R58, 0x7632, R12 ;  /* 0x000076323a0c7816 */ /* 0x000fe4000000000c */
[----:B------:R-:W-:Y:S01]  /*1a920*/  LEA.HI.X.SX32 R3, R3, R0, 0x1, P4 ;  /* 0x0000000003037211 */ /* 0x000fe200020f0eff */
[----:B------:R1:W-:Y:S01]  /*1a930*/  @P3 STG.E.U16 desc[UR20][R8.64], R58 ;  /* 0x0000003a08003986 */ /* 0x0003e2000c101514 */
[C---:B------:R-:W-:Y:S01]  /*1a940*/  LEA R4, P3, R5.reuse, R84, 0x1 ;  /* 0x0000005405047211 */ /* 0x040fe200078608ff */
[----:B0-----:R-:W-:Y:S02]  /*1a950*/  VIADD R7, R5, UR7 ;  /* 0x0000000705077c36 */ /* 0x001fe40008000000 */
[----:B------:R0:W-:Y:S01]  /*1a960*/  @P2 STG.E.U16 desc[UR20][R2.64], R12 ;  /* 0x0000000c02002986 */ /* 0x0001e2000c101514 */
[----:B------:R-:W-:Y:S01]  /*1a970*/  F2FP.BF16.F32.PACK_AB R60, R61, R60 ;  /* 0x0000003c3d3c723e */ /* 0x000fe200000010ff */
[C---:B-1----:R-:W-:Y:S01]  /*1a980*/  VIADD R9, R7.reuse, UR7 ;  /* 0x0000000707097c36 */ /* 0x042fe20008000000 */
[----:B------:R-:W-:-:S02]  /*1a990*/  LEA R6, P2, R7, R84, 0x1 ;  /* 0x0000005407067211 */ /* 0x000fc400078408ff */
[-C--:B------:R-:W-:Y:S01]  /*1a9a0*/  LEA.HI.X.SX32 R5, R5, R0.reuse, 0x1, P3 ;  /* 0x0000000005057211 */ /* 0x080fe200018f0eff */
[----:B------:R-:W-:Y:S01]  /*1a9b0*/  VIADD R11, R9, UR7 ;  /* 0x00000007090b7c36 */ /* 0x000fe20008000000 */
[----:B------:R-:W-:Y:S02]  /*1a9c0*/  LEA.HI.X.SX32 R7, R7, R0, 0x1, P2 ;  /* 0x0000000007077211 */ /* 0x000fe400010f0eff */
[----:B0-----:R-:W-:Y:S01]  /*1a9d0*/  PRMT R3, R60, 0x7632, R3 ;  /* 0x000076323c037816 */ /* 0x001fe20000000003 */
[----:B------:R-:W-:Y:S01]  /*1a9e0*/  @P1 STG.E.U16 desc[UR20][R4.64], R60 ;  /* 0x0000003c04001986 */ /* 0x000fe2000c101514 */
[----:B------:R-:W-:-:S03]  /*1a9f0*/  LEA R2, P1, R9, R84, 0x1 ;  /* 0x0000005409027211 */ /* 0x000fc600078208ff */
[----:B------:R0:W-:Y:S01]  /*1aa00*/  @P6 STG.E.U16 desc[UR20][R6.64], R3 ;  /* 0x0000000306006986 */ /* 0x0001e2000c101514 */
[----:B------:R-:W-:Y:S02]  /*1aa10*/  LEA R8, P6, R11, R84, 0x1 ;  /* 0x000000540b087211 */ /* 0x000fe400078c08ff */
[----:B-----5:R-:W-:Y:S02]  /*1aa20*/  ISETP.LT.AND P4, PT, R17, UR15, !P0 ;  /* 0x0000000f11007c0c */ /* 0x020fe4000c781270 */
[-C--:B0-----:R-:W-:Y:S02]  /*1aa30*/  LEA.HI.X.SX32 R3, R9, R0.reuse, 0x1, P1 ;  /* 0x0000000009037211 */ /* 0x081fe400008f0eff */
[----:B------:R-:W-:Y:S02]  /*1aa40*/  LEA.HI.X.SX32 R9, R11, R0, 0x1, P6 ;  /* 0x000000000b097211 */ /* 0x000fe400030f0eff */
[----:B------:R-:W-:Y:S02]  /*1aa50*/  F2FP.BF16.F32.PACK_AB R62, R63, R62 ;  /* 0x0000003e3f3e723e */ /* 0x000fe400000010ff */
[----:B------:R-:W-:-:S02]  /*1aa60*/  F2FP.BF16.F32.PACK_AB R64, R65, R64 ;  /* 0x000000404140723e */ /* 0x000fc400000010ff */
[----:B------:R-:W-:Y:S01]  /*1aa70*/  F2FP.BF16.F32.PACK_AB R66, R67, R66 ;  /* 0x000000424342723e */ /* 0x000fe200000010ff */
[----:B------:R0:W-:Y:S03]  /*1aa80*/  @P5 STG.E.U16 desc[UR20][R2.64], R62 ;  /* 0x0000003e02005986 */ /* 0x0001e6000c101514 */
[----:B------:R-:W-:Y:S02]  /*1aa90*/  PRMT R42, R66, 0x7632, R42 ;  /* 0x00007632422a7816 */ /* 0x000fe4000000002a */
[----:B0-----:R-:W-:Y:S02]  /*1aaa0*/  PRMT R3, R64, 0x7632, R3 ;  /* 0x0000763240037816 */ /* 0x001fe40000000003 */
[----:B--2---:R-:W-:Y:S02]  /*1aab0*/  ISETP.LT.AND P3, PT, R15, UR15, !P0 ;  /* 0x0000000f0f007c0c */ /* 0x004fe4000c761270 */
[----:B---3--:R-:W-:Y:S01]  /*1aac0*/  ISETP.LT.AND P2, PT, R13, UR15, !P0 ;  /* 0x0000000f0d007c0c */ /* 0x008fe2000c741270 */
[----:B------:R-:W-:-:S04]  /*1aad0*/  VIADD R13, R11, UR7 ;  /* 0x000000070b0d7c36 */ /* 0x000fc80008000000 */
[C---:B------:R-:W-:Y:S01]  /*1aae0*/  VIADD R15, R13.reuse, UR7 ;  /* 0x000000070d0f7c36 */ /* 0x040fe20008000000 */
[----:B------:R-:W-:-:S03]  /*1aaf0*/  LEA R4, P1, R13, R84, 0x1 ;  /* 0x000000540d047211 */ /* 0x000fc600078208ff */
[C---:B------:R-:W-:Y:S01]  /*1ab00*/  VIADD R17, R15.reuse, UR7 ;  /* 0x000000070f117c36 */ /* 0x040fe20008000000 */
[----:B------:R-:W-:Y:S02]  /*1ab10*/  LEA R10, P6, R15, R84, 0x1 ;  /* 0x000000540f0a7211 */ /* 0x000fe400078c08ff */
[-C--:B------:R-:W-:Y:S01]  /*1ab20*/  LEA.HI.X.SX32 R5, R13, R0.reuse, 0x1, P1 ;  /* 0x000000000d057211 */ /* 0x080fe200008f0eff */
[----:B------:R-:W-:Y:S01]  /*1ab30*/  VIADD R13, R17, UR7 ;  /* 0x00000007110d7c36 */ /* 0x000fe20008000000 */
[----:B------:R-:W-:Y:S02]  /*1ab40*/  LEA.HI.X.SX32 R11, R15, R0, 0x1, P6 ;  /* 0x000000000f0b7211 */ /* 0x000fe400030f0eff */
[C---:B------:R-:W-:Y:S02]  /*1ab50*/  LEA R6, P6, R17.reuse, R84, 0x1 ;  /* 0x0000005411067211 */ /* 0x040fe400078c08ff */
[----:B------:R-:W-:Y:S02]  /*1ab60*/  ISETP.LT.AND P1, PT, R16, UR15, !P0 ;  /* 0x0000000f10007c0c */ /* 0x000fe4000c721270 */
[----:B------:R-:W-:-:S02]  /*1ab70*/  LEA.HI.X.SX32 R7, R17, R0, 0x1, P6 ;  /* 0x0000000011077211 */ /* 0x000fc400030f0eff */
[C---:B------:R-:W-:Y:S02]  /*1ab80*/  LEA R84, P6, R13.reuse, R84, 0x1 ;  /* 0x000000540d547211 */ /* 0x040fe400078c08ff */
[----:B----4-:R-:W-:Y:S02]  /*1ab90*/  ISETP.LT.AND P0, PT, R14, UR15, !P0 ;  /* 0x0000000f0e007c0c */ /* 0x010fe4000c701270 */
[----:B------:R-:W-:Y:S02]  /*1aba0*/  LEA.HI.X.SX32 R85, R13, R0, 0x1, P6 ;  /* 0x000000000d557211 */ /* 0x000fe400030f0eff */
[----:B------:R-:W-:-:S05]  /*1abb0*/  PRMT R0, R62, 0x7632, R0 ;  /* 0x000076323e007816 */ /* 0x000fca0000000000 */
[----:B------:R0:W-:Y:S04]  /*1abc0*/  @P4 STG.E.U16 desc[UR20][R8.64], R0 ;  /* 0x0000000008004986 */ /* 0x0001e8000c101514 */
[----:B------:R0:W-:Y:S04]  /*1abd0*/  @P3 STG.E.U16 desc[UR20][R4.64], R64 ;  /* 0x0000004004003986 */ /* 0x0001e8000c101514 */
[----:B------:R0:W-:Y:S04]  /*1abe0*/  @P2 STG.E.U16 desc[UR20][R10.64], R3 ;  /* 0x000000030a002986 */ /* 0x0001e8000c101514 */
[----:B------:R0:W-:Y:S04]  /*1abf0*/  @P1 STG.E.U16 desc[UR20][R6.64], R66 ;  /* 0x0000004206001986 */ /* 0x0001e8000c101514 */
[----:B------:R0:W-:Y:S01]  /*1ac00*/  @P0 STG.E.U16 desc[UR20][R84.64], R42 ;  /* 0x0000002a54000986 */ /* 0x0001e2000c101514 */
[----:B------:R-:W-:Y:S06]  /*1ac10*/  BAR.SYNC.DEFER_BLOCKING 0x0 ;  /* 0x0000000000007b1d */ /* 0x000fec0000010000 */
[----:B------:R-:W-:Y:S05]  /*1ac20*/  BRA.U UP0, `(.L_x_14) ;  /* 0x0000000100a07547 */ /* 0x000fea000b800000 */
[----:B------:R-:W1:Y:S01]  /*1ac30*/  S2UR UR5, SR_CgaCtaId ;  /* 0x00000000000579c3 */ /* 0x000e620000008800 */
[----:B------:R-:W-:Y:S01]  /*1ac40*/  NOP ;  /* 0x0000000000007918 */ /* 0x000fe20000000000 */
[----:B------:R-:W-:Y:S01]  /*1ac50*/  UMOV UR4, 0x50 ;  /* 0x0000005000047882 */ /* 0x000fe20000000000 */
[----:B0-----:R-:W-:Y:S02]  /*1ac60*/  IMAD.U32 R0, RZ, RZ, UR8 ;  /* 0x00000008ff007e24 */ /* 0x001fe4000f8e00ff */
[----:B------:R-:W-:Y:S02]  /*1ac70*/  IMAD.MOV.U32 R3, RZ, RZ, 0xf ;  /* 0x0000000fff037424 */ /* 0x000fe400078e00ff */
[----:B------:R-:W-:Y:S01]  /*1ac80*/  IMAD.MOV.U32 R7, RZ, RZ, 0x1 ;  /* 0x00000001ff077424 */ /* 0x000fe200078e00ff */
[----:B------:R-:W-:-:S04]  /*1ac90*/  LOP3.LUT R0, R0, 0xffff, RZ, 0xc0, !PT ;  /* 0x0000ffff00007812 */ /* 0x000fc800078ec0ff */
[----:B------:R-:W-:-:S05]  /*1aca0*/  SHF.R.U32.HI R0, RZ, 0x5, R0 ;  /* 0x00000005ff007819 */ /* 0x000fca0000011600 */
[----:B------:R-:W-:Y:S01]  /*1acb0*/  VIADD R2, R0, 0x10 ;  /* 0x0000001000027836 */ /* 0x000fe20000000000 */
[----:B------:R-:W-:Y:S01]  /*1acc0*/  SHF.L.U32 R0, R3, R0, RZ ;  /* 0x0000000003007219 */ /* 0x000fe200000006ff */
[----:B-1----:R-:W-:-:S03]  /*1acd0*/  ULEA UR6, UR5, UR4, 0x18 ;  /* 0x0000000405067291 */ /* 0x002fc6000f8ec0ff */
[----:B------:R-:W-:-:S04]  /*1ace0*/  SHF.L.U32 R3, R7, R2, RZ ;  /* 0x0000000207037219 */ /* 0x000fc800000006ff */
[----:B------:R-:W-:Y:S02]  /*1acf0*/  LOP3.LUT R0, R3, R0, RZ, 0xfc, !PT ;  /* 0x0000000003007212 */ /* 0x000fe400078efcff */
[----:B------:R-:W0:Y:S02]  /*1ad00*/  LDS R5, [UR6] ;  /* 0x00000006ff057984 */ /* 0x000e240008000800 */
[C---:B------:R-:W-:Y:S02]  /*1ad10*/  LOP3.LUT R2, R0.reuse, 0xffff, RZ, 0xc0, !PT ;  /* 0x0000ffff00027812 */ /* 0x040fe400078ec0ff */
[----:B0-----:R-:W-:-:S04]  /*1ad20*/  LOP3.LUT R3, R0, 0xffff, R5, 0x80, !PT ;  /* 0x0000ffff00037812 */ /* 0x001fc800078e8005 */
[----:B------:R-:W-:-:S13]  /*1ad30*/  ISETP.NE.AND P0, PT, R3, R2, PT ;  /* 0x000000020300720c */ /* 0x000fda0003f05270 */
[----:B------:R-:W-:Y:S05]  /*1ad40*/  @P0 BRA `(.L_x_15) ;  /* 0x0000000000500947 */ /* 0x000fea0003800000 */
[----:B------:R-:W-:Y:S02]  /*1ad50*/  SHF.R.U32.HI R5, RZ, 0x10, R5 ;  /* 0x00000010ff057819 */ /* 0x000fe40000011605 */
[----:B------:R-:W-:-:S04]  /*1ad60*/  SHF.R.U32.HI R2, RZ, 0x10, R0 ;  /* 0x00000010ff027819 */ /* 0x000fc80000011600 */
[----:B------:R-:W-:-:S04]  /*1ad70*/  LOP3.LUT R5, R5, R2, RZ, 0xc0, !PT ;  /* 0x0000000205057212 */ /* 0x000fc800078ec0ff */
[----:B------:R-:W-:-:S13]  /*1ad80*/  ISETP.NE.AND P0, PT, R5, R2, PT ;  /* 0x000000020500720c */ /* 0x000fda0003f05270 */
[----:B------:R-:W-:Y:S05]  /*1ad90*/  @P0 BRA `(.L_x_16) ;  /* 0x0000000000300947 */ /* 0x000fea0003800000 */
[----:B------:R-:W-:Y:S01]  /*1ada0*/  R2UR UR4, R0 ;  /* 0x00000000000472ca */ /* 0x000fe200000e0000 */
[----:B------:R-:W-:Y:S01]  /*1adb0*/  VOTEU.ANY UR5, UPT, PT ;  /* 0x0000000000057886 */ /* 0x000fe200038e0100 */
[----:B------:R-:W0:Y:S01]  /*1adc0*/  S2R R0, SR_LANEID ;  /* 0x0000000000007919 */ /* 0x000e220000000000 */
[----:B------:R-:W-:-:S10]  /*1add0*/  UFLO.U32 UR5, UR5 ;  /* 0x00000005000572bd */ /* 0x000fd400080e0000 */
[----:B------:R-:W-:-:S06]  /*1ade0*/  ULOP3.LUT UR4, URZ, UR4, URZ, 0x33, !UPT ;  /* 0x00000004ff047292 */ /* 0x000fcc000f8e33ff */
[----:B------:R-:W-:-:S04]  /*1adf0*/  IMAD.U32 R2, RZ, RZ, UR4 ;  /* 0x00000004ff027e24 */ /* 0x000fc8000f8e00ff */
[----:B------:R-:W1:Y:S02]  /*1ae00*/  REDUX UR7, R2 ;  /* 0x00000000020773c4 */ /* 0x000e640000000000 */
[----:B------:R2:W-:Y:S01]  /*1ae10*/  UTCATOMSWS.AND URZ, UR4 ;  /* 0x0000000400ff79e3 */ /* 0x0005e20008000000 */
[----:B0-----:R-:W-:Y:S01]  /*1ae20*/  ISETP.EQ.U32.AND P0, PT, R0, UR5, PT ;  /* 0x0000000500007c0c */ /* 0x001fe2000bf02070 */
[----:B-1----:R-:W-:-:S12]  /*1ae30*/  IMAD.U32 R0, RZ, RZ, UR7 ;  /* 0x00000007ff007e24 */ /* 0x002fd8000f8e00ff */
[----:B------:R2:W-:Y:S01]  /*1ae40*/  @P0 ATOMS.AND RZ, [UR6], R0 ;  /* 0x00000000ffff098c */ /* 0x0005e2000a800006 */
[----:B------:R-:W-:Y:S05]  /*1ae50*/  BRA `(.L_x_14) ;  /* 0x0000000000147947 */ /* 0x000fea0003800000 */
.L_x_16:
[----:B------:R-:W-:-:S07]  /*1ae60*/  MOV R2, 0x1ae80 ;  /* 0x0001ae8000027802 */ /* 0x000fce0000000f00 */
[----:B------:R-:W-:Y:S05]  /*1ae70*/  CALL.REL.NOINC `($__internal_0_$__cuda_sm10x_tcgen05_guardrail_trap_col_being_dealloced_not_returned_by_alloc) ;  /* 0x00000000002c7944 */ /* 0x000fea0003c00000 */
[----:B------:R-:W-:Y:S05]  /*1ae80*/  BRA `(.L_x_14) ;  /* 0x0000000000087947 */ /* 0x000fea0003800000 */
.L_x_15:
[----:B------:R-:W-:-:S07]  /*1ae90*/  MOV R2, 0x1aeb0 ;  /* 0x0001aeb000027802 */ /* 0x000fce0000000f00 */
[----:B------:R-:W-:Y:S05]  /*1aea0*/  CALL.REL.NOINC `($__internal_2_$__cuda_sm10x_tcgen05_guardrail_trap_unallocated_columns_being_dealloced) ;  /* 0x0000000000387944 */ /* 0x000fea0003c00000 */
.L_x_14:
[----:B------:R-:W-:Y:S01]  /*1aeb0*/  NOP ;  /* 0x0000000000007918 */ /* 0x000fe20000000000 */
[----:B--2---:R-:W-:Y:S05]  /*1aec0*/  EXIT ;  /* 0x000000000000794d */ /* 0x004fea0003800000 */
.L_x_9:
[----:B------:R-:W0:Y:S02]  /*1aed0*/  SYNCS.PHASECHK.TRANS64.TRYWAIT P3, [UR6], R5 ;  /* 0x00000005ff0075a7 */ /* 0x000e240008061106 */
[----:B0-----:R-:W-:Y:S05]  /*1aee0*/  @!P3 BRA `(.L_x_9) ;  /* 0xfffffffc00f8b947 */ /* 0x001fea000383ffff */
[----:B------:R-:W-:Y:S05]  /*1aef0*/  BRA `(.L_x_17) ;  /* 0xffffffa800107947 */ /* 0x000fea000383ffff */
.L_x_13:
[----:B------:R-:W0:Y:S02]  /*1af00*/  SYNCS.PHASECHK.TRANS64.TRYWAIT P1, [UR6], R2 ;  /* 0x00000002ff0075a7 */ /* 0x000e240008021106 */
[----:B0-----:R-:W-:Y:S05]  /*1af10*/  @!P1 BRA `(.L_x_13) ;  /* 0xfffffffc00f89947 */ /* 0x001fea000383ffff */
[----:B------:R-:W-:Y:S05]  /*1af20*/  BRA `(.L_x_12) ;  /* 0xffffffe000447947 */ /* 0x000fea000383ffff */
        .weak           $__internal_0_$__cuda_sm10x_tcgen05_guardrail_trap_col_being_dealloced_not_returned_by_alloc
        .type           $__internal_0_$__cuda_sm10x_tcgen05_guardrail_trap_col_being_dealloced_not_returned_by_alloc,@function
        .size           $__internal_0_$__cuda_sm10x_tcgen05_guardrail_trap_col_being_dealloced_not_returned_by_alloc,($__internal_1_$__cuda_sm10x_tcgen05_guardrail_trap_phase_invalid_during_alloc - $__internal_0_$__cuda_sm10x_tcgen05_guardrail_trap_col_being_dealloced_not_returned_by_alloc)
$__internal_0_$__cuda_sm10x_tcgen05_guardrail_trap_col_being_dealloced_not_returned_by_alloc:
[----:B------:R-:W-:Y:S05]  /*1af30*/  BPT.TRAP 0x1 ;  /* 0x000000040000795c */ /* 0x000fea0000300000 */
[----:B------:R-:W-:-:S04]  /*1af40*/  IMAD.MOV.U32 R3, RZ, RZ, 0x0 ;  /* 0x00000000ff037424 */ /* 0x000fc800078e00ff */
[----:B------:R-:W-:Y:S05]  /*1af50*/  RET.REL.NODEC R2 `(matmul_kernel) ;  /* 0xfffffe5002287950 */ /* 0x000fea0003c3ffff */
        .weak           $__internal_1_$__cuda_sm10x_tcgen05_guardrail_trap_phase_invalid_during_alloc
        .type           $__internal_1_$__cuda_sm10x_tcgen05_guardrail_trap_phase_invalid_during_alloc,@function
        .size           $__internal_1_$__cuda_sm10x_tcgen05_guardrail_trap_phase_invalid_during_alloc,($__internal_2_$__cuda_sm10x_tcgen05_guardrail_trap_unallocated_columns_being_dealloced - $__internal_1_$__cuda_sm10x_tcgen05_guardrail_trap_phase_invalid_during_alloc)
$__internal_1_$__cuda_sm10x_tcgen05_guardrail_trap_phase_invalid_during_alloc:
[----:B------:R-:W-:Y:S05]  /*1af60*/  BPT.TRAP 0x1 ;  /* 0x000000040000795c */ /* 0x000fea0000300000 */
[----:B------:R-:W-:-:S04]  /*1af70*/  IMAD.MOV.U32 R3, RZ, RZ, 0x0 ;  /* 0x00000000ff037424 */ /* 0x000fc800078e00ff */
[----:B------:R-:W-:Y:S05]  /*1af80*/  RET.REL.NODEC R2 `(matmul_kernel) ;  /* 0xfffffe50021c7950 */ /* 0x000fea0003c3ffff */
        .weak           $__internal_2_$__cuda_sm10x_tcgen05_guardrail_trap_unallocated_columns_being_dealloced
        .type           $__internal_2_$__cuda_sm10x_tcgen05_guardrail_trap_unallocated_columns_being_dealloced,@function
        .size           $__internal_2_$__cuda_sm10x_tcgen05_guardrail_trap_unallocated_columns_being_dealloced,(.L_x_21 - $__internal_2_$__cuda_sm10x_tcgen05_guardrail_trap_unallocated_columns_being_dealloced)
$__internal_2_$__cuda_sm10x_tcgen05_guardrail_trap_unallocated_columns_being_dealloced:
[----:B------:R-:W-:Y:S05]  /*1af90*/  BPT.TRAP 0x1 ;  /* 0x000000040000795c */ /* 0x000fea0000300000 */
[----:B------:R-:W-:-:S04]  /*1afa0*/  IMAD.MOV.U32 R3, RZ, RZ, 0x0 ;  /* 0x00000000ff037424 */ /* 0x000fc800078e00ff */
[----:B------:R-:W-:Y:S05]  /*1afb0*/  RET.REL.NODEC R2 `(matmul_kernel) ;  /* 0xfffffe5002107950 */ /* 0x000fea0003c3ffff */
.L_x_18:
[----:B------:R-:W-:-:S00]  /*1afc0*/  BRA `(.L_x_18) ;  /* 0xfffffffc00fc7947 */ /* 0x000fc0000383ffff */
[----:B------:R-:W-:-:S00]  /*1afd0*/  NOP ;  /* 0x0000000000007918 */ /* 0x000fc00000000000 */
        /* <DEDUP_REMOVED lines=10> */
.L_x_21:


//--------------------- .nv.shared.matmul_kernel  --------------------------
	.section	.nv.shared.matmul_kernel,"aw",@nobits
	.sectionflags	@""
	.align	16
	.zero		1024


//--------------------- .nv.shared.reserved.0     --------------------------
	.section	.nv.shared.reserved.0,"aw",@nobits
	.align	8
	.weak		__nv_reservedSMEM_offset_0_alias
	.size		__nv_reservedSMEM_offset_0_alias, 0, 64
	.other		__nv_reservedSMEM_offset_0_alias,@"STO_CUDA_RESERVED_SHARED STV_DEFAULT"
__nv_reservedSMEM_offset_0_alias:
	.zero		0
.nv.shared.reserved.0:
	.zero		64
	.weak		__nv_reservedSMEM_allocation_phase
	.type		__nv_reservedSMEM_allocation_phase,@object
	.size		__nv_reservedSMEM_allocation_phase,(.L_0 - __nv_reservedSMEM_allocation_phase)
__nv_reservedSMEM_allocation_phase:
	.zero		1
.L_0:
	.zero		7
	.weak		__nv_reservedSMEM_devtool_atexit_pc
	.type		__nv_reservedSMEM_devtool_atexit_pc,@object
	.size		__nv_reservedSMEM_devtool_atexit_pc,(__nv_reservedSMEM_allocation_mask - __nv_reservedSMEM_devtool_atexit_pc)
__nv_reservedSMEM_devtool_atexit_pc:
	.zero		8
	.weak		__nv_reservedSMEM_allocation_mask
	.type		__nv_reservedSMEM_allocation_mask,@object
	.size		__nv_reservedSMEM_allocation_mask,(.L_2 - __nv_reservedSMEM_allocation_mask)
__nv_reservedSMEM_allocation_mask:
	.zero		4
.L_2:


//--------------------- .nv.constant0.matmul_kernel --------------------------
	.section	.nv.constant0.matmul_kernel,"a",@progbits
	.sectionflags	@""
	.align	4
.nv.constant0.matmul_kernel:
	.zero		976


//--------------------- SYMBOLS --------------------------

	.type		.nv.reservedSmem.offset0,@object
	.size		.nv.reservedSmem.offset0,0x4
	.type		.nv.reservedSmem.cap,@object
	.size		.nv.reservedSmem.cap,0x4
